//
// Generated by NVIDIA NVVM Compiler
//
// Compiler Build ID: CL-36424714
// Cuda compilation tools, release 13.0, V13.0.88
// Based on NVVM 20.0.0
//

.version 9.0
.target sm_100
.address_size 64

	// .globl	_Z6get_d0ffiiiPf
.func  (.param .align 16 .b8 func_retval0[16]) __internal_trig_reduction_slowpathd
(
	.param .b64 __internal_trig_reduction_slowpathd_param_0
)
;
.func  (.param .b64 func_retval0) __internal_accurate_pow
(
	.param .b64 __internal_accurate_pow_param_0
)
;
.global .align 4 .f32 d0;
.const .align 4 .b8 c[16] = {255, 31, 153, 63, 85, 85, 163, 189, 205, 204, 28, 60, 111, 219, 54, 186};
.global .align 8 .b8 __cudart_i2opi_d[144] = {8, 93, 141, 31, 177, 95, 251, 107, 234, 146, 82, 138, 247, 57, 7, 61, 123, 241, 229, 235, 199, 186, 39, 117, 45, 234, 95, 158, 102, 63, 70, 79, 183, 9, 203, 39, 207, 126, 54, 109, 31, 109, 10, 90, 139, 17, 47, 239, 15, 152, 5, 222, 255, 151, 248, 31, 59, 40, 249, 189, 139, 95, 132, 156, 244, 57, 83, 131, 57, 214, 145, 57, 65, 126, 95, 180, 38, 112, 156, 233, 132, 68, 187, 46, 245, 53, 130, 232, 62, 167, 41, 177, 28, 235, 29, 254, 28, 146, 209, 9, 234, 46, 73, 6, 224, 210, 77, 66, 58, 110, 36, 183, 97, 197, 187, 222, 171, 99, 81, 254, 65, 144, 67, 60, 153, 149, 98, 219, 192, 221, 52, 245, 209, 87, 39, 252, 41, 21, 68, 78, 110, 131, 249, 162};
.global .align 16 .b8 __cudart_sin_cos_coeffs[128] = {70, 210, 176, 44, 241, 229, 90, 190, 146, 227, 172, 105, 227, 29, 199, 62, 161, 98, 219, 25, 160, 1, 42, 191, 24, 8, 17, 17, 17, 17, 129, 63, 84, 85, 85, 85, 85, 85, 197, 191, 0, 0, 0, 0, 0, 0, 0, 0, 0, 0, 0, 0, 0, 0, 0, 0, 100, 129, 253, 32, 131, 255, 168, 189, 40, 133, 239, 193, 167, 238, 33, 62, 217, 230, 6, 142, 79, 126, 146, 190, 233, 188, 221, 25, 160, 1, 250, 62, 71, 93, 193, 22, 108, 193, 86, 191, 81, 85, 85, 85, 85, 85, 165, 63, 0, 0, 0, 0, 0, 0, 224, 191, 0, 0, 0, 0, 0, 0, 240, 63};

.visible .entry _Z6get_d0ffiiiPf(
	.param .f32 _Z6get_d0ffiiiPf_param_0,
	.param .f32 _Z6get_d0ffiiiPf_param_1,
	.param .u32 _Z6get_d0ffiiiPf_param_2,
	.param .u32 _Z6get_d0ffiiiPf_param_3,
	.param .u32 _Z6get_d0ffiiiPf_param_4,
	.param .u64 .ptr .align 1 _Z6get_d0ffiiiPf_param_5
)
{
	.reg .pred 	%p<6>;
	.reg .b32 	%r<40>;
	.reg .b32 	%f<6>;
	.reg .b64 	%rd<5>;
	.reg .b64 	%fd<55>;

	ld.param.f32 	%f1, [_Z6get_d0ffiiiPf_param_0];
	ld.param.f32 	%f2, [_Z6get_d0ffiiiPf_param_1];
	ld.param.u32 	%r11, [_Z6get_d0ffiiiPf_param_2];
	ld.param.u32 	%r12, [_Z6get_d0ffiiiPf_param_3];
	ld.param.u32 	%r13, [_Z6get_d0ffiiiPf_param_4];
	ld.param.u64 	%rd1, [_Z6get_d0ffiiiPf_param_5];
	mov.u32 	%r14, %tid.x;
	mov.u32 	%r15, %ntid.x;
	mov.u32 	%r16, %ctaid.x;
	mad.lo.s32 	%r17, %r15, %r16, %r14;
	setp.gt.s32 	%p1, %r17, 0;
	@%p1 bra 	$L__BB0_9;
	cvta.to.global.u64 	%rd2, %rd1;
	mul.lo.s32 	%r19, %r12, %r11;
	shr.u32 	%r20, %r19, 31;
	add.s32 	%r21, %r19, %r20;
	shr.s32 	%r22, %r21, 1;
	mul.wide.s32 	%rd3, %r22, 4;
	add.s64 	%rd4, %rd2, %rd3;
	ld.global.f32 	%f3, [%rd4];
	cvt.f64.f32 	%fd1, %f3;
	mov.f64 	%fd52, 0d40F86A0000000000;
	{
	.reg .b32 %temp; 
	mov.b64 	{%temp, %r36}, %fd52;
	}
	{
	.reg .b32 %temp; 
	mov.b64 	{%r37, %temp}, %fd52;
	}
	setp.gt.s32 	%p2, %r36, 1048575;
	mov.b32 	%r38, -1023;
	@%p2 bra 	$L__BB0_3;
	mov.f64 	%fd52, 0d44586A0000000000;
	{
	.reg .b32 %temp; 
	mov.b64 	{%temp, %r36}, %fd52;
	}
	{
	.reg .b32 %temp; 
	mov.b64 	{%r37, %temp}, %fd52;
	}
	mov.b32 	%r38, -1077;
$L__BB0_3:
	add.s32 	%r24, %r36, -1;
	setp.gt.u32 	%p3, %r24, 2146435070;
	@%p3 bra 	$L__BB0_7;
	shr.u32 	%r27, %r36, 20;
	add.s32 	%r39, %r38, %r27;
	and.b32  	%r28, %r36, 1048575;
	or.b32  	%r29, %r28, 1072693248;
	mov.b64 	%fd53, {%r37, %r29};
	setp.lt.u32 	%p5, %r29, 1073127583;
	@%p5 bra 	$L__BB0_6;
	{
	.reg .b32 %temp; 
	mov.b64 	{%r30, %temp}, %fd53;
	}
	{
	.reg .b32 %temp; 
	mov.b64 	{%temp, %r31}, %fd53;
	}
	add.s32 	%r32, %r31, -1048576;
	mov.b64 	%fd53, {%r30, %r32};
	add.s32 	%r39, %r39, 1;
$L__BB0_6:
	add.f64 	%fd12, %fd53, 0dBFF0000000000000;
	add.f64 	%fd13, %fd53, 0d3FF0000000000000;
	rcp.approx.ftz.f64 	%fd14, %fd13;
	neg.f64 	%fd15, %fd13;
	fma.rn.f64 	%fd16, %fd15, %fd14, 0d3FF0000000000000;
	fma.rn.f64 	%fd17, %fd16, %fd16, %fd16;
	fma.rn.f64 	%fd18, %fd17, %fd14, %fd14;
	mul.f64 	%fd19, %fd12, %fd18;
	fma.rn.f64 	%fd20, %fd12, %fd18, %fd19;
	mul.f64 	%fd21, %fd20, %fd20;
	fma.rn.f64 	%fd22, %fd21, 0d3EB1380B3AE80F1E, 0d3ED0EE258B7A8B04;
	fma.rn.f64 	%fd23, %fd22, %fd21, 0d3EF3B2669F02676F;
	fma.rn.f64 	%fd24, %fd23, %fd21, 0d3F1745CBA9AB0956;
	fma.rn.f64 	%fd25, %fd24, %fd21, 0d3F3C71C72D1B5154;
	fma.rn.f64 	%fd26, %fd25, %fd21, 0d3F624924923BE72D;
	fma.rn.f64 	%fd27, %fd26, %fd21, 0d3F8999999999A3C4;
	fma.rn.f64 	%fd28, %fd27, %fd21, 0d3FB5555555555554;
	sub.f64 	%fd29, %fd12, %fd20;
	add.f64 	%fd30, %fd29, %fd29;
	neg.f64 	%fd31, %fd20;
	fma.rn.f64 	%fd32, %fd31, %fd12, %fd30;
	mul.f64 	%fd33, %fd18, %fd32;
	mul.f64 	%fd34, %fd21, %fd28;
	fma.rn.f64 	%fd35, %fd34, %fd20, %fd33;
	xor.b32  	%r33, %r39, -2147483648;
	mov.b32 	%r34, 1127219200;
	mov.b64 	%fd36, {%r33, %r34};
	mov.b32 	%r35, -2147483648;
	mov.b64 	%fd37, {%r35, %r34};
	sub.f64 	%fd38, %fd36, %fd37;
	fma.rn.f64 	%fd39, %fd38, 0d3FE62E42FEFA39EF, %fd20;
	fma.rn.f64 	%fd40, %fd38, 0dBFE62E42FEFA39EF, %fd39;
	sub.f64 	%fd41, %fd40, %fd20;
	sub.f64 	%fd42, %fd35, %fd41;
	fma.rn.f64 	%fd43, %fd38, 0d3C7ABC9E3B39803F, %fd42;
	add.f64 	%fd54, %fd39, %fd43;
	bra.uni 	$L__BB0_8;
$L__BB0_7:
	fma.rn.f64 	%fd11, %fd52, 0d7FF0000000000000, 0d7FF0000000000000;
	{
	.reg .b32 %temp; 
	mov.b64 	{%temp, %r25}, %fd52;
	}
	and.b32  	%r26, %r25, 2147483647;
	setp.eq.s32 	%p4, %r26, 0;
	selp.f64 	%fd54, 0dFFF0000000000000, %fd11, %p4;
$L__BB0_8:
	mul.f64 	%fd44, %fd1, 0d4024000000000000;
	mul.f64 	%fd45, %fd44, %fd54;
	cvt.rn.f64.s32 	%fd46, %r13;
	add.f64 	%fd47, %fd46, %fd46;
	add.f32 	%f4, %f1, %f2;
	cvt.f64.f32 	%fd48, %f4;
	mul.f64 	%fd49, %fd48, 0d3FE0000000000000;
	mul.f64 	%fd50, %fd49, %fd47;
	div.rn.f64 	%fd51, %fd45, %fd50;
	cvt.rn.f32.f64 	%f5, %fd51;
	st.global.f32 	[d0], %f5;
$L__BB0_9:
	ret;

}
	// .globl	_Z13initial_coffefiPfS_S_S_i
.visible .entry _Z13initial_coffefiPfS_S_S_i(
	.param .f32 _Z13initial_coffefiPfS_S_S_i_param_0,
	.param .u32 _Z13initial_coffefiPfS_S_S_i_param_1,
	.param .u64 .ptr .align 1 _Z13initial_coffefiPfS_S_S_i_param_2,
	.param .u64 .ptr .align 1 _Z13initial_coffefiPfS_S_S_i_param_3,
	.param .u64 .ptr .align 1 _Z13initial_coffefiPfS_S_S_i_param_4,
	.param .u64 .ptr .align 1 _Z13initial_coffefiPfS_S_S_i_param_5,
	.param .u32 _Z13initial_coffefiPfS_S_S_i_param_6
)
{
	.reg .pred 	%p<56>;
	.reg .b32 	%r<81>;
	.reg .b32 	%f<26>;
	.reg .b64 	%rd<26>;
	.reg .b64 	%fd<127>;

	ld.param.f32 	%f5, [_Z13initial_coffefiPfS_S_S_i_param_0];
	ld.param.u32 	%r12, [_Z13initial_coffefiPfS_S_S_i_param_1];
	ld.param.u64 	%rd5, [_Z13initial_coffefiPfS_S_S_i_param_2];
	ld.param.u64 	%rd6, [_Z13initial_coffefiPfS_S_S_i_param_3];
	ld.param.u64 	%rd7, [_Z13initial_coffefiPfS_S_S_i_param_4];
	ld.param.u64 	%rd8, [_Z13initial_coffefiPfS_S_S_i_param_5];
	ld.param.u32 	%r13, [_Z13initial_coffefiPfS_S_S_i_param_6];
	cvta.to.global.u64 	%rd1, %rd8;
	cvta.to.global.u64 	%rd2, %rd7;
	cvta.to.global.u64 	%rd3, %rd6;
	cvta.to.global.u64 	%rd4, %rd5;
	mov.u32 	%r14, %tid.x;
	mov.u32 	%r15, %ntid.x;
	mov.u32 	%r16, %ctaid.x;
	mad.lo.s32 	%r1, %r15, %r16, %r14;
	shl.b32 	%r17, %r13, 1;
	add.s32 	%r2, %r17, %r12;
	setp.ge.s32 	%p1, %r1, %r2;
	@%p1 bra 	$L__BB1_34;
	setp.le.s32 	%p2, %r13, %r1;
	@%p2 bra 	$L__BB1_17;
	ld.global.f32 	%f16, [d0];
	mul.f32 	%f1, %f5, %f16;
	cvt.rn.f64.s32 	%fd1, %r13;
	add.f64 	%fd78, %fd1, 0dBFE0000000000000;
	cvt.rn.f64.s32 	%fd79, %r1;
	sub.f64 	%fd80, %fd78, %fd79;
	div.rn.f64 	%fd2, %fd80, %fd1;
	{
	.reg .b32 %temp; 
	mov.b64 	{%temp, %r3}, %fd2;
	}
	mov.f64 	%fd81, 0d4000000000000000;
	{
	.reg .b32 %temp; 
	mov.b64 	{%temp, %r50}, %fd81;
	}
	and.b32  	%r5, %r50, 2146435072;
	setp.eq.s32 	%p30, %r5, 1062207488;
	abs.f64 	%fd3, %fd2;
	{ // callseq 2, 0
	.param .b64 param0;
	st.param.f64 	[param0], %fd3;
	.param .b64 retval0;
	call.uni (retval0), 
	__internal_accurate_pow, 
	(
	param0
	);
	ld.param.f64 	%fd82, [retval0];
	} // callseq 2
	setp.lt.s32 	%p31, %r3, 0;
	neg.f64 	%fd84, %fd82;
	selp.f64 	%fd85, %fd84, %fd82, %p30;
	selp.f64 	%fd120, %fd85, %fd82, %p31;
	setp.neu.f64 	%p32, %fd2, 0d0000000000000000;
	@%p32 bra 	$L__BB1_4;
	setp.eq.s32 	%p33, %r5, 1062207488;
	selp.b32 	%r51, %r3, 0, %p33;
	setp.lt.s32 	%p34, %r50, 0;
	or.b32  	%r52, %r51, 2146435072;
	selp.b32 	%r53, %r52, %r51, %p34;
	mov.b32 	%r54, 0;
	mov.b64 	%fd120, {%r54, %r53};
$L__BB1_4:
	add.f64 	%fd86, %fd2, 0d4000000000000000;
	{
	.reg .b32 %temp; 
	mov.b64 	{%temp, %r55}, %fd86;
	}
	and.b32  	%r56, %r55, 2146435072;
	setp.ne.s32 	%p35, %r56, 2146435072;
	@%p35 bra 	$L__BB1_9;
	setp.num.f64 	%p36, %fd2, %fd2;
	@%p36 bra 	$L__BB1_7;
	mov.f64 	%fd87, 0d4000000000000000;
	add.rn.f64 	%fd120, %fd2, %fd87;
	bra.uni 	$L__BB1_9;
$L__BB1_7:
	setp.neu.f64 	%p37, %fd3, 0d7FF0000000000000;
	@%p37 bra 	$L__BB1_9;
	setp.lt.s32 	%p38, %r3, 0;
	setp.eq.s32 	%p39, %r5, 1062207488;
	setp.lt.s32 	%p40, %r50, 0;
	selp.b32 	%r58, 0, 2146435072, %p40;
	and.b32  	%r59, %r50, 2147483647;
	setp.ne.s32 	%p41, %r59, 1071644672;
	or.b32  	%r60, %r58, -2147483648;
	selp.b32 	%r61, %r60, %r58, %p41;
	selp.b32 	%r62, %r61, %r58, %p39;
	selp.b32 	%r63, %r62, %r58, %p38;
	mov.b32 	%r64, 0;
	mov.b64 	%fd120, {%r64, %r63};
$L__BB1_9:
	setp.eq.s32 	%p42, %r5, 1062207488;
	setp.eq.f64 	%p43, %fd2, 0d3FF0000000000000;
	selp.f64 	%fd88, 0d3FF0000000000000, %fd120, %p43;
	cvt.f64.f32 	%fd89, %f1;
	mul.f64 	%fd90, %fd88, %fd89;
	fma.rn.f64 	%fd91, %fd90, 0d3FE0000000000000, 0d3FF0000000000000;
	rcp.rn.f64 	%fd92, %fd91;
	cvt.rn.f32.f64 	%f17, %fd92;
	mul.wide.s32 	%rd20, %r1, 4;
	add.s64 	%rd21, %rd4, %rd20;
	st.global.f32 	[%rd21], %f17;
	cvt.f64.f32 	%fd93, %f17;
	ld.global.f32 	%f18, [d0];
	mul.f32 	%f19, %f5, %f18;
	cvt.f64.f32 	%fd94, %f19;
	mul.f64 	%fd95, %fd88, %fd94;
	mul.f64 	%fd96, %fd95, 0d3FE0000000000000;
	mov.f64 	%fd97, 0d3FF0000000000000;
	sub.f64 	%fd98, %fd97, %fd96;
	mul.f64 	%fd99, %fd98, %fd93;
	cvt.rn.f32.f64 	%f20, %fd99;
	add.s64 	%rd22, %rd3, %rd20;
	st.global.f32 	[%rd22], %f20;
	ld.global.f32 	%f21, [d0];
	mul.f32 	%f2, %f5, %f21;
	sub.s32 	%r66, %r13, %r1;
	cvt.rn.f64.s32 	%fd100, %r66;
	div.rn.f64 	%fd10, %fd100, %fd1;
	{
	.reg .b32 %temp; 
	mov.b64 	{%temp, %r6}, %fd10;
	}
	abs.f64 	%fd11, %fd10;
	{ // callseq 3, 0
	.param .b64 param0;
	st.param.f64 	[param0], %fd11;
	.param .b64 retval0;
	call.uni (retval0), 
	__internal_accurate_pow, 
	(
	param0
	);
	ld.param.f64 	%fd101, [retval0];
	} // callseq 3
	setp.lt.s32 	%p44, %r6, 0;
	neg.f64 	%fd103, %fd101;
	selp.f64 	%fd104, %fd103, %fd101, %p42;
	selp.f64 	%fd122, %fd104, %fd101, %p44;
	setp.neu.f64 	%p45, %fd10, 0d0000000000000000;
	@%p45 bra 	$L__BB1_11;
	setp.eq.s32 	%p46, %r5, 1062207488;
	selp.b32 	%r67, %r6, 0, %p46;
	setp.lt.s32 	%p47, %r50, 0;
	or.b32  	%r68, %r67, 2146435072;
	selp.b32 	%r69, %r68, %r67, %p47;
	mov.b32 	%r70, 0;
	mov.b64 	%fd122, {%r70, %r69};
$L__BB1_11:
	add.f64 	%fd105, %fd10, 0d4000000000000000;
	{
	.reg .b32 %temp; 
	mov.b64 	{%temp, %r71}, %fd105;
	}
	and.b32  	%r72, %r71, 2146435072;
	setp.ne.s32 	%p48, %r72, 2146435072;
	@%p48 bra 	$L__BB1_16;
	setp.num.f64 	%p49, %fd10, %fd10;
	@%p49 bra 	$L__BB1_14;
	mov.f64 	%fd106, 0d4000000000000000;
	add.rn.f64 	%fd122, %fd10, %fd106;
	bra.uni 	$L__BB1_16;
$L__BB1_14:
	setp.neu.f64 	%p50, %fd11, 0d7FF0000000000000;
	@%p50 bra 	$L__BB1_16;
	setp.lt.s32 	%p51, %r6, 0;
	setp.eq.s32 	%p52, %r5, 1062207488;
	setp.lt.s32 	%p53, %r50, 0;
	selp.b32 	%r74, 0, 2146435072, %p53;
	and.b32  	%r75, %r50, 2147483647;
	setp.ne.s32 	%p54, %r75, 1071644672;
	or.b32  	%r76, %r74, -2147483648;
	selp.b32 	%r77, %r76, %r74, %p54;
	selp.b32 	%r78, %r77, %r74, %p52;
	selp.b32 	%r79, %r78, %r74, %p51;
	mov.b32 	%r80, 0;
	mov.b64 	%fd122, {%r80, %r79};
$L__BB1_16:
	setp.eq.f64 	%p55, %fd10, 0d3FF0000000000000;
	selp.f64 	%fd107, 0d3FF0000000000000, %fd122, %p55;
	cvt.f64.f32 	%fd108, %f2;
	mul.f64 	%fd109, %fd107, %fd108;
	fma.rn.f64 	%fd110, %fd109, 0d3FE0000000000000, 0d3FF0000000000000;
	rcp.rn.f64 	%fd111, %fd110;
	cvt.rn.f32.f64 	%f22, %fd111;
	add.s64 	%rd24, %rd2, %rd20;
	st.global.f32 	[%rd24], %f22;
	cvt.f64.f32 	%fd112, %f22;
	ld.global.f32 	%f23, [d0];
	mul.f32 	%f24, %f5, %f23;
	cvt.f64.f32 	%fd113, %f24;
	mul.f64 	%fd114, %fd107, %fd113;
	mul.f64 	%fd115, %fd114, 0d3FE0000000000000;
	mov.f64 	%fd116, 0d3FF0000000000000;
	sub.f64 	%fd117, %fd116, %fd115;
	mul.f64 	%fd118, %fd117, %fd112;
	cvt.rn.f32.f64 	%f25, %fd118;
	add.s64 	%rd25, %rd1, %rd20;
	st.global.f32 	[%rd25], %f25;
	bra.uni 	$L__BB1_34;
$L__BB1_17:
	sub.s32 	%r7, %r2, %r13;
	setp.ge.s32 	%p3, %r1, %r7;
	@%p3 bra 	$L__BB1_19;
	mul.wide.s32 	%rd15, %r1, 4;
	add.s64 	%rd16, %rd4, %rd15;
	mov.b32 	%r49, 1065353216;
	st.global.u32 	[%rd16], %r49;
	add.s64 	%rd17, %rd3, %rd15;
	st.global.u32 	[%rd17], %r49;
	add.s64 	%rd18, %rd2, %rd15;
	st.global.u32 	[%rd18], %r49;
	add.s64 	%rd19, %rd1, %rd15;
	st.global.u32 	[%rd19], %r49;
	bra.uni 	$L__BB1_34;
$L__BB1_19:
	ld.global.f32 	%f6, [d0];
	mul.f32 	%f3, %f5, %f6;
	cvt.rn.f64.s32 	%fd35, %r1;
	add.f64 	%fd36, %fd35, 0d3FE0000000000000;
	cvt.rn.f64.s32 	%fd37, %r12;
	sub.f64 	%fd38, %fd36, %fd37;
	cvt.rn.f64.s32 	%fd18, %r13;
	sub.f64 	%fd39, %fd38, %fd18;
	div.rn.f64 	%fd19, %fd39, %fd18;
	{
	.reg .b32 %temp; 
	mov.b64 	{%temp, %r8}, %fd19;
	}
	mov.f64 	%fd40, 0d4000000000000000;
	{
	.reg .b32 %temp; 
	mov.b64 	{%temp, %r18}, %fd40;
	}
	and.b32  	%r10, %r18, 2146435072;
	setp.eq.s32 	%p4, %r10, 1062207488;
	abs.f64 	%fd20, %fd19;
	{ // callseq 0, 0
	.param .b64 param0;
	st.param.f64 	[param0], %fd20;
	.param .b64 retval0;
	call.uni (retval0), 
	__internal_accurate_pow, 
	(
	param0
	);
	ld.param.f64 	%fd41, [retval0];
	} // callseq 0
	setp.lt.s32 	%p5, %r8, 0;
	neg.f64 	%fd43, %fd41;
	selp.f64 	%fd44, %fd43, %fd41, %p4;
	selp.f64 	%fd124, %fd44, %fd41, %p5;
	setp.neu.f64 	%p6, %fd19, 0d0000000000000000;
	@%p6 bra 	$L__BB1_21;
	setp.eq.s32 	%p7, %r10, 1062207488;
	selp.b32 	%r19, %r8, 0, %p7;
	setp.lt.s32 	%p8, %r18, 0;
	or.b32  	%r20, %r19, 2146435072;
	selp.b32 	%r21, %r20, %r19, %p8;
	mov.b32 	%r22, 0;
	mov.b64 	%fd124, {%r22, %r21};
$L__BB1_21:
	add.f64 	%fd45, %fd19, 0d4000000000000000;
	{
	.reg .b32 %temp; 
	mov.b64 	{%temp, %r23}, %fd45;
	}
	and.b32  	%r24, %r23, 2146435072;
	setp.ne.s32 	%p9, %r24, 2146435072;
	@%p9 bra 	$L__BB1_26;
	setp.num.f64 	%p10, %fd19, %fd19;
	@%p10 bra 	$L__BB1_24;
	mov.f64 	%fd46, 0d4000000000000000;
	add.rn.f64 	%fd124, %fd19, %fd46;
	bra.uni 	$L__BB1_26;
$L__BB1_24:
	setp.neu.f64 	%p11, %fd20, 0d7FF0000000000000;
	@%p11 bra 	$L__BB1_26;
	setp.lt.s32 	%p12, %r8, 0;
	setp.eq.s32 	%p13, %r10, 1062207488;
	setp.lt.s32 	%p14, %r18, 0;
	selp.b32 	%r26, 0, 2146435072, %p14;
	and.b32  	%r27, %r18, 2147483647;
	setp.ne.s32 	%p15, %r27, 1071644672;
	or.b32  	%r28, %r26, -2147483648;
	selp.b32 	%r29, %r28, %r26, %p15;
	selp.b32 	%r30, %r29, %r26, %p13;
	selp.b32 	%r31, %r30, %r26, %p12;
	mov.b32 	%r32, 0;
	mov.b64 	%fd124, {%r32, %r31};
$L__BB1_26:
	setp.eq.s32 	%p16, %r10, 1062207488;
	setp.eq.f64 	%p17, %fd19, 0d3FF0000000000000;
	selp.f64 	%fd47, 0d3FF0000000000000, %fd124, %p17;
	cvt.f64.f32 	%fd48, %f3;
	mul.f64 	%fd49, %fd47, %fd48;
	fma.rn.f64 	%fd50, %fd49, 0d3FE0000000000000, 0d3FF0000000000000;
	rcp.rn.f64 	%fd51, %fd50;
	cvt.rn.f32.f64 	%f7, %fd51;
	mul.wide.s32 	%rd9, %r1, 4;
	add.s64 	%rd10, %rd4, %rd9;
	st.global.f32 	[%rd10], %f7;
	cvt.f64.f32 	%fd52, %f7;
	ld.global.f32 	%f8, [d0];
	mul.f32 	%f9, %f5, %f8;
	cvt.f64.f32 	%fd53, %f9;
	mul.f64 	%fd54, %fd47, %fd53;
	mul.f64 	%fd55, %fd54, 0d3FE0000000000000;
	mov.f64 	%fd56, 0d3FF0000000000000;
	sub.f64 	%fd57, %fd56, %fd55;
	mul.f64 	%fd58, %fd57, %fd52;
	cvt.rn.f32.f64 	%f10, %fd58;
	add.s64 	%rd11, %rd3, %rd9;
	st.global.f32 	[%rd11], %f10;
	ld.global.f32 	%f11, [d0];
	mul.f32 	%f4, %f5, %f11;
	sub.s32 	%r34, %r1, %r7;
	cvt.rn.f64.s32 	%fd59, %r34;
	div.rn.f64 	%fd27, %fd59, %fd18;
	{
	.reg .b32 %temp; 
	mov.b64 	{%temp, %r11}, %fd27;
	}
	abs.f64 	%fd28, %fd27;
	{ // callseq 1, 0
	.param .b64 param0;
	st.param.f64 	[param0], %fd28;
	.param .b64 retval0;
	call.uni (retval0), 
	__internal_accurate_pow, 
	(
	param0
	);
	ld.param.f64 	%fd60, [retval0];
	} // callseq 1
	setp.lt.s32 	%p18, %r11, 0;
	neg.f64 	%fd62, %fd60;
	selp.f64 	%fd63, %fd62, %fd60, %p16;
	selp.f64 	%fd126, %fd63, %fd60, %p18;
	setp.neu.f64 	%p19, %fd27, 0d0000000000000000;
	@%p19 bra 	$L__BB1_28;
	setp.eq.s32 	%p20, %r10, 1062207488;
	selp.b32 	%r35, %r11, 0, %p20;
	setp.lt.s32 	%p21, %r18, 0;
	or.b32  	%r36, %r35, 2146435072;
	selp.b32 	%r37, %r36, %r35, %p21;
	mov.b32 	%r38, 0;
	mov.b64 	%fd126, {%r38, %r37};
$L__BB1_28:
	add.f64 	%fd64, %fd27, 0d4000000000000000;
	{
	.reg .b32 %temp; 
	mov.b64 	{%temp, %r39}, %fd64;
	}
	and.b32  	%r40, %r39, 2146435072;
	setp.ne.s32 	%p22, %r40, 2146435072;
	@%p22 bra 	$L__BB1_33;
	setp.num.f64 	%p23, %fd27, %fd27;
	@%p23 bra 	$L__BB1_31;
	mov.f64 	%fd65, 0d4000000000000000;
	add.rn.f64 	%fd126, %fd27, %fd65;
	bra.uni 	$L__BB1_33;
$L__BB1_31:
	setp.neu.f64 	%p24, %fd28, 0d7FF0000000000000;
	@%p24 bra 	$L__BB1_33;
	setp.lt.s32 	%p25, %r11, 0;
	setp.eq.s32 	%p26, %r10, 1062207488;
	setp.lt.s32 	%p27, %r18, 0;
	selp.b32 	%r42, 0, 2146435072, %p27;
	and.b32  	%r43, %r18, 2147483647;
	setp.ne.s32 	%p28, %r43, 1071644672;
	or.b32  	%r44, %r42, -2147483648;
	selp.b32 	%r45, %r44, %r42, %p28;
	selp.b32 	%r46, %r45, %r42, %p26;
	selp.b32 	%r47, %r46, %r42, %p25;
	mov.b32 	%r48, 0;
	mov.b64 	%fd126, {%r48, %r47};
$L__BB1_33:
	setp.eq.f64 	%p29, %fd27, 0d3FF0000000000000;
	selp.f64 	%fd66, 0d3FF0000000000000, %fd126, %p29;
	cvt.f64.f32 	%fd67, %f4;
	mul.f64 	%fd68, %fd66, %fd67;
	fma.rn.f64 	%fd69, %fd68, 0d3FE0000000000000, 0d3FF0000000000000;
	rcp.rn.f64 	%fd70, %fd69;
	cvt.rn.f32.f64 	%f12, %fd70;
	add.s64 	%rd13, %rd2, %rd9;
	st.global.f32 	[%rd13], %f12;
	cvt.f64.f32 	%fd71, %f12;
	ld.global.f32 	%f13, [d0];
	mul.f32 	%f14, %f5, %f13;
	cvt.f64.f32 	%fd72, %f14;
	mul.f64 	%fd73, %fd66, %fd72;
	mul.f64 	%fd74, %fd73, 0d3FE0000000000000;
	mov.f64 	%fd75, 0d3FF0000000000000;
	sub.f64 	%fd76, %fd75, %fd74;
	mul.f64 	%fd77, %fd76, %fd71;
	cvt.rn.f32.f64 	%f15, %fd77;
	add.s64 	%rd14, %rd1, %rd9;
	st.global.f32 	[%rd14], %f15;
$L__BB1_34:
	ret;

}
	// .globl	_Z11shot_recordiiiiiiiPfS_
.visible .entry _Z11shot_recordiiiiiiiPfS_(
	.param .u32 _Z11shot_recordiiiiiiiPfS__param_0,
	.param .u32 _Z11shot_recordiiiiiiiPfS__param_1,
	.param .u32 _Z11shot_recordiiiiiiiPfS__param_2,
	.param .u32 _Z11shot_recordiiiiiiiPfS__param_3,
	.param .u32 _Z11shot_recordiiiiiiiPfS__param_4,
	.param .u32 _Z11shot_recordiiiiiiiPfS__param_5,
	.param .u32 _Z11shot_recordiiiiiiiPfS__param_6,
	.param .u64 .ptr .align 1 _Z11shot_recordiiiiiiiPfS__param_7,
	.param .u64 .ptr .align 1 _Z11shot_recordiiiiiiiPfS__param_8
)
{
	.reg .pred 	%p<2>;
	.reg .b32 	%r<13>;
	.reg .b32 	%f<2>;
	.reg .b64 	%rd<9>;

	ld.param.u32 	%r2, [_Z11shot_recordiiiiiiiPfS__param_1];
	ld.param.u32 	%r6, [_Z11shot_recordiiiiiiiPfS__param_2];
	ld.param.u32 	%r3, [_Z11shot_recordiiiiiiiPfS__param_4];
	ld.param.u32 	%r4, [_Z11shot_recordiiiiiiiPfS__param_5];
	ld.param.u32 	%r5, [_Z11shot_recordiiiiiiiPfS__param_6];
	ld.param.u64 	%rd1, [_Z11shot_recordiiiiiiiPfS__param_7];
	ld.param.u64 	%rd2, [_Z11shot_recordiiiiiiiPfS__param_8];
	mov.u32 	%r7, %tid.x;
	mov.u32 	%r8, %ntid.x;
	mov.u32 	%r9, %ctaid.x;
	mad.lo.s32 	%r1, %r8, %r9, %r7;
	setp.ge.s32 	%p1, %r1, %r6;
	@%p1 bra 	$L__BB2_2;
	cvta.to.global.u64 	%rd3, %rd1;
	cvta.to.global.u64 	%rd4, %rd2;
	add.s32 	%r10, %r3, %r1;
	mad.lo.s32 	%r11, %r10, %r2, %r3;
	mul.wide.s32 	%rd5, %r11, 4;
	add.s64 	%rd6, %rd3, %rd5;
	ld.global.f32 	%f1, [%rd6];
	mad.lo.s32 	%r12, %r5, %r1, %r4;
	mul.wide.s32 	%rd7, %r12, 4;
	add.s64 	%rd8, %rd4, %rd7;
	st.global.f32 	[%rd8], %f1;
$L__BB2_2:
	ret;

}
	// .globl	_Z15mute_directwaveiiffffiiiiPfS_S_i
.visible .entry _Z15mute_directwaveiiffffiiiiPfS_S_i(
	.param .u32 _Z15mute_directwaveiiffffiiiiPfS_S_i_param_0,
	.param .u32 _Z15mute_directwaveiiffffiiiiPfS_S_i_param_1,
	.param .f32 _Z15mute_directwaveiiffffiiiiPfS_S_i_param_2,
	.param .f32 _Z15mute_directwaveiiffffiiiiPfS_S_i_param_3,
	.param .f32 _Z15mute_directwaveiiffffiiiiPfS_S_i_param_4,
	.param .f32 _Z15mute_directwaveiiffffiiiiPfS_S_i_param_5,
	.param .u32 _Z15mute_directwaveiiffffiiiiPfS_S_i_param_6,
	.param .u32 _Z15mute_directwaveiiffffiiiiPfS_S_i_param_7,
	.param .u32 _Z15mute_directwaveiiffffiiiiPfS_S_i_param_8,
	.param .u32 _Z15mute_directwaveiiffffiiiiPfS_S_i_param_9,
	.param .u64 .ptr .align 1 _Z15mute_directwaveiiffffiiiiPfS_S_i_param_10,
	.param .u64 .ptr .align 1 _Z15mute_directwaveiiffffiiiiPfS_S_i_param_11,
	.param .u64 .ptr .align 1 _Z15mute_directwaveiiffffiiiiPfS_S_i_param_12,
	.param .u32 _Z15mute_directwaveiiffffiiiiPfS_S_i_param_13
)
{
	.reg .pred 	%p<29>;
	.reg .b32 	%r<59>;
	.reg .b32 	%f<19>;
	.reg .b64 	%rd<9>;
	.reg .b64 	%fd<40>;

	ld.param.u32 	%r12, [_Z15mute_directwaveiiffffiiiiPfS_S_i_param_0];
	ld.param.u32 	%r6, [_Z15mute_directwaveiiffffiiiiPfS_S_i_param_1];
	ld.param.f32 	%f3, [_Z15mute_directwaveiiffffiiiiPfS_S_i_param_2];
	ld.param.f32 	%f4, [_Z15mute_directwaveiiffffiiiiPfS_S_i_param_3];
	ld.param.f32 	%f5, [_Z15mute_directwaveiiffffiiiiPfS_S_i_param_4];
	ld.param.f32 	%f6, [_Z15mute_directwaveiiffffiiiiPfS_S_i_param_5];
	ld.param.u32 	%r7, [_Z15mute_directwaveiiffffiiiiPfS_S_i_param_6];
	ld.param.u32 	%r8, [_Z15mute_directwaveiiffffiiiiPfS_S_i_param_7];
	ld.param.u32 	%r9, [_Z15mute_directwaveiiffffiiiiPfS_S_i_param_8];
	ld.param.u32 	%r10, [_Z15mute_directwaveiiffffiiiiPfS_S_i_param_9];
	ld.param.u64 	%rd1, [_Z15mute_directwaveiiffffiiiiPfS_S_i_param_10];
	ld.param.u64 	%rd2, [_Z15mute_directwaveiiffffiiiiPfS_S_i_param_11];
	ld.param.u64 	%rd3, [_Z15mute_directwaveiiffffiiiiPfS_S_i_param_12];
	ld.param.u32 	%r11, [_Z15mute_directwaveiiffffiiiiPfS_S_i_param_13];
	mov.u32 	%r13, %tid.x;
	mov.u32 	%r14, %ntid.x;
	mov.u32 	%r15, %ctaid.x;
	mad.lo.s32 	%r1, %r14, %r15, %r13;
	mul.lo.s32 	%r16, %r6, %r12;
	setp.ge.s32 	%p1, %r1, %r16;
	@%p1 bra 	$L__BB3_17;
	sub.s32 	%r17, 1, %r10;
	mul.lo.s32 	%r18, %r17, %r8;
	sub.s32 	%r19, %r18, %r7;
	div.s32 	%r20, %r1, %r6;
	add.s32 	%r21, %r19, %r20;
	abs.s32 	%r22, %r21;
	cvt.rn.f32.s32 	%f7, %r22;
	mul.f32 	%f1, %f5, %f7;
	cvt.rn.f32.s32 	%f8, %r9;
	mul.f32 	%f2, %f6, %f8;
	cvt.f64.f32 	%fd1, %f1;
	{
	.reg .b32 %temp; 
	mov.b64 	{%temp, %r2}, %fd1;
	}
	mov.f64 	%fd18, 0d4000000000000000;
	{
	.reg .b32 %temp; 
	mov.b64 	{%temp, %r23}, %fd18;
	}
	and.b32  	%r4, %r23, 2146435072;
	setp.eq.s32 	%p2, %r4, 1062207488;
	abs.f64 	%fd2, %fd1;
	{ // callseq 4, 0
	.param .b64 param0;
	st.param.f64 	[param0], %fd2;
	.param .b64 retval0;
	call.uni (retval0), 
	__internal_accurate_pow, 
	(
	param0
	);
	ld.param.f64 	%fd19, [retval0];
	} // callseq 4
	setp.lt.s32 	%p3, %r2, 0;
	neg.f64 	%fd21, %fd19;
	selp.f64 	%fd22, %fd21, %fd19, %p2;
	selp.f64 	%fd37, %fd22, %fd19, %p3;
	setp.neu.f32 	%p4, %f1, 0f00000000;
	@%p4 bra 	$L__BB3_3;
	setp.eq.s32 	%p5, %r4, 1062207488;
	selp.b32 	%r24, %r2, 0, %p5;
	setp.lt.s32 	%p6, %r23, 0;
	or.b32  	%r25, %r24, 2146435072;
	selp.b32 	%r26, %r25, %r24, %p6;
	mov.b32 	%r27, 0;
	mov.b64 	%fd37, {%r27, %r26};
$L__BB3_3:
	add.f64 	%fd23, %fd1, 0d4000000000000000;
	{
	.reg .b32 %temp; 
	mov.b64 	{%temp, %r28}, %fd23;
	}
	and.b32  	%r29, %r28, 2146435072;
	setp.ne.s32 	%p7, %r29, 2146435072;
	@%p7 bra 	$L__BB3_8;
	setp.num.f32 	%p8, %f1, %f1;
	@%p8 bra 	$L__BB3_6;
	mov.f64 	%fd24, 0d4000000000000000;
	add.rn.f64 	%fd37, %fd1, %fd24;
	bra.uni 	$L__BB3_8;
$L__BB3_6:
	setp.neu.f64 	%p9, %fd2, 0d7FF0000000000000;
	@%p9 bra 	$L__BB3_8;
	setp.lt.s32 	%p10, %r2, 0;
	setp.eq.s32 	%p11, %r4, 1062207488;
	setp.lt.s32 	%p12, %r23, 0;
	selp.b32 	%r31, 0, 2146435072, %p12;
	and.b32  	%r32, %r23, 2147483647;
	setp.ne.s32 	%p13, %r32, 1071644672;
	or.b32  	%r33, %r31, -2147483648;
	selp.b32 	%r34, %r33, %r31, %p13;
	selp.b32 	%r35, %r34, %r31, %p11;
	selp.b32 	%r36, %r35, %r31, %p10;
	mov.b32 	%r37, 0;
	mov.b64 	%fd37, {%r37, %r36};
$L__BB3_8:
	setp.eq.s32 	%p14, %r4, 1062207488;
	setp.eq.f32 	%p15, %f1, 0f3F800000;
	selp.f64 	%fd9, 0d3FF0000000000000, %fd37, %p15;
	cvt.f64.f32 	%fd10, %f2;
	{
	.reg .b32 %temp; 
	mov.b64 	{%temp, %r5}, %fd10;
	}
	abs.f64 	%fd11, %fd10;
	{ // callseq 5, 0
	.param .b64 param0;
	st.param.f64 	[param0], %fd11;
	.param .b64 retval0;
	call.uni (retval0), 
	__internal_accurate_pow, 
	(
	param0
	);
	ld.param.f64 	%fd25, [retval0];
	} // callseq 5
	setp.lt.s32 	%p16, %r5, 0;
	neg.f64 	%fd27, %fd25;
	selp.f64 	%fd28, %fd27, %fd25, %p14;
	selp.f64 	%fd39, %fd28, %fd25, %p16;
	setp.neu.f32 	%p17, %f2, 0f00000000;
	@%p17 bra 	$L__BB3_10;
	setp.eq.s32 	%p18, %r4, 1062207488;
	selp.b32 	%r39, %r5, 0, %p18;
	setp.lt.s32 	%p19, %r23, 0;
	or.b32  	%r40, %r39, 2146435072;
	selp.b32 	%r41, %r40, %r39, %p19;
	mov.b32 	%r42, 0;
	mov.b64 	%fd39, {%r42, %r41};
$L__BB3_10:
	add.f64 	%fd29, %fd10, 0d4000000000000000;
	{
	.reg .b32 %temp; 
	mov.b64 	{%temp, %r43}, %fd29;
	}
	and.b32  	%r44, %r43, 2146435072;
	setp.ne.s32 	%p20, %r44, 2146435072;
	@%p20 bra 	$L__BB3_15;
	setp.num.f32 	%p21, %f2, %f2;
	@%p21 bra 	$L__BB3_13;
	mov.f64 	%fd30, 0d4000000000000000;
	add.rn.f64 	%fd39, %fd10, %fd30;
	bra.uni 	$L__BB3_15;
$L__BB3_13:
	setp.neu.f64 	%p22, %fd11, 0d7FF0000000000000;
	@%p22 bra 	$L__BB3_15;
	setp.lt.s32 	%p23, %r5, 0;
	setp.eq.s32 	%p24, %r4, 1062207488;
	setp.lt.s32 	%p25, %r23, 0;
	selp.b32 	%r46, 0, 2146435072, %p25;
	and.b32  	%r47, %r23, 2147483647;
	setp.ne.s32 	%p26, %r47, 1071644672;
	or.b32  	%r48, %r46, -2147483648;
	selp.b32 	%r49, %r48, %r46, %p26;
	selp.b32 	%r50, %r49, %r46, %p24;
	selp.b32 	%r51, %r50, %r46, %p23;
	mov.b32 	%r52, 0;
	mov.b64 	%fd39, {%r52, %r51};
$L__BB3_15:
	setp.eq.f32 	%p27, %f2, 0f3F800000;
	selp.f64 	%fd31, 0d3FF0000000000000, %fd39, %p27;
	add.f64 	%fd32, %fd9, %fd31;
	cvt.rn.f32.f64 	%f9, %fd32;
	sqrt.rn.f32 	%f10, %f9;
	cvta.to.global.u64 	%rd4, %rd1;
	ld.global.f32 	%f11, [%rd4+4];
	cvta.to.global.u64 	%rd5, %rd2;
	ld.global.f32 	%f12, [%rd5+4];
	fma.rn.f32 	%f13, %f12, 0f40000000, 0f3F800000;
	sqrt.rn.f32 	%f14, %f13;
	mul.f32 	%f15, %f11, %f14;
	div.rn.f32 	%f16, %f10, %f15;
	mul.f32 	%f17, %f3, %f4;
	cvt.f64.f32 	%fd33, %f17;
	mov.f64 	%fd34, 0d4000000000000000;
	div.rn.f64 	%fd35, %fd34, %fd33;
	cvt.rzi.s32.f64 	%r53, %fd35;
	div.rn.f32 	%f18, %f16, %f3;
	cvt.rzi.s32.f32 	%r54, %f18;
	add.s32 	%r55, %r11, %r53;
	add.s32 	%r56, %r55, %r54;
	rem.s32 	%r57, %r1, %r6;
	setp.ge.s32 	%p28, %r57, %r56;
	@%p28 bra 	$L__BB3_17;
	cvta.to.global.u64 	%rd6, %rd3;
	mul.wide.s32 	%rd7, %r1, 4;
	add.s64 	%rd8, %rd6, %rd7;
	mov.b32 	%r58, 0;
	st.global.u32 	[%rd8], %r58;
$L__BB3_17:
	ret;

}
	// .globl	_Z10add_sourcefffiiiifffiiiiPfS_
.visible .entry _Z10add_sourcefffiiiifffiiiiPfS_(
	.param .f32 _Z10add_sourcefffiiiifffiiiiPfS__param_0,
	.param .f32 _Z10add_sourcefffiiiifffiiiiPfS__param_1,
	.param .f32 _Z10add_sourcefffiiiifffiiiiPfS__param_2,
	.param .u32 _Z10add_sourcefffiiiifffiiiiPfS__param_3,
	.param .u32 _Z10add_sourcefffiiiifffiiiiPfS__param_4,
	.param .u32 _Z10add_sourcefffiiiifffiiiiPfS__param_5,
	.param .u32 _Z10add_sourcefffiiiifffiiiiPfS__param_6,
	.param .f32 _Z10add_sourcefffiiiifffiiiiPfS__param_7,
	.param .f32 _Z10add_sourcefffiiiifffiiiiPfS__param_8,
	.param .f32 _Z10add_sourcefffiiiifffiiiiPfS__param_9,
	.param .u32 _Z10add_sourcefffiiiifffiiiiPfS__param_10,
	.param .u32 _Z10add_sourcefffiiiifffiiiiPfS__param_11,
	.param .u32 _Z10add_sourcefffiiiifffiiiiPfS__param_12,
	.param .u32 _Z10add_sourcefffiiiifffiiiiPfS__param_13,
	.param .u64 .ptr .align 1 _Z10add_sourcefffiiiifffiiiiPfS__param_14,
	.param .u64 .ptr .align 1 _Z10add_sourcefffiiiifffiiiiPfS__param_15
)
{
	.reg .pred 	%p<16>;
	.reg .b32 	%r<89>;
	.reg .b32 	%f<57>;
	.reg .b64 	%rd<8>;
	.reg .b64 	%fd<137>;

	ld.param.f32 	%f9, [_Z10add_sourcefffiiiifffiiiiPfS__param_0];
	ld.param.f32 	%f14, [_Z10add_sourcefffiiiifffiiiiPfS__param_1];
	ld.param.f32 	%f10, [_Z10add_sourcefffiiiifffiiiiPfS__param_2];
	ld.param.u32 	%r24, [_Z10add_sourcefffiiiifffiiiiPfS__param_6];
	ld.param.f32 	%f11, [_Z10add_sourcefffiiiifffiiiiPfS__param_8];
	ld.param.f32 	%f12, [_Z10add_sourcefffiiiifffiiiiPfS__param_9];
	ld.param.u32 	%r25, [_Z10add_sourcefffiiiifffiiiiPfS__param_10];
	ld.param.u32 	%r26, [_Z10add_sourcefffiiiifffiiiiPfS__param_11];
	ld.param.u32 	%r27, [_Z10add_sourcefffiiiifffiiiiPfS__param_12];
	ld.param.u32 	%r28, [_Z10add_sourcefffiiiifffiiiiPfS__param_13];
	ld.param.u64 	%rd1, [_Z10add_sourcefffiiiifffiiiiPfS__param_14];
	ld.param.u64 	%rd2, [_Z10add_sourcefffiiiifffiiiiPfS__param_15];
	rcp.rn.f32 	%f1, %f12;
	sub.f32 	%f2, %f11, %f1;
	add.s32 	%r29, %r27, -1;
	mul.lo.s32 	%r30, %r29, %r28;
	cvt.rn.f32.s32 	%f15, %r30;
	add.f32 	%f3, %f14, %f15;
	mov.f32 	%f56, 0f00000000;
	setp.eq.s32 	%p1, %r25, 3;
	@%p1 bra 	$L__BB4_15;
	setp.eq.s32 	%p2, %r25, 2;
	@%p2 bra 	$L__BB4_7;
	setp.ne.s32 	%p3, %r25, 1;
	@%p3 bra 	$L__BB4_23;
	mul.f32 	%f48, %f12, %f2;
	mul.f32 	%f49, %f48, %f48;
	cvt.f64.f32 	%fd103, %f49;
	mul.f64 	%fd1, %fd103, 0d4033BD3CC99E70C6;
	mul.f64 	%fd2, %fd103, 0dC023BD3CC99E70C6;
	fma.rn.f64 	%fd104, %fd2, 0d3FF71547652B82FE, 0d4338000000000000;
	{
	.reg .b32 %temp; 
	mov.b64 	{%r1, %temp}, %fd104;
	}
	mov.f64 	%fd105, 0dC338000000000000;
	add.rn.f64 	%fd106, %fd104, %fd105;
	fma.rn.f64 	%fd107, %fd106, 0dBFE62E42FEFA39EF, %fd2;
	fma.rn.f64 	%fd108, %fd106, 0dBC7ABC9E3B39803F, %fd107;
	fma.rn.f64 	%fd109, %fd108, 0d3E5ADE1569CE2BDF, 0d3E928AF3FCA213EA;
	fma.rn.f64 	%fd110, %fd109, %fd108, 0d3EC71DEE62401315;
	fma.rn.f64 	%fd111, %fd110, %fd108, 0d3EFA01997C89EB71;
	fma.rn.f64 	%fd112, %fd111, %fd108, 0d3F2A01A014761F65;
	fma.rn.f64 	%fd113, %fd112, %fd108, 0d3F56C16C1852B7AF;
	fma.rn.f64 	%fd114, %fd113, %fd108, 0d3F81111111122322;
	fma.rn.f64 	%fd115, %fd114, %fd108, 0d3FA55555555502A1;
	fma.rn.f64 	%fd116, %fd115, %fd108, 0d3FC5555555555511;
	fma.rn.f64 	%fd117, %fd116, %fd108, 0d3FE000000000000B;
	fma.rn.f64 	%fd118, %fd117, %fd108, 0d3FF0000000000000;
	fma.rn.f64 	%fd119, %fd118, %fd108, 0d3FF0000000000000;
	{
	.reg .b32 %temp; 
	mov.b64 	{%r2, %temp}, %fd119;
	}
	{
	.reg .b32 %temp; 
	mov.b64 	{%temp, %r3}, %fd119;
	}
	shl.b32 	%r63, %r1, 20;
	add.s32 	%r64, %r63, %r3;
	mov.b64 	%fd130, {%r2, %r64};
	{
	.reg .b32 %temp; 
	mov.b64 	{%temp, %r65}, %fd2;
	}
	mov.b32 	%f50, %r65;
	abs.f32 	%f4, %f50;
	setp.lt.f32 	%p12, %f4, 0f4086232B;
	@%p12 bra 	$L__BB4_6;
	setp.lt.f64 	%p13, %fd2, 0d0000000000000000;
	add.f64 	%fd120, %fd2, 0d7FF0000000000000;
	selp.f64 	%fd130, 0d0000000000000000, %fd120, %p13;
	setp.geu.f32 	%p14, %f4, 0f40874800;
	@%p14 bra 	$L__BB4_6;
	shr.u32 	%r66, %r1, 31;
	add.s32 	%r67, %r1, %r66;
	shr.s32 	%r68, %r67, 1;
	shl.b32 	%r69, %r68, 20;
	add.s32 	%r70, %r3, %r69;
	mov.b64 	%fd121, {%r2, %r70};
	sub.s32 	%r71, %r1, %r68;
	shl.b32 	%r72, %r71, 20;
	add.s32 	%r73, %r72, 1072693248;
	mov.b32 	%r74, 0;
	mov.b64 	%fd122, {%r74, %r73};
	mul.f64 	%fd130, %fd122, %fd121;
$L__BB4_6:
	mov.f64 	%fd123, 0d3FF0000000000000;
	sub.f64 	%fd124, %fd123, %fd1;
	mul.f64 	%fd125, %fd124, %fd130;
	cvt.rn.f32.f64 	%f56, %fd125;
	bra.uni 	$L__BB4_23;
$L__BB4_7:
	mul.f32 	%f31, %f12, 0fC0800000;
	mul.f32 	%f32, %f12, %f31;
	cvt.f64.f32 	%fd62, %f32;
	mul.f64 	%fd7, %fd62, 0d400921FB542FE938;
	mov.f64 	%fd131, 0d3FB999999999999A;
	{
	.reg .b32 %temp; 
	mov.b64 	{%temp, %r81}, %fd131;
	}
	{
	.reg .b32 %temp; 
	mov.b64 	{%r82, %temp}, %fd131;
	}
	setp.gt.s32 	%p8, %r81, 1048575;
	mov.b32 	%r83, -1023;
	@%p8 bra 	$L__BB4_9;
	mov.f64 	%fd131, 0d431999999999999A;
	{
	.reg .b32 %temp; 
	mov.b64 	{%temp, %r81}, %fd131;
	}
	{
	.reg .b32 %temp; 
	mov.b64 	{%r82, %temp}, %fd131;
	}
	mov.b32 	%r83, -1077;
$L__BB4_9:
	add.s32 	%r49, %r81, -1;
	setp.gt.u32 	%p9, %r49, 2146435070;
	@%p9 bra 	$L__BB4_13;
	shr.u32 	%r52, %r81, 20;
	add.s32 	%r84, %r83, %r52;
	and.b32  	%r53, %r81, 1048575;
	or.b32  	%r54, %r53, 1072693248;
	mov.b64 	%fd132, {%r82, %r54};
	setp.lt.u32 	%p11, %r54, 1073127583;
	@%p11 bra 	$L__BB4_12;
	{
	.reg .b32 %temp; 
	mov.b64 	{%r55, %temp}, %fd132;
	}
	{
	.reg .b32 %temp; 
	mov.b64 	{%temp, %r56}, %fd132;
	}
	add.s32 	%r57, %r56, -1048576;
	mov.b64 	%fd132, {%r55, %r57};
	add.s32 	%r84, %r84, 1;
$L__BB4_12:
	add.f64 	%fd65, %fd132, 0dBFF0000000000000;
	add.f64 	%fd66, %fd132, 0d3FF0000000000000;
	rcp.approx.ftz.f64 	%fd67, %fd66;
	neg.f64 	%fd68, %fd66;
	fma.rn.f64 	%fd69, %fd68, %fd67, 0d3FF0000000000000;
	fma.rn.f64 	%fd70, %fd69, %fd69, %fd69;
	fma.rn.f64 	%fd71, %fd70, %fd67, %fd67;
	mul.f64 	%fd72, %fd65, %fd71;
	fma.rn.f64 	%fd73, %fd65, %fd71, %fd72;
	mul.f64 	%fd74, %fd73, %fd73;
	fma.rn.f64 	%fd75, %fd74, 0d3EB1380B3AE80F1E, 0d3ED0EE258B7A8B04;
	fma.rn.f64 	%fd76, %fd75, %fd74, 0d3EF3B2669F02676F;
	fma.rn.f64 	%fd77, %fd76, %fd74, 0d3F1745CBA9AB0956;
	fma.rn.f64 	%fd78, %fd77, %fd74, 0d3F3C71C72D1B5154;
	fma.rn.f64 	%fd79, %fd78, %fd74, 0d3F624924923BE72D;
	fma.rn.f64 	%fd80, %fd79, %fd74, 0d3F8999999999A3C4;
	fma.rn.f64 	%fd81, %fd80, %fd74, 0d3FB5555555555554;
	sub.f64 	%fd82, %fd65, %fd73;
	add.f64 	%fd83, %fd82, %fd82;
	neg.f64 	%fd84, %fd73;
	fma.rn.f64 	%fd85, %fd84, %fd65, %fd83;
	mul.f64 	%fd86, %fd71, %fd85;
	mul.f64 	%fd87, %fd74, %fd81;
	fma.rn.f64 	%fd88, %fd87, %fd73, %fd86;
	xor.b32  	%r58, %r84, -2147483648;
	mov.b32 	%r59, 1127219200;
	mov.b64 	%fd89, {%r58, %r59};
	mov.b32 	%r60, -2147483648;
	mov.b64 	%fd90, {%r60, %r59};
	sub.f64 	%fd91, %fd89, %fd90;
	fma.rn.f64 	%fd92, %fd91, 0d3FE62E42FEFA39EF, %fd73;
	fma.rn.f64 	%fd93, %fd91, 0dBFE62E42FEFA39EF, %fd92;
	sub.f64 	%fd94, %fd93, %fd73;
	sub.f64 	%fd95, %fd88, %fd94;
	fma.rn.f64 	%fd96, %fd91, 0d3C7ABC9E3B39803F, %fd95;
	add.f64 	%fd133, %fd92, %fd96;
	bra.uni 	$L__BB4_14;
$L__BB4_13:
	fma.rn.f64 	%fd64, %fd131, 0d7FF0000000000000, 0d7FF0000000000000;
	{
	.reg .b32 %temp; 
	mov.b64 	{%temp, %r50}, %fd131;
	}
	and.b32  	%r51, %r50, 2147483647;
	setp.eq.s32 	%p10, %r51, 0;
	selp.f64 	%fd133, 0dFFF0000000000000, %fd64, %p10;
$L__BB4_14:
	mul.f64 	%fd97, %fd7, 0dC00921FB542FE938;
	div.rn.f64 	%fd98, %fd97, %fd133;
	cvt.rn.f32.f64 	%f33, %fd98;
	cvt.f64.f32 	%fd99, %f2;
	mul.f64 	%fd100, %fd99, 0dC033BD3CC99E70C6;
	mul.f32 	%f34, %f2, %f33;
	mul.f32 	%f35, %f2, %f34;
	fma.rn.f32 	%f36, %f35, 0f3BBB989D, 0f3F000000;
	cvt.sat.f32.f32 	%f37, %f36;
	mov.f32 	%f38, 0f4B400001;
	mov.f32 	%f39, 0f437C0000;
	fma.rm.f32 	%f40, %f37, %f39, %f38;
	add.f32 	%f41, %f40, 0fCB40007F;
	neg.f32 	%f42, %f41;
	fma.rn.f32 	%f43, %f35, 0f3FB8AA3B, %f42;
	fma.rn.f32 	%f44, %f35, 0f32A57060, %f43;
	mov.b32 	%r61, %f40;
	shl.b32 	%r62, %r61, 23;
	mov.b32 	%f45, %r62;
	ex2.approx.ftz.f32 	%f46, %f44;
	mul.f32 	%f47, %f46, %f45;
	cvt.f64.f32 	%fd101, %f47;
	mul.f64 	%fd102, %fd100, %fd101;
	cvt.rn.f32.f64 	%f56, %fd102;
	bra.uni 	$L__BB4_23;
$L__BB4_15:
	mul.f32 	%f16, %f12, %f12;
	cvt.f64.f32 	%fd24, %f16;
	mul.f64 	%fd15, %fd24, 0dC00921FB542FE938;
	mov.f64 	%fd134, 0d3FB999999999999A;
	{
	.reg .b32 %temp; 
	mov.b64 	{%temp, %r85}, %fd134;
	}
	{
	.reg .b32 %temp; 
	mov.b64 	{%r86, %temp}, %fd134;
	}
	setp.gt.s32 	%p4, %r85, 1048575;
	mov.b32 	%r87, -1023;
	@%p4 bra 	$L__BB4_17;
	mov.f64 	%fd134, 0d431999999999999A;
	{
	.reg .b32 %temp; 
	mov.b64 	{%temp, %r85}, %fd134;
	}
	{
	.reg .b32 %temp; 
	mov.b64 	{%r86, %temp}, %fd134;
	}
	mov.b32 	%r87, -1077;
$L__BB4_17:
	add.s32 	%r33, %r85, -1;
	setp.gt.u32 	%p5, %r33, 2146435070;
	@%p5 bra 	$L__BB4_21;
	shr.u32 	%r36, %r85, 20;
	add.s32 	%r88, %r87, %r36;
	and.b32  	%r37, %r85, 1048575;
	or.b32  	%r38, %r37, 1072693248;
	mov.b64 	%fd135, {%r86, %r38};
	setp.lt.u32 	%p7, %r38, 1073127583;
	@%p7 bra 	$L__BB4_20;
	{
	.reg .b32 %temp; 
	mov.b64 	{%r39, %temp}, %fd135;
	}
	{
	.reg .b32 %temp; 
	mov.b64 	{%temp, %r40}, %fd135;
	}
	add.s32 	%r41, %r40, -1048576;
	mov.b64 	%fd135, {%r39, %r41};
	add.s32 	%r88, %r88, 1;
$L__BB4_20:
	add.f64 	%fd27, %fd135, 0dBFF0000000000000;
	add.f64 	%fd28, %fd135, 0d3FF0000000000000;
	rcp.approx.ftz.f64 	%fd29, %fd28;
	neg.f64 	%fd30, %fd28;
	fma.rn.f64 	%fd31, %fd30, %fd29, 0d3FF0000000000000;
	fma.rn.f64 	%fd32, %fd31, %fd31, %fd31;
	fma.rn.f64 	%fd33, %fd32, %fd29, %fd29;
	mul.f64 	%fd34, %fd27, %fd33;
	fma.rn.f64 	%fd35, %fd27, %fd33, %fd34;
	mul.f64 	%fd36, %fd35, %fd35;
	fma.rn.f64 	%fd37, %fd36, 0d3EB1380B3AE80F1E, 0d3ED0EE258B7A8B04;
	fma.rn.f64 	%fd38, %fd37, %fd36, 0d3EF3B2669F02676F;
	fma.rn.f64 	%fd39, %fd38, %fd36, 0d3F1745CBA9AB0956;
	fma.rn.f64 	%fd40, %fd39, %fd36, 0d3F3C71C72D1B5154;
	fma.rn.f64 	%fd41, %fd40, %fd36, 0d3F624924923BE72D;
	fma.rn.f64 	%fd42, %fd41, %fd36, 0d3F8999999999A3C4;
	fma.rn.f64 	%fd43, %fd42, %fd36, 0d3FB5555555555554;
	sub.f64 	%fd44, %fd27, %fd35;
	add.f64 	%fd45, %fd44, %fd44;
	neg.f64 	%fd46, %fd35;
	fma.rn.f64 	%fd47, %fd46, %fd27, %fd45;
	mul.f64 	%fd48, %fd33, %fd47;
	mul.f64 	%fd49, %fd36, %fd43;
	fma.rn.f64 	%fd50, %fd49, %fd35, %fd48;
	xor.b32  	%r42, %r88, -2147483648;
	mov.b32 	%r43, 1127219200;
	mov.b64 	%fd51, {%r42, %r43};
	mov.b32 	%r44, -2147483648;
	mov.b64 	%fd52, {%r44, %r43};
	sub.f64 	%fd53, %fd51, %fd52;
	fma.rn.f64 	%fd54, %fd53, 0d3FE62E42FEFA39EF, %fd35;
	fma.rn.f64 	%fd55, %fd53, 0dBFE62E42FEFA39EF, %fd54;
	sub.f64 	%fd56, %fd55, %fd35;
	sub.f64 	%fd57, %fd50, %fd56;
	fma.rn.f64 	%fd58, %fd53, 0d3C7ABC9E3B39803F, %fd57;
	add.f64 	%fd136, %fd54, %fd58;
	bra.uni 	$L__BB4_22;
$L__BB4_21:
	fma.rn.f64 	%fd26, %fd134, 0d7FF0000000000000, 0d7FF0000000000000;
	{
	.reg .b32 %temp; 
	mov.b64 	{%temp, %r34}, %fd134;
	}
	and.b32  	%r35, %r34, 2147483647;
	setp.eq.s32 	%p6, %r35, 0;
	selp.f64 	%fd136, 0dFFF0000000000000, %fd26, %p6;
$L__BB4_22:
	mul.f64 	%fd59, %fd15, 0dC00921FB542FE938;
	div.rn.f64 	%fd60, %fd59, %fd136;
	cvt.rn.f32.f64 	%f17, %fd60;
	mul.f32 	%f18, %f2, %f17;
	mul.f32 	%f19, %f2, %f18;
	fma.rn.f32 	%f20, %f19, 0f3BBB989D, 0f3F000000;
	cvt.sat.f32.f32 	%f21, %f20;
	mov.f32 	%f22, 0f4B400001;
	mov.f32 	%f23, 0f437C0000;
	fma.rm.f32 	%f24, %f21, %f23, %f22;
	add.f32 	%f25, %f24, 0fCB40007F;
	neg.f32 	%f26, %f25;
	fma.rn.f32 	%f27, %f19, 0f3FB8AA3B, %f26;
	fma.rn.f32 	%f28, %f19, 0f32A57060, %f27;
	mov.b32 	%r45, %f24;
	shl.b32 	%r46, %r45, 23;
	mov.b32 	%f29, %r46;
	ex2.approx.ftz.f32 	%f30, %f28;
	mul.f32 	%f56, %f30, %f29;
$L__BB4_23:
	add.f32 	%f51, %f1, %f1;
	setp.gtu.f32 	%p15, %f11, %f51;
	@%p15 bra 	$L__BB4_25;
	cvt.f64.f32 	%fd126, %f3;
	add.f64 	%fd127, %fd126, 0d3FE0000000000000;
	cvt.rzi.s32.f64 	%r75, %fd127;
	add.s32 	%r76, %r26, -1;
	add.s32 	%r77, %r76, %r75;
	cvt.f64.f32 	%fd128, %f10;
	add.f64 	%fd129, %fd128, 0d3FE0000000000000;
	cvt.rzi.s32.f64 	%r78, %fd129;
	add.s32 	%r79, %r76, %r78;
	mad.lo.s32 	%r80, %r77, %r24, %r79;
	cvta.to.global.u64 	%rd3, %rd1;
	mul.wide.s32 	%rd4, %r80, 4;
	add.s64 	%rd5, %rd3, %rd4;
	ld.global.f32 	%f52, [%rd5];
	fma.rn.f32 	%f53, %f9, %f56, %f52;
	st.global.f32 	[%rd5], %f53;
	cvta.to.global.u64 	%rd6, %rd2;
	add.s64 	%rd7, %rd6, %rd4;
	ld.global.f32 	%f54, [%rd7];
	fma.rn.f32 	%f55, %f9, %f56, %f54;
	st.global.f32 	[%rd7], %f55;
$L__BB4_25:
	ret;

}
	// .globl	_Z10update_veliiiiiifffPfS_S_S_S_S_S_S_S_S_
.visible .entry _Z10update_veliiiiiifffPfS_S_S_S_S_S_S_S_S_(
	.param .u32 _Z10update_veliiiiiifffPfS_S_S_S_S_S_S_S_S__param_0,
	.param .u32 _Z10update_veliiiiiifffPfS_S_S_S_S_S_S_S_S__param_1,
	.param .u32 _Z10update_veliiiiiifffPfS_S_S_S_S_S_S_S_S__param_2,
	.param .u32 _Z10update_veliiiiiifffPfS_S_S_S_S_S_S_S_S__param_3,
	.param .u32 _Z10update_veliiiiiifffPfS_S_S_S_S_S_S_S_S__param_4,
	.param .u32 _Z10update_veliiiiiifffPfS_S_S_S_S_S_S_S_S__param_5,
	.param .f32 _Z10update_veliiiiiifffPfS_S_S_S_S_S_S_S_S__param_6,
	.param .f32 _Z10update_veliiiiiifffPfS_S_S_S_S_S_S_S_S__param_7,
	.param .f32 _Z10update_veliiiiiifffPfS_S_S_S_S_S_S_S_S__param_8,
	.param .u64 .ptr .align 1 _Z10update_veliiiiiifffPfS_S_S_S_S_S_S_S_S__param_9,
	.param .u64 .ptr .align 1 _Z10update_veliiiiiifffPfS_S_S_S_S_S_S_S_S__param_10,
	.param .u64 .ptr .align 1 _Z10update_veliiiiiifffPfS_S_S_S_S_S_S_S_S__param_11,
	.param .u64 .ptr .align 1 _Z10update_veliiiiiifffPfS_S_S_S_S_S_S_S_S__param_12,
	.param .u64 .ptr .align 1 _Z10update_veliiiiiifffPfS_S_S_S_S_S_S_S_S__param_13,
	.param .u64 .ptr .align 1 _Z10update_veliiiiiifffPfS_S_S_S_S_S_S_S_S__param_14,
	.param .u64 .ptr .align 1 _Z10update_veliiiiiifffPfS_S_S_S_S_S_S_S_S__param_15,
	.param .u64 .ptr .align 1 _Z10update_veliiiiiifffPfS_S_S_S_S_S_S_S_S__param_16,
	.param .u64 .ptr .align 1 _Z10update_veliiiiiifffPfS_S_S_S_S_S_S_S_S__param_17,
	.param .u64 .ptr .align 1 _Z10update_veliiiiiifffPfS_S_S_S_S_S_S_S_S__param_18
)
{
	.reg .pred 	%p<16>;
	.reg .b32 	%r<74>;
	.reg .b32 	%f<112>;
	.reg .b64 	%rd<89>;

	ld.param.u32 	%r32, [_Z10update_veliiiiiifffPfS_S_S_S_S_S_S_S_S__param_2];
	ld.param.u32 	%r33, [_Z10update_veliiiiiifffPfS_S_S_S_S_S_S_S_S__param_3];
	ld.param.u32 	%r34, [_Z10update_veliiiiiifffPfS_S_S_S_S_S_S_S_S__param_5];
	ld.param.f32 	%f21, [_Z10update_veliiiiiifffPfS_S_S_S_S_S_S_S_S__param_6];
	ld.param.f32 	%f22, [_Z10update_veliiiiiifffPfS_S_S_S_S_S_S_S_S__param_7];
	ld.param.f32 	%f23, [_Z10update_veliiiiiifffPfS_S_S_S_S_S_S_S_S__param_8];
	ld.param.u64 	%rd10, [_Z10update_veliiiiiifffPfS_S_S_S_S_S_S_S_S__param_11];
	ld.param.u64 	%rd16, [_Z10update_veliiiiiifffPfS_S_S_S_S_S_S_S_S__param_13];
	ld.param.u64 	%rd17, [_Z10update_veliiiiiifffPfS_S_S_S_S_S_S_S_S__param_14];
	ld.param.u64 	%rd13, [_Z10update_veliiiiiifffPfS_S_S_S_S_S_S_S_S__param_16];
	ld.param.u64 	%rd14, [_Z10update_veliiiiiifffPfS_S_S_S_S_S_S_S_S__param_17];
	ld.param.u64 	%rd15, [_Z10update_veliiiiiifffPfS_S_S_S_S_S_S_S_S__param_18];
	cvta.to.global.u64 	%rd1, %rd17;
	cvta.to.global.u64 	%rd2, %rd16;
	mov.u32 	%r1, %tid.x;
	mov.u32 	%r35, %ntid.x;
	mov.u32 	%r36, %ctaid.x;
	mul.lo.s32 	%r2, %r35, %r36;
	add.s32 	%r37, %r2, %r1;
	div.s32 	%r4, %r37, %r33;
	mul.lo.s32 	%r38, %r4, %r33;
	sub.s32 	%r5, %r37, %r38;
	div.rn.f32 	%f1, %f21, %f22;
	div.rn.f32 	%f2, %f21, %f23;
	setp.lt.s32 	%p1, %r37, %r34;
	mul.lo.s32 	%r39, %r33, %r32;
	sub.s32 	%r40, %r39, %r34;
	setp.ge.s32 	%p2, %r37, %r40;
	or.pred  	%p3, %p1, %p2;
	@%p3 bra 	$L__BB5_12;
	sub.s32 	%r42, %r32, %r34;
	setp.ge.s32 	%p4, %r4, %r42;
	min.s32 	%r43, %r4, %r5;
	setp.lt.s32 	%p5, %r43, %r34;
	sub.s32 	%r44, %r33, %r34;
	setp.ge.s32 	%p6, %r5, %r44;
	or.pred  	%p7, %p4, %p6;
	or.pred  	%p8, %p7, %p5;
	@%p8 bra 	$L__BB5_12;
	setp.lt.s32 	%p9, %r34, 1;
	mov.f32 	%f110, 0f00000000;
	mov.f32 	%f111, %f110;
	@%p9 bra 	$L__BB5_11;
	and.b32  	%r6, %r34, 3;
	setp.lt.u32 	%p10, %r34, 4;
	mov.b32 	%r73, 0;
	mov.f32 	%f111, 0f00000000;
	mov.f32 	%f110, %f111;
	@%p10 bra 	$L__BB5_6;
	and.b32  	%r73, %r34, 2147483644;
	neg.s32 	%r71, %r73;
	shl.b32 	%r46, %r33, 1;
	sub.s32 	%r70, %r37, %r46;
	shl.b32 	%r10, %r33, 2;
	mul.lo.s32 	%r47, %r33, 3;
	sub.s32 	%r69, %r37, %r47;
	add.s32 	%r48, %r1, %r33;
	add.s32 	%r67, %r48, %r2;
	sub.s32 	%r66, %r37, %r33;
	mul.wide.s32 	%rd19, %r37, 4;
	add.s64 	%rd20, %rd19, %rd1;
	add.s64 	%rd87, %rd20, -4;
	mov.u64 	%rd21, c;
	add.s64 	%rd88, %rd21, 8;
	add.s32 	%r65, %r37, 1;
	mov.f32 	%f111, 0f00000000;
	mul.wide.s32 	%rd28, %r33, 4;
	mov.u32 	%r68, %r37;
$L__BB5_5:
	.pragma "nounroll";
	mul.wide.s32 	%rd22, %r65, 4;
	add.s64 	%rd23, %rd1, %rd22;
	ld.const.f32 	%f28, [%rd88+-8];
	mul.wide.s32 	%rd24, %r67, 4;
	add.s64 	%rd25, %rd2, %rd24;
	ld.global.f32 	%f29, [%rd25];
	mul.wide.s32 	%rd26, %r68, 4;
	add.s64 	%rd27, %rd2, %rd26;
	ld.global.f32 	%f30, [%rd27];
	sub.f32 	%f31, %f29, %f30;
	fma.rn.f32 	%f32, %f28, %f31, %f110;
	ld.global.f32 	%f33, [%rd23];
	ld.global.f32 	%f34, [%rd87+4];
	sub.f32 	%f35, %f33, %f34;
	fma.rn.f32 	%f36, %f28, %f35, %f111;
	ld.const.f32 	%f37, [%rd88+-4];
	add.s64 	%rd29, %rd25, %rd28;
	ld.global.f32 	%f38, [%rd29];
	mul.wide.s32 	%rd30, %r66, 4;
	add.s64 	%rd31, %rd2, %rd30;
	ld.global.f32 	%f39, [%rd31];
	sub.f32 	%f40, %f38, %f39;
	fma.rn.f32 	%f41, %f37, %f40, %f32;
	ld.global.f32 	%f42, [%rd23+4];
	ld.global.f32 	%f43, [%rd87];
	sub.f32 	%f44, %f42, %f43;
	fma.rn.f32 	%f45, %f37, %f44, %f36;
	ld.const.f32 	%f46, [%rd88];
	add.s64 	%rd32, %rd29, %rd28;
	ld.global.f32 	%f47, [%rd32];
	mul.wide.s32 	%rd33, %r70, 4;
	add.s64 	%rd34, %rd2, %rd33;
	ld.global.f32 	%f48, [%rd34];
	sub.f32 	%f49, %f47, %f48;
	fma.rn.f32 	%f50, %f46, %f49, %f41;
	ld.global.f32 	%f51, [%rd23+8];
	ld.global.f32 	%f52, [%rd87+-4];
	sub.f32 	%f53, %f51, %f52;
	fma.rn.f32 	%f54, %f46, %f53, %f45;
	ld.const.f32 	%f55, [%rd88+4];
	add.s64 	%rd35, %rd32, %rd28;
	ld.global.f32 	%f56, [%rd35];
	mul.wide.s32 	%rd36, %r69, 4;
	add.s64 	%rd37, %rd2, %rd36;
	ld.global.f32 	%f57, [%rd37];
	sub.f32 	%f58, %f56, %f57;
	fma.rn.f32 	%f110, %f55, %f58, %f50;
	ld.global.f32 	%f59, [%rd23+12];
	ld.global.f32 	%f60, [%rd87+-8];
	sub.f32 	%f61, %f59, %f60;
	fma.rn.f32 	%f111, %f55, %f61, %f54;
	add.s32 	%r71, %r71, 4;
	sub.s32 	%r70, %r70, %r10;
	sub.s32 	%r69, %r69, %r10;
	sub.s32 	%r68, %r68, %r10;
	add.s64 	%rd88, %rd88, 16;
	add.s32 	%r67, %r67, %r10;
	sub.s32 	%r66, %r66, %r10;
	add.s64 	%rd87, %rd87, -16;
	add.s32 	%r65, %r65, 4;
	setp.ne.s32 	%p11, %r71, 0;
	@%p11 bra 	$L__BB5_5;
$L__BB5_6:
	setp.eq.s32 	%p12, %r6, 0;
	@%p12 bra 	$L__BB5_11;
	setp.eq.s32 	%p13, %r6, 1;
	@%p13 bra 	$L__BB5_9;
	mul.wide.u32 	%rd38, %r73, 4;
	mov.u64 	%rd39, c;
	add.s64 	%rd40, %rd39, %rd38;
	ld.const.f32 	%f63, [%rd40];
	add.s32 	%r49, %r73, %r37;
	mul.lo.s32 	%r50, %r73, %r33;
	add.s32 	%r51, %r50, %r33;
	add.s32 	%r52, %r51, %r37;
	mul.wide.s32 	%rd41, %r52, 4;
	add.s64 	%rd42, %rd2, %rd41;
	ld.global.f32 	%f64, [%rd42];
	sub.s32 	%r53, %r37, %r50;
	mul.wide.s32 	%rd43, %r53, 4;
	add.s64 	%rd44, %rd2, %rd43;
	ld.global.f32 	%f65, [%rd44];
	sub.f32 	%f66, %f64, %f65;
	fma.rn.f32 	%f67, %f63, %f66, %f110;
	add.s32 	%r54, %r49, 1;
	mul.wide.s32 	%rd45, %r54, 4;
	add.s64 	%rd46, %rd1, %rd45;
	ld.global.f32 	%f68, [%rd46];
	sub.s32 	%r55, %r37, %r73;
	mul.wide.s32 	%rd47, %r55, 4;
	add.s64 	%rd48, %rd1, %rd47;
	ld.global.f32 	%f69, [%rd48];
	sub.f32 	%f70, %f68, %f69;
	fma.rn.f32 	%f71, %f63, %f70, %f111;
	ld.const.f32 	%f72, [%rd40+4];
	add.s32 	%r73, %r73, 2;
	mul.wide.s32 	%rd49, %r33, 4;
	add.s64 	%rd50, %rd42, %rd49;
	ld.global.f32 	%f73, [%rd50];
	sub.s32 	%r56, %r37, %r51;
	mul.wide.s32 	%rd51, %r56, 4;
	add.s64 	%rd52, %rd2, %rd51;
	ld.global.f32 	%f74, [%rd52];
	sub.f32 	%f75, %f73, %f74;
	fma.rn.f32 	%f110, %f72, %f75, %f67;
	ld.global.f32 	%f76, [%rd46+4];
	ld.global.f32 	%f77, [%rd48+-4];
	sub.f32 	%f78, %f76, %f77;
	fma.rn.f32 	%f111, %f72, %f78, %f71;
$L__BB5_9:
	and.b32  	%r57, %r34, 1;
	setp.eq.b32 	%p14, %r57, 1;
	not.pred 	%p15, %p14;
	@%p15 bra 	$L__BB5_11;
	mul.wide.u32 	%rd53, %r73, 4;
	mov.u64 	%rd54, c;
	add.s64 	%rd55, %rd54, %rd53;
	ld.const.f32 	%f79, [%rd55];
	add.s32 	%r58, %r73, %r37;
	mul.lo.s32 	%r59, %r73, %r33;
	add.s32 	%r60, %r59, %r33;
	add.s32 	%r61, %r60, %r37;
	mul.wide.s32 	%rd56, %r61, 4;
	add.s64 	%rd57, %rd2, %rd56;
	ld.global.f32 	%f80, [%rd57];
	sub.s32 	%r62, %r37, %r59;
	mul.wide.s32 	%rd58, %r62, 4;
	add.s64 	%rd59, %rd2, %rd58;
	ld.global.f32 	%f81, [%rd59];
	sub.f32 	%f82, %f80, %f81;
	fma.rn.f32 	%f110, %f79, %f82, %f110;
	add.s32 	%r63, %r58, 1;
	mul.wide.s32 	%rd60, %r63, 4;
	add.s64 	%rd61, %rd1, %rd60;
	ld.global.f32 	%f83, [%rd61];
	sub.s32 	%r64, %r37, %r73;
	mul.wide.s32 	%rd62, %r64, 4;
	add.s64 	%rd63, %rd1, %rd62;
	ld.global.f32 	%f84, [%rd63];
	sub.f32 	%f85, %f83, %f84;
	fma.rn.f32 	%f111, %f79, %f85, %f111;
$L__BB5_11:
	ld.param.u64 	%rd86, [_Z10update_veliiiiiifffPfS_S_S_S_S_S_S_S_S__param_15];
	ld.param.u64 	%rd85, [_Z10update_veliiiiiifffPfS_S_S_S_S_S_S_S_S__param_12];
	ld.param.u64 	%rd84, [_Z10update_veliiiiiifffPfS_S_S_S_S_S_S_S_S__param_10];
	ld.param.u64 	%rd83, [_Z10update_veliiiiiifffPfS_S_S_S_S_S_S_S_S__param_9];
	cvta.to.global.u64 	%rd64, %rd13;
	mul.wide.s32 	%rd65, %r4, 4;
	add.s64 	%rd66, %rd64, %rd65;
	ld.global.f32 	%f86, [%rd66];
	cvta.to.global.u64 	%rd67, %rd83;
	mul.wide.s32 	%rd68, %r37, 4;
	add.s64 	%rd69, %rd67, %rd68;
	ld.global.f32 	%f87, [%rd69];
	mul.f32 	%f88, %f86, %f87;
	cvta.to.global.u64 	%rd70, %rd86;
	add.s64 	%rd71, %rd70, %rd65;
	ld.global.f32 	%f89, [%rd71];
	mul.f32 	%f90, %f1, %f89;
	mul.f32 	%f91, %f110, %f90;
	sub.f32 	%f92, %f88, %f91;
	cvta.to.global.u64 	%rd72, %rd10;
	add.s64 	%rd73, %rd72, %rd68;
	st.global.f32 	[%rd73], %f92;
	cvta.to.global.u64 	%rd74, %rd15;
	mul.wide.s32 	%rd75, %r5, 4;
	add.s64 	%rd76, %rd74, %rd75;
	ld.global.f32 	%f93, [%rd76];
	cvta.to.global.u64 	%rd77, %rd84;
	add.s64 	%rd78, %rd77, %rd68;
	ld.global.f32 	%f94, [%rd78];
	mul.f32 	%f95, %f93, %f94;
	cvta.to.global.u64 	%rd79, %rd14;
	add.s64 	%rd80, %rd79, %rd75;
	ld.global.f32 	%f96, [%rd80];
	mul.f32 	%f97, %f2, %f96;
	mul.f32 	%f98, %f111, %f97;
	sub.f32 	%f99, %f95, %f98;
	cvta.to.global.u64 	%rd81, %rd85;
	add.s64 	%rd82, %rd81, %rd68;
	st.global.f32 	[%rd82], %f99;
$L__BB5_12:
	ret;

}
	// .globl	_Z13update_stressiiiifffPfS_S_S_S_iiS_S_S_S_S_S_S_S_S_S_S_S_S_S_iiiib
.visible .entry _Z13update_stressiiiifffPfS_S_S_S_iiS_S_S_S_S_S_S_S_S_S_S_S_S_S_iiiib(
	.param .u32 _Z13update_stressiiiifffPfS_S_S_S_iiS_S_S_S_S_S_S_S_S_S_S_S_S_S_iiiib_param_0,
	.param .u32 _Z13update_stressiiiifffPfS_S_S_S_iiS_S_S_S_S_S_S_S_S_S_S_S_S_S_iiiib_param_1,
	.param .u32 _Z13update_stressiiiifffPfS_S_S_S_iiS_S_S_S_S_S_S_S_S_S_S_S_S_S_iiiib_param_2,
	.param .u32 _Z13update_stressiiiifffPfS_S_S_S_iiS_S_S_S_S_S_S_S_S_S_S_S_S_S_iiiib_param_3,
	.param .f32 _Z13update_stressiiiifffPfS_S_S_S_iiS_S_S_S_S_S_S_S_S_S_S_S_S_S_iiiib_param_4,
	.param .f32 _Z13update_stressiiiifffPfS_S_S_S_iiS_S_S_S_S_S_S_S_S_S_S_S_S_S_iiiib_param_5,
	.param .f32 _Z13update_stressiiiifffPfS_S_S_S_iiS_S_S_S_S_S_S_S_S_S_S_S_S_S_iiiib_param_6,
	.param .u64 .ptr .align 1 _Z13update_stressiiiifffPfS_S_S_S_iiS_S_S_S_S_S_S_S_S_S_S_S_S_S_iiiib_param_7,
	.param .u64 .ptr .align 1 _Z13update_stressiiiifffPfS_S_S_S_iiS_S_S_S_S_S_S_S_S_S_S_S_S_S_iiiib_param_8,
	.param .u64 .ptr .align 1 _Z13update_stressiiiifffPfS_S_S_S_iiS_S_S_S_S_S_S_S_S_S_S_S_S_S_iiiib_param_9,
	.param .u64 .ptr .align 1 _Z13update_stressiiiifffPfS_S_S_S_iiS_S_S_S_S_S_S_S_S_S_S_S_S_S_iiiib_param_10,
	.param .u64 .ptr .align 1 _Z13update_stressiiiifffPfS_S_S_S_iiS_S_S_S_S_S_S_S_S_S_S_S_S_S_iiiib_param_11,
	.param .u32 _Z13update_stressiiiifffPfS_S_S_S_iiS_S_S_S_S_S_S_S_S_S_S_S_S_S_iiiib_param_12,
	.param .u32 _Z13update_stressiiiifffPfS_S_S_S_iiS_S_S_S_S_S_S_S_S_S_S_S_S_S_iiiib_param_13,
	.param .u64 .ptr .align 1 _Z13update_stressiiiifffPfS_S_S_S_iiS_S_S_S_S_S_S_S_S_S_S_S_S_S_iiiib_param_14,
	.param .u64 .ptr .align 1 _Z13update_stressiiiifffPfS_S_S_S_iiS_S_S_S_S_S_S_S_S_S_S_S_S_S_iiiib_param_15,
	.param .u64 .ptr .align 1 _Z13update_stressiiiifffPfS_S_S_S_iiS_S_S_S_S_S_S_S_S_S_S_S_S_S_iiiib_param_16,
	.param .u64 .ptr .align 1 _Z13update_stressiiiifffPfS_S_S_S_iiS_S_S_S_S_S_S_S_S_S_S_S_S_S_iiiib_param_17,
	.param .u64 .ptr .align 1 _Z13update_stressiiiifffPfS_S_S_S_iiS_S_S_S_S_S_S_S_S_S_S_S_S_S_iiiib_param_18,
	.param .u64 .ptr .align 1 _Z13update_stressiiiifffPfS_S_S_S_iiS_S_S_S_S_S_S_S_S_S_S_S_S_S_iiiib_param_19,
	.param .u64 .ptr .align 1 _Z13update_stressiiiifffPfS_S_S_S_iiS_S_S_S_S_S_S_S_S_S_S_S_S_S_iiiib_param_20,
	.param .u64 .ptr .align 1 _Z13update_stressiiiifffPfS_S_S_S_iiS_S_S_S_S_S_S_S_S_S_S_S_S_S_iiiib_param_21,
	.param .u64 .ptr .align 1 _Z13update_stressiiiifffPfS_S_S_S_iiS_S_S_S_S_S_S_S_S_S_S_S_S_S_iiiib_param_22,
	.param .u64 .ptr .align 1 _Z13update_stressiiiifffPfS_S_S_S_iiS_S_S_S_S_S_S_S_S_S_S_S_S_S_iiiib_param_23,
	.param .u64 .ptr .align 1 _Z13update_stressiiiifffPfS_S_S_S_iiS_S_S_S_S_S_S_S_S_S_S_S_S_S_iiiib_param_24,
	.param .u64 .ptr .align 1 _Z13update_stressiiiifffPfS_S_S_S_iiS_S_S_S_S_S_S_S_S_S_S_S_S_S_iiiib_param_25,
	.param .u64 .ptr .align 1 _Z13update_stressiiiifffPfS_S_S_S_iiS_S_S_S_S_S_S_S_S_S_S_S_S_S_iiiib_param_26,
	.param .u64 .ptr .align 1 _Z13update_stressiiiifffPfS_S_S_S_iiS_S_S_S_S_S_S_S_S_S_S_S_S_S_iiiib_param_27,
	.param .u32 _Z13update_stressiiiifffPfS_S_S_S_iiS_S_S_S_S_S_S_S_S_S_S_S_S_S_iiiib_param_28,
	.param .u32 _Z13update_stressiiiifffPfS_S_S_S_iiS_S_S_S_S_S_S_S_S_S_S_S_S_S_iiiib_param_29,
	.param .u32 _Z13update_stressiiiifffPfS_S_S_S_iiS_S_S_S_S_S_S_S_S_S_S_S_S_S_iiiib_param_30,
	.param .u32 _Z13update_stressiiiifffPfS_S_S_S_iiS_S_S_S_S_S_S_S_S_S_S_S_S_S_iiiib_param_31,
	.param .u8 _Z13update_stressiiiifffPfS_S_S_S_iiS_S_S_S_S_S_S_S_S_S_S_S_S_S_iiiib_param_32
)
{
	.reg .pred 	%p<23>;
	.reg .b16 	%rs<2>;
	.reg .b32 	%r<98>;
	.reg .b32 	%f<166>;
	.reg .b64 	%rd<123>;
	.reg .b64 	%fd<46>;

	ld.param.u32 	%r40, [_Z13update_stressiiiifffPfS_S_S_S_iiS_S_S_S_S_S_S_S_S_S_S_S_S_S_iiiib_param_2];
	ld.param.u32 	%r41, [_Z13update_stressiiiifffPfS_S_S_S_iiS_S_S_S_S_S_S_S_S_S_S_S_S_S_iiiib_param_3];
	ld.param.f32 	%f29, [_Z13update_stressiiiifffPfS_S_S_S_iiS_S_S_S_S_S_S_S_S_S_S_S_S_S_iiiib_param_4];
	ld.param.f32 	%f30, [_Z13update_stressiiiifffPfS_S_S_S_iiS_S_S_S_S_S_S_S_S_S_S_S_S_S_iiiib_param_5];
	ld.param.f32 	%f31, [_Z13update_stressiiiifffPfS_S_S_S_iiS_S_S_S_S_S_S_S_S_S_S_S_S_S_iiiib_param_6];
	ld.param.u64 	%rd22, [_Z13update_stressiiiifffPfS_S_S_S_iiS_S_S_S_S_S_S_S_S_S_S_S_S_S_iiiib_param_7];
	ld.param.u64 	%rd23, [_Z13update_stressiiiifffPfS_S_S_S_iiS_S_S_S_S_S_S_S_S_S_S_S_S_S_iiiib_param_8];
	ld.param.u64 	%rd7, [_Z13update_stressiiiifffPfS_S_S_S_iiS_S_S_S_S_S_S_S_S_S_S_S_S_S_iiiib_param_9];
	ld.param.u64 	%rd8, [_Z13update_stressiiiifffPfS_S_S_S_iiS_S_S_S_S_S_S_S_S_S_S_S_S_S_iiiib_param_10];
	ld.param.u64 	%rd9, [_Z13update_stressiiiifffPfS_S_S_S_iiS_S_S_S_S_S_S_S_S_S_S_S_S_S_iiiib_param_11];
	ld.param.u32 	%r42, [_Z13update_stressiiiifffPfS_S_S_S_iiS_S_S_S_S_S_S_S_S_S_S_S_S_S_iiiib_param_12];
	ld.param.u32 	%r43, [_Z13update_stressiiiifffPfS_S_S_S_iiS_S_S_S_S_S_S_S_S_S_S_S_S_S_iiiib_param_13];
	ld.param.u64 	%rd13, [_Z13update_stressiiiifffPfS_S_S_S_iiS_S_S_S_S_S_S_S_S_S_S_S_S_S_iiiib_param_17];
	ld.param.u64 	%rd14, [_Z13update_stressiiiifffPfS_S_S_S_iiS_S_S_S_S_S_S_S_S_S_S_S_S_S_iiiib_param_18];
	ld.param.u64 	%rd15, [_Z13update_stressiiiifffPfS_S_S_S_iiS_S_S_S_S_S_S_S_S_S_S_S_S_S_iiiib_param_19];
	ld.param.u64 	%rd16, [_Z13update_stressiiiifffPfS_S_S_S_iiS_S_S_S_S_S_S_S_S_S_S_S_S_S_iiiib_param_20];
	ld.param.u64 	%rd17, [_Z13update_stressiiiifffPfS_S_S_S_iiS_S_S_S_S_S_S_S_S_S_S_S_S_S_iiiib_param_21];
	ld.param.u64 	%rd18, [_Z13update_stressiiiifffPfS_S_S_S_iiS_S_S_S_S_S_S_S_S_S_S_S_S_S_iiiib_param_22];
	ld.param.u64 	%rd19, [_Z13update_stressiiiifffPfS_S_S_S_iiS_S_S_S_S_S_S_S_S_S_S_S_S_S_iiiib_param_23];
	ld.param.u64 	%rd20, [_Z13update_stressiiiifffPfS_S_S_S_iiS_S_S_S_S_S_S_S_S_S_S_S_S_S_iiiib_param_24];
	ld.param.u64 	%rd24, [_Z13update_stressiiiifffPfS_S_S_S_iiS_S_S_S_S_S_S_S_S_S_S_S_S_S_iiiib_param_26];
	ld.param.u64 	%rd25, [_Z13update_stressiiiifffPfS_S_S_S_iiS_S_S_S_S_S_S_S_S_S_S_S_S_S_iiiib_param_27];
	ld.param.u32 	%r44, [_Z13update_stressiiiifffPfS_S_S_S_iiS_S_S_S_S_S_S_S_S_S_S_S_S_S_iiiib_param_28];
	ld.param.u32 	%r45, [_Z13update_stressiiiifffPfS_S_S_S_iiS_S_S_S_S_S_S_S_S_S_S_S_S_S_iiiib_param_29];
	ld.param.u32 	%r46, [_Z13update_stressiiiifffPfS_S_S_S_iiS_S_S_S_S_S_S_S_S_S_S_S_S_S_iiiib_param_30];
	ld.param.u32 	%r47, [_Z13update_stressiiiifffPfS_S_S_S_iiS_S_S_S_S_S_S_S_S_S_S_S_S_S_iiiib_param_31];
	ld.param.s8 	%rs1, [_Z13update_stressiiiifffPfS_S_S_S_iiS_S_S_S_S_S_S_S_S_S_S_S_S_S_iiiib_param_32];
	cvta.to.global.u64 	%rd1, %rd23;
	cvta.to.global.u64 	%rd2, %rd22;
	cvta.to.global.u64 	%rd3, %rd24;
	cvta.to.global.u64 	%rd4, %rd25;
	mov.u32 	%r48, %tid.x;
	mov.u32 	%r49, %ntid.x;
	mov.u32 	%r50, %ctaid.x;
	mad.lo.s32 	%r51, %r49, %r50, %r48;
	div.s32 	%r2, %r51, %r41;
	mul.lo.s32 	%r52, %r2, %r41;
	sub.s32 	%r3, %r51, %r52;
	div.rn.f32 	%f1, %f29, %f30;
	div.rn.f32 	%f2, %f29, %f31;
	setp.lt.s32 	%p1, %r51, %r43;
	mul.lo.s32 	%r53, %r41, %r40;
	sub.s32 	%r54, %r53, %r43;
	setp.ge.s32 	%p2, %r51, %r54;
	or.pred  	%p3, %p1, %p2;
	@%p3 bra 	$L__BB6_23;
	sub.s32 	%r56, 1, %r47;
	mul.lo.s32 	%r57, %r56, %r45;
	add.s32 	%r58, %r44, %r42;
	sub.s32 	%r4, %r57, %r58;
	add.s32 	%r5, %r46, %r42;
	setp.eq.s16 	%p4, %rs1, 0;
	@%p4 bra 	$L__BB6_11;
	add.s32 	%r59, %r4, %r2;
	sub.s32 	%r60, %r3, %r5;
	mul.lo.s32 	%r61, %r59, %r59;
	mad.lo.s32 	%r6, %r60, %r60, %r61;
	setp.gt.u32 	%p5, %r6, 225;
	@%p5 bra 	$L__BB6_10;
	setp.lt.u32 	%p6, %r6, 17;
	mov.f32 	%f152, 0f00000000;
	mov.f32 	%f153, %f152;
	@%p6 bra 	$L__BB6_12;
	cvt.rn.f32.u32 	%f33, %r6;
	sqrt.rn.f32 	%f34, %f33;
	add.f32 	%f35, %f34, 0fC0800000;
	cvt.f64.f32 	%fd8, %f35;
	mul.f64 	%fd9, %fd8, 0d4010000000000000;
	div.rn.f64 	%fd10, %fd9, 0d4046000000000000;
	mul.f64 	%fd1, %fd10, 0d400921FB542FE938;
	abs.f64 	%fd2, %fd1;
	setp.neu.f64 	%p7, %fd2, 0d7FF0000000000000;
	@%p7 bra 	$L__BB6_6;
	mov.f64 	%fd16, 0d0000000000000000;
	mul.rn.f64 	%fd45, %fd1, %fd16;
	mov.b32 	%r87, 1;
	bra.uni 	$L__BB6_9;
$L__BB6_6:
	mul.f64 	%fd11, %fd1, 0d3FE45F306DC9C883;
	cvt.rni.s32.f64 	%r86, %fd11;
	cvt.rn.f64.s32 	%fd12, %r86;
	fma.rn.f64 	%fd13, %fd12, 0dBFF921FB54442D18, %fd1;
	fma.rn.f64 	%fd14, %fd12, 0dBC91A62633145C00, %fd13;
	fma.rn.f64 	%fd45, %fd12, 0dB97B839A252049C0, %fd14;
	setp.ltu.f64 	%p8, %fd2, 0d41E0000000000000;
	@%p8 bra 	$L__BB6_8;
	{ // callseq 6, 0
	.param .b64 param0;
	st.param.f64 	[param0], %fd1;
	.param .align 16 .b8 retval0[16];
	call.uni (retval0), 
	__internal_trig_reduction_slowpathd, 
	(
	param0
	);
	ld.param.f64 	%fd45, [retval0];
	ld.param.b32 	%r86, [retval0+8];
	} // callseq 6
$L__BB6_8:
	add.s32 	%r87, %r86, 1;
$L__BB6_9:
	shl.b32 	%r64, %r87, 6;
	cvt.u64.u32 	%rd29, %r64;
	and.b64  	%rd30, %rd29, 64;
	mov.u64 	%rd31, __cudart_sin_cos_coeffs;
	add.s64 	%rd32, %rd31, %rd30;
	mul.rn.f64 	%fd17, %fd45, %fd45;
	and.b32  	%r65, %r87, 1;
	setp.eq.b32 	%p9, %r65, 1;
	selp.f64 	%fd18, 0dBDA8FF8320FD8164, 0d3DE5DB65F9785EBA, %p9;
	ld.global.nc.v2.f64 	{%fd19, %fd20}, [%rd32];
	fma.rn.f64 	%fd21, %fd18, %fd17, %fd19;
	fma.rn.f64 	%fd22, %fd21, %fd17, %fd20;
	ld.global.nc.v2.f64 	{%fd23, %fd24}, [%rd32+16];
	fma.rn.f64 	%fd25, %fd22, %fd17, %fd23;
	fma.rn.f64 	%fd26, %fd25, %fd17, %fd24;
	ld.global.nc.v2.f64 	{%fd27, %fd28}, [%rd32+32];
	fma.rn.f64 	%fd29, %fd26, %fd17, %fd27;
	fma.rn.f64 	%fd30, %fd29, %fd17, %fd28;
	fma.rn.f64 	%fd31, %fd30, %fd45, %fd45;
	fma.rn.f64 	%fd32, %fd30, %fd17, 0d3FF0000000000000;
	selp.f64 	%fd33, %fd32, %fd31, %p9;
	and.b32  	%r66, %r87, 2;
	setp.eq.s32 	%p10, %r66, 0;
	mov.f64 	%fd34, 0d0000000000000000;
	sub.f64 	%fd35, %fd34, %fd33;
	selp.f64 	%fd36, %fd33, %fd35, %p10;
	mov.f64 	%fd37, 0d3FF0000000000000;
	sub.f64 	%fd38, %fd37, %fd36;
	mul.f64 	%fd39, %fd38, 0d3FE0000000000000;
	mul.wide.s32 	%rd33, %r51, 4;
	add.s64 	%rd34, %rd4, %rd33;
	ld.global.f32 	%f36, [%rd34];
	cvt.f64.f32 	%fd40, %f36;
	mul.f64 	%fd41, %fd39, %fd40;
	cvt.rn.f32.f64 	%f152, %fd41;
	add.s64 	%rd35, %rd3, %rd33;
	ld.global.f32 	%f37, [%rd35];
	cvt.f64.f32 	%fd42, %f37;
	mul.f64 	%fd43, %fd39, %fd42;
	cvt.rn.f32.f64 	%f153, %fd43;
	bra.uni 	$L__BB6_12;
$L__BB6_10:
	mul.wide.s32 	%rd26, %r51, 4;
	add.s64 	%rd27, %rd4, %rd26;
	ld.global.f32 	%f152, [%rd27];
	add.s64 	%rd28, %rd3, %rd26;
	ld.global.f32 	%f153, [%rd28];
	bra.uni 	$L__BB6_12;
$L__BB6_11:
	mul.wide.s32 	%rd36, %r51, 4;
	add.s64 	%rd37, %rd4, %rd36;
	ld.global.f32 	%f152, [%rd37];
	add.s64 	%rd38, %rd3, %rd36;
	ld.global.f32 	%f153, [%rd38];
$L__BB6_12:
	sub.s32 	%r67, %r40, %r43;
	setp.ge.s32 	%p11, %r2, %r67;
	min.s32 	%r68, %r2, %r3;
	setp.lt.s32 	%p12, %r68, %r43;
	sub.s32 	%r69, %r41, %r43;
	setp.ge.s32 	%p13, %r3, %r69;
	or.pred  	%p14, %p11, %p13;
	or.pred  	%p15, %p14, %p12;
	@%p15 bra 	$L__BB6_23;
	setp.lt.s32 	%p16, %r43, 1;
	mov.f32 	%f164, 0f00000000;
	mov.f32 	%f165, %f164;
	@%p16 bra 	$L__BB6_22;
	and.b32  	%r12, %r43, 3;
	setp.lt.u32 	%p17, %r43, 4;
	mov.b32 	%r97, 0;
	mov.f32 	%f165, 0f00000000;
	mov.f32 	%f164, %f165;
	@%p17 bra 	$L__BB6_17;
	and.b32  	%r97, %r43, 2147483644;
	neg.s32 	%r95, %r97;
	shl.b32 	%r15, %r41, 2;
	sub.s32 	%r94, %r51, %r15;
	mul.lo.s32 	%r71, %r41, 3;
	sub.s32 	%r93, %r51, %r71;
	shl.b32 	%r72, %r41, 1;
	sub.s32 	%r92, %r51, %r72;
	sub.s32 	%r90, %r51, %r41;
	mov.u64 	%rd40, c;
	add.s64 	%rd122, %rd40, 8;
	add.s32 	%r88, %r51, -1;
	mov.f32 	%f165, 0f00000000;
	mul.wide.s32 	%rd49, %r41, 4;
	mov.u32 	%r89, %r51;
	mov.u32 	%r91, %r51;
$L__BB6_16:
	.pragma "nounroll";
	mul.wide.s32 	%rd41, %r89, 4;
	add.s64 	%rd42, %rd1, %rd41;
	mul.wide.s32 	%rd43, %r88, 4;
	add.s64 	%rd44, %rd1, %rd43;
	ld.const.f32 	%f42, [%rd122+-8];
	mul.wide.s32 	%rd45, %r91, 4;
	add.s64 	%rd46, %rd2, %rd45;
	ld.global.f32 	%f43, [%rd46];
	mul.wide.s32 	%rd47, %r90, 4;
	add.s64 	%rd48, %rd2, %rd47;
	ld.global.f32 	%f44, [%rd48];
	sub.f32 	%f45, %f43, %f44;
	fma.rn.f32 	%f46, %f42, %f45, %f164;
	ld.global.f32 	%f47, [%rd42];
	ld.global.f32 	%f48, [%rd44];
	sub.f32 	%f49, %f47, %f48;
	fma.rn.f32 	%f50, %f42, %f49, %f165;
	ld.const.f32 	%f51, [%rd122+-4];
	add.s64 	%rd50, %rd46, %rd49;
	ld.global.f32 	%f52, [%rd50];
	mul.wide.s32 	%rd51, %r92, 4;
	add.s64 	%rd52, %rd2, %rd51;
	ld.global.f32 	%f53, [%rd52];
	sub.f32 	%f54, %f52, %f53;
	fma.rn.f32 	%f55, %f51, %f54, %f46;
	ld.global.f32 	%f56, [%rd42+4];
	ld.global.f32 	%f57, [%rd44+-4];
	sub.f32 	%f58, %f56, %f57;
	fma.rn.f32 	%f59, %f51, %f58, %f50;
	ld.const.f32 	%f60, [%rd122];
	add.s64 	%rd53, %rd50, %rd49;
	ld.global.f32 	%f61, [%rd53];
	mul.wide.s32 	%rd54, %r93, 4;
	add.s64 	%rd55, %rd2, %rd54;
	ld.global.f32 	%f62, [%rd55];
	sub.f32 	%f63, %f61, %f62;
	fma.rn.f32 	%f64, %f60, %f63, %f55;
	ld.global.f32 	%f65, [%rd42+8];
	ld.global.f32 	%f66, [%rd44+-8];
	sub.f32 	%f67, %f65, %f66;
	fma.rn.f32 	%f68, %f60, %f67, %f59;
	ld.const.f32 	%f69, [%rd122+4];
	add.s64 	%rd56, %rd53, %rd49;
	ld.global.f32 	%f70, [%rd56];
	mul.wide.s32 	%rd57, %r94, 4;
	add.s64 	%rd58, %rd2, %rd57;
	ld.global.f32 	%f71, [%rd58];
	sub.f32 	%f72, %f70, %f71;
	fma.rn.f32 	%f164, %f69, %f72, %f64;
	ld.global.f32 	%f73, [%rd42+12];
	ld.global.f32 	%f74, [%rd44+-12];
	sub.f32 	%f75, %f73, %f74;
	fma.rn.f32 	%f165, %f69, %f75, %f68;
	add.s32 	%r95, %r95, 4;
	sub.s32 	%r94, %r94, %r15;
	sub.s32 	%r93, %r93, %r15;
	sub.s32 	%r92, %r92, %r15;
	add.s64 	%rd122, %rd122, 16;
	add.s32 	%r91, %r91, %r15;
	sub.s32 	%r90, %r90, %r15;
	add.s32 	%r89, %r89, 4;
	add.s32 	%r88, %r88, -4;
	setp.ne.s32 	%p18, %r95, 0;
	@%p18 bra 	$L__BB6_16;
$L__BB6_17:
	setp.eq.s32 	%p19, %r12, 0;
	@%p19 bra 	$L__BB6_22;
	setp.eq.s32 	%p20, %r12, 1;
	@%p20 bra 	$L__BB6_20;
	mul.wide.u32 	%rd59, %r97, 4;
	mov.u64 	%rd60, c;
	add.s64 	%rd61, %rd60, %rd59;
	ld.const.f32 	%f77, [%rd61];
	mad.lo.s32 	%r73, %r97, %r41, %r51;
	mul.wide.s32 	%rd62, %r73, 4;
	add.s64 	%rd63, %rd2, %rd62;
	ld.global.f32 	%f78, [%rd63];
	not.b32 	%r74, %r97;
	mad.lo.s32 	%r75, %r41, %r74, %r51;
	mul.wide.s32 	%rd64, %r75, 4;
	add.s64 	%rd65, %rd2, %rd64;
	ld.global.f32 	%f79, [%rd65];
	sub.f32 	%f80, %f78, %f79;
	fma.rn.f32 	%f81, %f77, %f80, %f164;
	add.s32 	%r76, %r97, %r51;
	mul.wide.s32 	%rd66, %r76, 4;
	add.s64 	%rd67, %rd1, %rd66;
	ld.global.f32 	%f82, [%rd67];
	add.s32 	%r77, %r51, %r74;
	mul.wide.s32 	%rd68, %r77, 4;
	add.s64 	%rd69, %rd1, %rd68;
	ld.global.f32 	%f83, [%rd69];
	sub.f32 	%f84, %f82, %f83;
	fma.rn.f32 	%f85, %f77, %f84, %f165;
	ld.const.f32 	%f86, [%rd61+4];
	mul.wide.s32 	%rd70, %r41, 4;
	add.s64 	%rd71, %rd63, %rd70;
	ld.global.f32 	%f87, [%rd71];
	sub.s32 	%r78, -2, %r97;
	mad.lo.s32 	%r79, %r41, %r78, %r51;
	mul.wide.s32 	%rd72, %r79, 4;
	add.s64 	%rd73, %rd2, %rd72;
	ld.global.f32 	%f88, [%rd73];
	sub.f32 	%f89, %f87, %f88;
	fma.rn.f32 	%f164, %f86, %f89, %f81;
	ld.global.f32 	%f90, [%rd67+4];
	ld.global.f32 	%f91, [%rd69+-4];
	sub.f32 	%f92, %f90, %f91;
	fma.rn.f32 	%f165, %f86, %f92, %f85;
	add.s32 	%r97, %r97, 2;
$L__BB6_20:
	and.b32  	%r80, %r43, 1;
	setp.eq.b32 	%p21, %r80, 1;
	not.pred 	%p22, %p21;
	@%p22 bra 	$L__BB6_22;
	mul.wide.u32 	%rd74, %r97, 4;
	mov.u64 	%rd75, c;
	add.s64 	%rd76, %rd75, %rd74;
	ld.const.f32 	%f93, [%rd76];
	mad.lo.s32 	%r81, %r97, %r41, %r51;
	mul.wide.s32 	%rd77, %r81, 4;
	add.s64 	%rd78, %rd2, %rd77;
	ld.global.f32 	%f94, [%rd78];
	not.b32 	%r82, %r97;
	mad.lo.s32 	%r83, %r41, %r82, %r51;
	mul.wide.s32 	%rd79, %r83, 4;
	add.s64 	%rd80, %rd2, %rd79;
	ld.global.f32 	%f95, [%rd80];
	sub.f32 	%f96, %f94, %f95;
	fma.rn.f32 	%f164, %f93, %f96, %f164;
	add.s32 	%r84, %r97, %r51;
	mul.wide.s32 	%rd81, %r84, 4;
	add.s64 	%rd82, %rd1, %rd81;
	ld.global.f32 	%f97, [%rd82];
	add.s32 	%r85, %r51, %r82;
	mul.wide.s32 	%rd83, %r85, 4;
	add.s64 	%rd84, %rd1, %rd83;
	ld.global.f32 	%f98, [%rd84];
	sub.f32 	%f99, %f97, %f98;
	fma.rn.f32 	%f165, %f93, %f99, %f165;
$L__BB6_22:
	ld.param.u64 	%rd121, [_Z13update_stressiiiifffPfS_S_S_S_iiS_S_S_S_S_S_S_S_S_S_S_S_S_S_iiiib_param_25];
	ld.param.u64 	%rd120, [_Z13update_stressiiiifffPfS_S_S_S_iiS_S_S_S_S_S_S_S_S_S_S_S_S_S_iiiib_param_16];
	ld.param.u64 	%rd119, [_Z13update_stressiiiifffPfS_S_S_S_iiS_S_S_S_S_S_S_S_S_S_S_S_S_S_iiiib_param_15];
	ld.param.u64 	%rd118, [_Z13update_stressiiiifffPfS_S_S_S_iiS_S_S_S_S_S_S_S_S_S_S_S_S_S_iiiib_param_14];
	cvta.to.global.u64 	%rd85, %rd19;
	mul.wide.s32 	%rd86, %r2, 4;
	add.s64 	%rd87, %rd85, %rd86;
	ld.global.f32 	%f100, [%rd87];
	cvta.to.global.u64 	%rd88, %rd119;
	mul.wide.s32 	%rd89, %r51, 4;
	add.s64 	%rd90, %rd88, %rd89;
	ld.global.f32 	%f101, [%rd90];
	mul.f32 	%f102, %f100, %f101;
	cvta.to.global.u64 	%rd91, %rd18;
	add.s64 	%rd92, %rd91, %rd86;
	ld.global.f32 	%f103, [%rd92];
	cvta.to.global.u64 	%rd93, %rd9;
	add.s64 	%rd94, %rd93, %rd89;
	ld.global.f32 	%f104, [%rd94];
	mul.f32 	%f105, %f103, %f104;
	mul.f32 	%f106, %f104, %f105;
	fma.rn.f32 	%f107, %f152, 0f40000000, 0f3F800000;
	mul.f32 	%f108, %f107, %f106;
	mul.f32 	%f109, %f1, %f108;
	mul.f32 	%f110, %f164, %f109;
	sub.f32 	%f111, %f102, %f110;
	cvta.to.global.u64 	%rd95, %rd118;
	add.s64 	%rd96, %rd95, %rd89;
	st.global.f32 	[%rd96], %f111;
	cvta.to.global.u64 	%rd97, %rd121;
	mul.wide.s32 	%rd98, %r3, 4;
	add.s64 	%rd99, %rd97, %rd98;
	ld.global.f32 	%f112, [%rd99];
	cvta.to.global.u64 	%rd100, %rd13;
	add.s64 	%rd101, %rd100, %rd89;
	ld.global.f32 	%f113, [%rd101];
	mul.f32 	%f114, %f112, %f113;
	cvta.to.global.u64 	%rd102, %rd20;
	add.s64 	%rd103, %rd102, %rd98;
	ld.global.f32 	%f115, [%rd103];
	ld.global.f32 	%f116, [%rd94];
	mul.f32 	%f117, %f115, %f116;
	mul.f32 	%f118, %f116, %f117;
	fma.rn.f32 	%f119, %f153, 0f40000000, 0f3F800000;
	sqrt.rn.f32 	%f120, %f119;
	mul.f32 	%f121, %f120, %f118;
	mul.f32 	%f122, %f2, %f121;
	mul.f32 	%f123, %f165, %f122;
	sub.f32 	%f124, %f114, %f123;
	cvta.to.global.u64 	%rd104, %rd120;
	add.s64 	%rd105, %rd104, %rd89;
	st.global.f32 	[%rd105], %f124;
	ld.global.f32 	%f125, [%rd87];
	cvta.to.global.u64 	%rd106, %rd15;
	add.s64 	%rd107, %rd106, %rd89;
	ld.global.f32 	%f126, [%rd107];
	mul.f32 	%f127, %f125, %f126;
	ld.global.f32 	%f128, [%rd92];
	ld.global.f32 	%f129, [%rd94];
	mul.f32 	%f130, %f128, %f129;
	mul.f32 	%f131, %f129, %f130;
	mul.f32 	%f132, %f120, %f131;
	mul.f32 	%f133, %f1, %f132;
	mul.f32 	%f134, %f164, %f133;
	sub.f32 	%f135, %f127, %f134;
	cvta.to.global.u64 	%rd108, %rd14;
	add.s64 	%rd109, %rd108, %rd89;
	st.global.f32 	[%rd109], %f135;
	ld.global.f32 	%f136, [%rd99];
	cvta.to.global.u64 	%rd110, %rd17;
	add.s64 	%rd111, %rd110, %rd89;
	ld.global.f32 	%f137, [%rd111];
	mul.f32 	%f138, %f136, %f137;
	ld.global.f32 	%f139, [%rd103];
	ld.global.f32 	%f140, [%rd94];
	mul.f32 	%f141, %f139, %f140;
	mul.f32 	%f142, %f140, %f141;
	mul.f32 	%f143, %f2, %f142;
	mul.f32 	%f144, %f165, %f143;
	sub.f32 	%f145, %f138, %f144;
	cvta.to.global.u64 	%rd112, %rd16;
	add.s64 	%rd113, %rd112, %rd89;
	st.global.f32 	[%rd113], %f145;
	ld.global.f32 	%f146, [%rd96];
	ld.global.f32 	%f147, [%rd105];
	add.f32 	%f148, %f146, %f147;
	cvta.to.global.u64 	%rd114, %rd7;
	add.s64 	%rd115, %rd114, %rd89;
	st.global.f32 	[%rd115], %f148;
	ld.global.f32 	%f149, [%rd109];
	ld.global.f32 	%f150, [%rd113];
	add.f32 	%f151, %f149, %f150;
	cvta.to.global.u64 	%rd116, %rd8;
	add.s64 	%rd117, %rd116, %rd89;
	st.global.f32 	[%rd117], %f151;
$L__BB6_23:
	ret;

}
.func  (.param .align 16 .b8 func_retval0[16]) __internal_trig_reduction_slowpathd(
	.param .b64 __internal_trig_reduction_slowpathd_param_0
)
{
	.local .align 8 .b8 	__local_depot7[40];
	.reg .b64 	%SP;
	.reg .b64 	%SPL;
	.reg .pred 	%p<10>;
	.reg .b32 	%r<47>;
	.reg .b64 	%rd<74>;
	.reg .b64 	%fd<5>;

	mov.u64 	%SPL, __local_depot7;
	ld.param.f64 	%fd4, [__internal_trig_reduction_slowpathd_param_0];
	add.u64 	%rd1, %SPL, 0;
	{
	.reg .b32 %temp; 
	mov.b64 	{%temp, %r1}, %fd4;
	}
	shr.u32 	%r2, %r1, 20;
	and.b32  	%r3, %r2, 2047;
	setp.eq.s32 	%p1, %r3, 2047;
	mov.b32 	%r46, 0;
	@%p1 bra 	$L__BB7_9;
	add.s32 	%r20, %r3, -1024;
	mov.b64 	%rd20, %fd4;
	shl.b64 	%rd2, %rd20, 11;
	shr.u32 	%r4, %r20, 6;
	sub.s32 	%r45, 15, %r4;
	sub.s32 	%r21, 19, %r4;
	setp.lt.u32 	%p2, %r20, 128;
	selp.b32 	%r6, 18, %r21, %p2;
	setp.ge.s32 	%p3, %r45, %r6;
	mov.b64 	%rd70, 0;
	@%p3 bra 	$L__BB7_4;
	add.s32 	%r23, %r6, %r4;
	neg.s32 	%r43, %r23;
	or.b64  	%rd3, %rd2, -9223372036854775808;
	mov.b64 	%rd70, 0;
	mov.b32 	%r42, 0;
	mov.u64 	%rd25, __cudart_i2opi_d;
	mov.u32 	%r44, %r45;
$L__BB7_3:
	.pragma "nounroll";
	mul.wide.s32 	%rd22, %r42, 8;
	add.s64 	%rd23, %rd1, %rd22;
	mul.wide.s32 	%rd24, %r44, 8;
	add.s64 	%rd26, %rd25, %rd24;
	ld.global.nc.u64 	%rd27, [%rd26];
	{
	.reg .u32 %r0, %r1, %r2, %r3, %alo, %ahi, %blo, %bhi, %clo, %chi;
	mov.b64 	{%alo,%ahi}, %rd27;
	mov.b64 	{%blo,%bhi}, %rd3;
	mov.b64 	{%clo,%chi}, %rd70;
	mad.lo.cc.u32 	%r0, %alo, %blo, %clo;
	madc.hi.cc.u32 	%r1, %alo, %blo, %chi;
	madc.hi.u32 	%r2, %alo, %bhi, 0;
	mad.lo.cc.u32 	%r1, %alo, %bhi, %r1;
	madc.hi.cc.u32 	%r2, %ahi, %blo, %r2;
	madc.hi.u32 	%r3, %ahi, %bhi, 0;
	mad.lo.cc.u32 	%r1, %ahi, %blo, %r1;
	madc.lo.cc.u32 	%r2, %ahi, %bhi, %r2;
	addc.u32 	%r3, %r3, 0;
	mov.b64 	%rd28, {%r0,%r1};
	mov.b64 	%rd70, {%r2,%r3};
	}
	st.local.u64 	[%rd23], %rd28;
	add.s32 	%r44, %r44, 1;
	add.s32 	%r43, %r43, 1;
	add.s32 	%r42, %r42, 1;
	setp.ne.s32 	%p4, %r43, -15;
	mov.u32 	%r45, %r6;
	@%p4 bra 	$L__BB7_3;
$L__BB7_4:
	cvt.s64.s32 	%rd29, %r45;
	cvt.u64.u32 	%rd30, %r4;
	add.s64 	%rd31, %rd30, %rd29;
	shl.b64 	%rd32, %rd31, 3;
	add.s64 	%rd33, %rd1, %rd32;
	st.local.u64 	[%rd33+-120], %rd70;
	and.b32  	%r15, %r2, 63;
	ld.local.u64 	%rd72, [%rd1+16];
	ld.local.u64 	%rd71, [%rd1+24];
	setp.eq.s32 	%p5, %r15, 0;
	@%p5 bra 	$L__BB7_6;
	shl.b64 	%rd34, %rd71, %r15;
	shr.u64 	%rd35, %rd72, 1;
	xor.b32  	%r24, %r15, 63;
	shr.u64 	%rd36, %rd35, %r24;
	or.b64  	%rd71, %rd34, %rd36;
	ld.local.u64 	%rd37, [%rd1+8];
	shl.b64 	%rd38, %rd72, %r15;
	shr.u64 	%rd39, %rd37, 1;
	shr.u64 	%rd40, %rd39, %r24;
	or.b64  	%rd72, %rd38, %rd40;
$L__BB7_6:
	and.b32  	%r25, %r1, -2147483648;
	shr.u64 	%rd41, %rd71, 62;
	cvt.u32.u64 	%r26, %rd41;
	mov.b64 	{%r27, %r28}, %rd71;
	mov.b64 	{%r29, %r30}, %rd72;
	shf.l.wrap.b32 	%r31, %r30, %r27, 2;
	shf.l.wrap.b32 	%r32, %r27, %r28, 2;
	mov.b64 	%rd42, {%r31, %r32};
	shl.b64 	%rd43, %rd72, 2;
	shr.u64 	%rd44, %rd42, 63;
	cvt.u32.u64 	%r33, %rd44;
	add.s32 	%r34, %r33, %r26;
	setp.eq.s32 	%p6, %r25, 0;
	neg.s32 	%r35, %r34;
	selp.b32 	%r46, %r34, %r35, %p6;
	setp.gt.s64 	%p7, %rd42, -1;
	mov.b64 	%rd45, 0;
	{
	.reg .u32 %r0, %r1, %r2, %r3, %a0, %a1, %a2, %a3, %b0, %b1, %b2, %b3;
	mov.b64 	{%a0,%a1}, %rd45;
	mov.b64 	{%a2,%a3}, %rd45;
	mov.b64 	{%b0,%b1}, %rd43;
	mov.b64 	{%b2,%b3}, %rd42;
	sub.cc.u32 	%r0, %a0, %b0;
	subc.cc.u32 	%r1, %a1, %b1;
	subc.cc.u32 	%r2, %a2, %b2;
	subc.u32 	%r3, %a3, %b3;
	mov.b64 	%rd46, {%r0,%r1};
	mov.b64 	%rd47, {%r2,%r3};
	}
	xor.b32  	%r36, %r25, -2147483648;
	selp.b64 	%rd73, %rd42, %rd47, %p7;
	selp.b64 	%rd14, %rd43, %rd46, %p7;
	selp.b32 	%r17, %r25, %r36, %p7;
	clz.b64 	%r37, %rd73;
	cvt.u64.u32 	%rd15, %r37;
	setp.eq.s32 	%p8, %r37, 0;
	@%p8 bra 	$L__BB7_8;
	cvt.u32.u64 	%r38, %rd15;
	and.b32  	%r39, %r38, 63;
	shl.b64 	%rd48, %rd73, %r39;
	shr.u64 	%rd49, %rd14, 1;
	not.b32 	%r40, %r38;
	and.b32  	%r41, %r40, 63;
	shr.u64 	%rd50, %rd49, %r41;
	or.b64  	%rd73, %rd48, %rd50;
$L__BB7_8:
	mov.b64 	%rd51, -3958705157555305931;
	{
	.reg .u32 %r0, %r1, %r2, %r3, %alo, %ahi, %blo, %bhi;
	mov.b64 	{%alo,%ahi}, %rd73;
	mov.b64 	{%blo,%bhi}, %rd51;
	mul.lo.u32 	%r0, %alo, %blo;
	mul.hi.u32 	%r1, %alo, %blo;
	mad.lo.cc.u32 	%r1, %alo, %bhi, %r1;
	madc.hi.u32 	%r2, %alo, %bhi, 0;
	mad.lo.cc.u32 	%r1, %ahi, %blo, %r1;
	madc.hi.cc.u32 	%r2, %ahi, %blo, %r2;
	madc.hi.u32 	%r3, %ahi, %bhi, 0;
	mad.lo.cc.u32 	%r2, %ahi, %bhi, %r2;
	addc.u32 	%r3, %r3, 0;
	mov.b64 	%rd52, {%r0,%r1};
	mov.b64 	%rd53, {%r2,%r3};
	}
	setp.gt.s64 	%p9, %rd53, 0;
	{
	.reg .u32 %r0, %r1, %r2, %r3, %a0, %a1, %a2, %a3, %b0, %b1, %b2, %b3;
	mov.b64 	{%a0,%a1}, %rd52;
	mov.b64 	{%a2,%a3}, %rd53;
	mov.b64 	{%b0,%b1}, %rd52;
	mov.b64 	{%b2,%b3}, %rd53;
	add.cc.u32 	%r0, %a0, %b0;
	addc.cc.u32 	%r1, %a1, %b1;
	addc.cc.u32 	%r2, %a2, %b2;
	addc.u32 	%r3, %a3, %b3;
	mov.b64 	%rd54, {%r0,%r1};
	mov.b64 	%rd55, {%r2,%r3};
	}
	selp.b64 	%rd56, %rd55, %rd53, %p9;
	selp.s64 	%rd57, -1, 0, %p9;
	sub.s64 	%rd58, %rd57, %rd15;
	cvt.u64.u32 	%rd59, %r17;
	shl.b64 	%rd60, %rd59, 32;
	add.s64 	%rd61, %rd56, 1;
	shr.u64 	%rd62, %rd61, 10;
	add.s64 	%rd63, %rd62, 1;
	shr.u64 	%rd64, %rd63, 1;
	shl.b64 	%rd65, %rd58, 52;
	add.s64 	%rd66, %rd65, %rd64;
	add.s64 	%rd67, %rd66, 4602678819172646912;
	or.b64  	%rd68, %rd67, %rd60;
	mov.b64 	%fd4, %rd68;
$L__BB7_9:
	st.param.f64 	[func_retval0], %fd4;
	st.param.b32 	[func_retval0+8], %r46;
	ret;

}
.func  (.param .b64 func_retval0) __internal_accurate_pow(
	.param .b64 __internal_accurate_pow_param_0
)
{
	.reg .pred 	%p<8>;
	.reg .b32 	%r<49>;
	.reg .b32 	%f<3>;
	.reg .b64 	%fd<109>;

	ld.param.f64 	%fd10, [__internal_accurate_pow_param_0];
	{
	.reg .b32 %temp; 
	mov.b64 	{%temp, %r46}, %fd10;
	}
	{
	.reg .b32 %temp; 
	mov.b64 	{%r45, %temp}, %fd10;
	}
	shr.u32 	%r47, %r46, 20;
	setp.gt.u32 	%p1, %r46, 1048575;
	@%p1 bra 	$L__BB8_2;
	mul.f64 	%fd11, %fd10, 0d4350000000000000;
	{
	.reg .b32 %temp; 
	mov.b64 	{%temp, %r46}, %fd11;
	}
	{
	.reg .b32 %temp; 
	mov.b64 	{%r45, %temp}, %fd11;
	}
	shr.u32 	%r16, %r46, 20;
	add.s32 	%r47, %r16, -54;
$L__BB8_2:
	add.s32 	%r48, %r47, -1023;
	and.b32  	%r17, %r46, -2146435073;
	or.b32  	%r18, %r17, 1072693248;
	mov.b64 	%fd107, {%r45, %r18};
	setp.lt.u32 	%p2, %r18, 1073127583;
	@%p2 bra 	$L__BB8_4;
	{
	.reg .b32 %temp; 
	mov.b64 	{%r19, %temp}, %fd107;
	}
	{
	.reg .b32 %temp; 
	mov.b64 	{%temp, %r20}, %fd107;
	}
	add.s32 	%r21, %r20, -1048576;
	mov.b64 	%fd107, {%r19, %r21};
	add.s32 	%r48, %r47, -1022;
$L__BB8_4:
	add.f64 	%fd12, %fd107, 0dBFF0000000000000;
	add.f64 	%fd13, %fd107, 0d3FF0000000000000;
	rcp.approx.ftz.f64 	%fd14, %fd13;
	neg.f64 	%fd15, %fd13;
	fma.rn.f64 	%fd16, %fd15, %fd14, 0d3FF0000000000000;
	fma.rn.f64 	%fd17, %fd16, %fd16, %fd16;
	fma.rn.f64 	%fd18, %fd17, %fd14, %fd14;
	mul.f64 	%fd19, %fd12, %fd18;
	fma.rn.f64 	%fd20, %fd12, %fd18, %fd19;
	mul.f64 	%fd21, %fd20, %fd20;
	fma.rn.f64 	%fd22, %fd21, 0d3EB0F5FF7D2CAFE2, 0d3ED0F5D241AD3B5A;
	fma.rn.f64 	%fd23, %fd22, %fd21, 0d3EF3B20A75488A3F;
	fma.rn.f64 	%fd24, %fd23, %fd21, 0d3F1745CDE4FAECD5;
	fma.rn.f64 	%fd25, %fd24, %fd21, 0d3F3C71C7258A578B;
	fma.rn.f64 	%fd26, %fd25, %fd21, 0d3F6249249242B910;
	fma.rn.f64 	%fd27, %fd26, %fd21, 0d3F89999999999DFB;
	sub.f64 	%fd28, %fd12, %fd20;
	add.f64 	%fd29, %fd28, %fd28;
	neg.f64 	%fd30, %fd20;
	fma.rn.f64 	%fd31, %fd30, %fd12, %fd29;
	mul.f64 	%fd32, %fd18, %fd31;
	fma.rn.f64 	%fd33, %fd21, %fd27, 0d3FB5555555555555;
	mov.f64 	%fd34, 0d3FB5555555555555;
	sub.f64 	%fd35, %fd34, %fd33;
	fma.rn.f64 	%fd36, %fd21, %fd27, %fd35;
	add.f64 	%fd37, %fd36, 0dBC46A4CB00B9E7B0;
	add.f64 	%fd38, %fd33, %fd37;
	sub.f64 	%fd39, %fd33, %fd38;
	add.f64 	%fd40, %fd37, %fd39;
	mul.rn.f64 	%fd41, %fd20, %fd20;
	neg.f64 	%fd42, %fd41;
	fma.rn.f64 	%fd43, %fd20, %fd20, %fd42;
	{
	.reg .b32 %temp; 
	mov.b64 	{%r22, %temp}, %fd32;
	}
	{
	.reg .b32 %temp; 
	mov.b64 	{%temp, %r23}, %fd32;
	}
	add.s32 	%r24, %r23, 1048576;
	mov.b64 	%fd44, {%r22, %r24};
	fma.rn.f64 	%fd45, %fd20, %fd44, %fd43;
	mul.rn.f64 	%fd46, %fd41, %fd20;
	neg.f64 	%fd47, %fd46;
	fma.rn.f64 	%fd48, %fd41, %fd20, %fd47;
	fma.rn.f64 	%fd49, %fd41, %fd32, %fd48;
	fma.rn.f64 	%fd50, %fd45, %fd20, %fd49;
	mul.rn.f64 	%fd51, %fd38, %fd46;
	neg.f64 	%fd52, %fd51;
	fma.rn.f64 	%fd53, %fd38, %fd46, %fd52;
	fma.rn.f64 	%fd54, %fd38, %fd50, %fd53;
	fma.rn.f64 	%fd55, %fd40, %fd46, %fd54;
	add.f64 	%fd56, %fd51, %fd55;
	sub.f64 	%fd57, %fd51, %fd56;
	add.f64 	%fd58, %fd55, %fd57;
	add.f64 	%fd59, %fd20, %fd56;
	sub.f64 	%fd60, %fd20, %fd59;
	add.f64 	%fd61, %fd56, %fd60;
	add.f64 	%fd62, %fd58, %fd61;
	add.f64 	%fd63, %fd32, %fd62;
	add.f64 	%fd64, %fd59, %fd63;
	sub.f64 	%fd65, %fd59, %fd64;
	add.f64 	%fd66, %fd63, %fd65;
	xor.b32  	%r25, %r48, -2147483648;
	mov.b32 	%r26, 1127219200;
	mov.b64 	%fd67, {%r25, %r26};
	mov.b32 	%r27, -2147483648;
	mov.b64 	%fd68, {%r27, %r26};
	sub.f64 	%fd69, %fd67, %fd68;
	fma.rn.f64 	%fd70, %fd69, 0d3FE62E42FEFA39EF, %fd64;
	fma.rn.f64 	%fd71, %fd69, 0dBFE62E42FEFA39EF, %fd70;
	sub.f64 	%fd72, %fd71, %fd64;
	sub.f64 	%fd73, %fd66, %fd72;
	fma.rn.f64 	%fd74, %fd69, 0d3C7ABC9E3B39803F, %fd73;
	add.f64 	%fd75, %fd70, %fd74;
	sub.f64 	%fd76, %fd70, %fd75;
	add.f64 	%fd77, %fd74, %fd76;
	mov.f64 	%fd78, 0d4000000000000000;
	{
	.reg .b32 %temp; 
	mov.b64 	{%temp, %r28}, %fd78;
	}
	{
	.reg .b32 %temp; 
	mov.b64 	{%r29, %temp}, %fd78;
	}
	shl.b32 	%r30, %r28, 1;
	setp.gt.u32 	%p3, %r30, -33554433;
	and.b32  	%r31, %r28, -15728641;
	selp.b32 	%r32, %r31, %r28, %p3;
	mov.b64 	%fd79, {%r29, %r32};
	mul.rn.f64 	%fd80, %fd75, %fd79;
	neg.f64 	%fd81, %fd80;
	fma.rn.f64 	%fd82, %fd75, %fd79, %fd81;
	fma.rn.f64 	%fd83, %fd77, %fd79, %fd82;
	add.f64 	%fd4, %fd80, %fd83;
	sub.f64 	%fd84, %fd80, %fd4;
	add.f64 	%fd5, %fd83, %fd84;
	fma.rn.f64 	%fd85, %fd4, 0d3FF71547652B82FE, 0d4338000000000000;
	{
	.reg .b32 %temp; 
	mov.b64 	{%r13, %temp}, %fd85;
	}
	mov.f64 	%fd86, 0dC338000000000000;
	add.rn.f64 	%fd87, %fd85, %fd86;
	fma.rn.f64 	%fd88, %fd87, 0dBFE62E42FEFA39EF, %fd4;
	fma.rn.f64 	%fd89, %fd87, 0dBC7ABC9E3B39803F, %fd88;
	fma.rn.f64 	%fd90, %fd89, 0d3E5ADE1569CE2BDF, 0d3E928AF3FCA213EA;
	fma.rn.f64 	%fd91, %fd90, %fd89, 0d3EC71DEE62401315;
	fma.rn.f64 	%fd92, %fd91, %fd89, 0d3EFA01997C89EB71;
	fma.rn.f64 	%fd93, %fd92, %fd89, 0d3F2A01A014761F65;
	fma.rn.f64 	%fd94, %fd93, %fd89, 0d3F56C16C1852B7AF;
	fma.rn.f64 	%fd95, %fd94, %fd89, 0d3F81111111122322;
	fma.rn.f64 	%fd96, %fd95, %fd89, 0d3FA55555555502A1;
	fma.rn.f64 	%fd97, %fd96, %fd89, 0d3FC5555555555511;
	fma.rn.f64 	%fd98, %fd97, %fd89, 0d3FE000000000000B;
	fma.rn.f64 	%fd99, %fd98, %fd89, 0d3FF0000000000000;
	fma.rn.f64 	%fd100, %fd99, %fd89, 0d3FF0000000000000;
	{
	.reg .b32 %temp; 
	mov.b64 	{%r14, %temp}, %fd100;
	}
	{
	.reg .b32 %temp; 
	mov.b64 	{%temp, %r15}, %fd100;
	}
	shl.b32 	%r33, %r13, 20;
	add.s32 	%r34, %r33, %r15;
	mov.b64 	%fd108, {%r14, %r34};
	{
	.reg .b32 %temp; 
	mov.b64 	{%temp, %r35}, %fd4;
	}
	mov.b32 	%f2, %r35;
	abs.f32 	%f1, %f2;
	setp.lt.f32 	%p4, %f1, 0f4086232B;
	@%p4 bra 	$L__BB8_7;
	setp.lt.f64 	%p5, %fd4, 0d0000000000000000;
	add.f64 	%fd101, %fd4, 0d7FF0000000000000;
	selp.f64 	%fd108, 0d0000000000000000, %fd101, %p5;
	setp.geu.f32 	%p6, %f1, 0f40874800;
	@%p6 bra 	$L__BB8_7;
	shr.u32 	%r36, %r13, 31;
	add.s32 	%r37, %r13, %r36;
	shr.s32 	%r38, %r37, 1;
	shl.b32 	%r39, %r38, 20;
	add.s32 	%r40, %r15, %r39;
	mov.b64 	%fd102, {%r14, %r40};
	sub.s32 	%r41, %r13, %r38;
	shl.b32 	%r42, %r41, 20;
	add.s32 	%r43, %r42, 1072693248;
	mov.b32 	%r44, 0;
	mov.b64 	%fd103, {%r44, %r43};
	mul.f64 	%fd108, %fd103, %fd102;
$L__BB8_7:
	abs.f64 	%fd104, %fd108;
	setp.eq.f64 	%p7, %fd104, 0d7FF0000000000000;
	fma.rn.f64 	%fd105, %fd108, %fd5, %fd108;
	selp.f64 	%fd106, %fd108, %fd105, %p7;
	st.param.f64 	[func_retval0], %fd106;
	ret;

}


// ===== COMPILED SASS (sm_100) =====

	.target	sm_100

	.elftype	@"ET_EXEC"


//--------------------- .note.nv.tkinfo           --------------------------
	.section	.note.nv.tkinfo,"",@"SHT_NOTE"
	.sectionflags	@"SHF_NOTE_NV_TKINFO"
	.tkinfo
        /*0018*/ 	.word	0x00000002
        /*0030*/ 	.string	""
        /*0030*/ 	.string	"ptxas"
        /*0030*/ 	.string	"Cuda compilation tools, release 13.0, V13.0.88"
        /*0030*/ 	.string	"Build cuda_13.0.r13.0/compiler.36424714_0"
        /*0030*/ 	.string	"-arch sm_100 -m 64 "



//--------------------- .note.nv.cuinfo           --------------------------
	.section	.note.nv.cuinfo,"",@"SHT_NOTE"
	.sectionflags	@"SHF_NOTE_NV_CUINFO"
        /*0018*/ 	.short	0x0002
        /*001a*/ 	.short	0x0064
        /*001c*/ 	.short	0x0082
	.zero		2


//--------------------- .nv.info                  --------------------------
	.section	.nv.info,"",@"SHT_CUDA_INFO"
	.align	4


	//----- nvinfo : EIATTR_REGCOUNT
	.align		4
        /*0000*/ 	.byte	0x04, 0x2f
        /*0002*/ 	.short	(.L_5 - .L_4)
	.align		4
.L_4:
        /*0004*/ 	.word	index@(_Z6get_d0ffiiiPf)
        /*0008*/ 	.word	0x00000018


	//----- nvinfo : EIATTR_FRAME_SIZE
	.align		4
.L_5:
        /*000c*/ 	.byte	0x04, 0x11
        /*000e*/ 	.short	(.L_7 - .L_6)
	.align		4
.L_6:
        /*0010*/ 	.word	index@($__internal_11_$__cuda_sm20_div_rn_f64_full)
        /*0014*/ 	.word	0x00000000


	//----- nvinfo : EIATTR_FRAME_SIZE
	.align		4
.L_7:
        /*0018*/ 	.byte	0x04, 0x11
        /*001a*/ 	.short	(.L_9 - .L_8)
	.align		4
.L_8:
        /*001c*/ 	.word	index@(_Z6get_d0ffiiiPf)
        /*0020*/ 	.word	0x00000000


	//----- nvinfo : EIATTR_REGCOUNT
	.align		4
.L_9:
        /*0024*/ 	.byte	0x04, 0x2f
        /*0026*/ 	.short	(.L_11 - .L_10)
	.align		4
.L_10:
        /*0028*/ 	.word	index@(_Z13initial_coffefiPfS_S_S_i)
        /*002c*/ 	.word	0x00000020


	//----- nvinfo : EIATTR_FRAME_SIZE
	.align		4
.L_11:
        /*0030*/ 	.byte	0x04, 0x11
        /*0032*/ 	.short	(.L_13 - .L_12)
	.align		4
.L_12:
        /*0034*/ 	.word	index@($_Z13initial_coffefiPfS_S_S_i$__internal_accurate_pow)
        /*0038*/ 	.word	0x00000000


	//----- nvinfo : EIATTR_FRAME_SIZE
	.align		4
.L_13:
        /*003c*/ 	.byte	0x04, 0x11
        /*003e*/ 	.short	(.L_15 - .L_14)
	.align		4
.L_14:
        /*0040*/ 	.word	index@($__internal_10_$__cuda_sm20_div_rn_f64_full)
        /*0044*/ 	.word	0x00000000


	//----- nvinfo : EIATTR_FRAME_SIZE
	.align		4
.L_15:
        /*0048*/ 	.byte	0x04, 0x11
        /*004a*/ 	.short	(.L_17 - .L_16)
	.align		4
.L_16:
        /*004c*/ 	.word	index@($__internal_9_$__cuda_sm20_dblrcp_rn_slowpath_v3)
        /*0050*/ 	.word	0x00000000


	//----- nvinfo : EIATTR_FRAME_SIZE
	.align		4
.L_17:
        /*0054*/ 	.byte	0x04, 0x11
        /*0056*/ 	.short	(.L_19 - .L_18)
	.align		4
.L_18:
        /*0058*/ 	.word	index@(_Z13initial_coffefiPfS_S_S_i)
        /*005c*/ 	.word	0x00000000


	//----- nvinfo : EIATTR_REGCOUNT
	.align		4
.L_19:
        /*0060*/ 	.byte	0x04, 0x2f
        /*0062*/ 	.short	(.L_21 - .L_20)
	.align		4
.L_20:
        /*0064*/ 	.word	index@(_Z11shot_recordiiiiiiiPfS_)
        /*0068*/ 	.word	0x0000000a


	//----- nvinfo : EIATTR_FRAME_SIZE
	.align		4
.L_21:
        /*006c*/ 	.byte	0x04, 0x11
        /*006e*/ 	.short	(.L_23 - .L_22)
	.align		4
.L_22:
        /*0070*/ 	.word	index@(_Z11shot_recordiiiiiiiPfS_)
        /*0074*/ 	.word	0x00000000


	//----- nvinfo : EIATTR_REGCOUNT
	.align		4
.L_23:
        /*0078*/ 	.byte	0x04, 0x2f
        /*007a*/ 	.short	(.L_25 - .L_24)
	.align		4
.L_24:
        /*007c*/ 	.word	index@(_Z15mute_directwaveiiffffiiiiPfS_S_i)
        /*0080*/ 	.word	0x0000001e


	//----- nvinfo : EIATTR_FRAME_SIZE
	.align		4
.L_25:
        /*0084*/ 	.byte	0x04, 0x11
        /*0086*/ 	.short	(.L_27 - .L_26)
	.align		4
.L_26:
        /*0088*/ 	.word	index@($_Z15mute_directwaveiiffffiiiiPfS_S_i$__internal_accurate_pow)
        /*008c*/ 	.word	0x00000000


	//----- nvinfo : EIATTR_FRAME_SIZE
	.align		4
.L_27:
        /*0090*/ 	.byte	0x04, 0x11
        /*0092*/ 	.short	(.L_29 - .L_28)
	.align		4
.L_28:
        /*0094*/ 	.word	index@($__internal_8_$__cuda_sm3x_div_rn_noftz_f32_slowpath)
        /*0098*/ 	.word	0x00000000


	//----- nvinfo : EIATTR_FRAME_SIZE
	.align		4
.L_29:
        /*009c*/ 	.byte	0x04, 0x11
        /*009e*/ 	.short	(.L_31 - .L_30)
	.align		4
.L_30:
        /*00a0*/ 	.word	index@($__internal_7_$__cuda_sm20_sqrt_rn_f32_slowpath)
        /*00a4*/ 	.word	0x00000000


	//----- nvinfo : EIATTR_FRAME_SIZE
	.align		4
.L_31:
        /*00a8*/ 	.byte	0x04, 0x11
        /*00aa*/ 	.short	(.L_33 - .L_32)
	.align		4
.L_32:
        /*00ac*/ 	.word	index@($__internal_6_$__cuda_sm20_div_rn_f64_full)
        /*00b0*/ 	.word	0x00000000


	//----- nvinfo : EIATTR_FRAME_SIZE
	.align		4
.L_33:
        /*00b4*/ 	.byte	0x04, 0x11
        /*00b6*/ 	.short	(.L_35 - .L_34)
	.align		4
.L_34:
        /*00b8*/ 	.word	index@(_Z15mute_directwaveiiffffiiiiPfS_S_i)
        /*00bc*/ 	.word	0x00000000


	//----- nvinfo : EIATTR_REGCOUNT
	.align		4
.L_35:
        /*00c0*/ 	.byte	0x04, 0x2f
        /*00c2*/ 	.short	(.L_37 - .L_36)
	.align		4
.L_36:
        /*00c4*/ 	.word	index@(_Z10add_sourcefffiiiifffiiiiPfS_)
        /*00c8*/ 	.word	0x0000001a


	//----- nvinfo : EIATTR_FRAME_SIZE
	.align		4
.L_37:
        /*00cc*/ 	.byte	0x04, 0x11
        /*00ce*/ 	.short	(.L_39 - .L_38)
	.align		4
.L_38:
        /*00d0*/ 	.word	index@($__internal_5_$__cuda_sm20_rcp_rn_f32_slowpath)
        /*00d4*/ 	.word	0x00000000


	//----- nvinfo : EIATTR_FRAME_SIZE
	.align		4
.L_39:
        /*00d8*/ 	.byte	0x04, 0x11
        /*00da*/ 	.short	(.L_41 - .L_40)
	.align		4
.L_40:
        /*00dc*/ 	.word	index@($__internal_4_$__cuda_sm20_div_rn_f64_full)
        /*00e0*/ 	.word	0x00000000


	//----- nvinfo : EIATTR_FRAME_SIZE
	.align		4
.L_41:
        /*00e4*/ 	.byte	0x04, 0x11
        /*00e6*/ 	.short	(.L_43 - .L_42)
	.align		4
.L_42:
        /*00e8*/ 	.word	index@(_Z10add_sourcefffiiiifffiiiiPfS_)
        /*00ec*/ 	.word	0x00000000


	//----- nvinfo : EIATTR_REGCOUNT
	.align		4
.L_43:
        /*00f0*/ 	.byte	0x04, 0x2f
        /*00f2*/ 	.short	(.L_45 - .L_44)
	.align		4
.L_44:
        /*00f4*/ 	.word	index@(_Z10update_veliiiiiifffPfS_S_S_S_S_S_S_S_S_)
        /*00f8*/ 	.word	0x00000020


	//----- nvinfo : EIATTR_FRAME_SIZE
	.align		4
.L_45:
        /*00fc*/ 	.byte	0x04, 0x11
        /*00fe*/ 	.short	(.L_47 - .L_46)
	.align		4
.L_46:
        /*0100*/ 	.word	index@($__internal_3_$__cuda_sm3x_div_rn_noftz_f32_slowpath)
        /*0104*/ 	.word	0x00000000


	//----- nvinfo : EIATTR_FRAME_SIZE
	.align		4
.L_47:
        /*0108*/ 	.byte	0x04, 0x11
        /*010a*/ 	.short	(.L_49 - .L_48)
	.align		4
.L_48:
        /*010c*/ 	.word	index@(_Z10update_veliiiiiifffPfS_S_S_S_S_S_S_S_S_)
        /*0110*/ 	.word	0x00000000


	//----- nvinfo : EIATTR_REGCOUNT
	.align		4
.L_49:
        /*0114*/ 	.byte	0x04, 0x2f
        /*0116*/ 	.short	(.L_51 - .L_50)
	.align		4
.L_50:
        /*0118*/ 	.word	index@(_Z13update_stressiiiifffPfS_S_S_S_iiS_S_S_S_S_S_S_S_S_S_S_S_S_S_iiiib)
        /*011c*/ 	.word	0x00000020


	//----- nvinfo : EIATTR_FRAME_SIZE
	.align		4
.L_51:
        /*0120*/ 	.byte	0x04, 0x11
        /*0122*/ 	.short	(.L_53 - .L_52)
	.align		4
.L_52:
        /*0124*/ 	.word	index@($_Z13update_stressiiiifffPfS_S_S_S_iiS_S_S_S_S_S_S_S_S_S_S_S_S_S_iiiib$__internal_trig_reduction_slowpathd)
        /*0128*/ 	.word	0x00000028


	//----- nvinfo : EIATTR_FRAME_SIZE
	.align		4
.L_53:
        /*012c*/ 	.byte	0x04, 0x11
        /*012e*/ 	.short	(.L_55 - .L_54)
	.align		4
.L_54:
        /*0130*/ 	.word	index@($__internal_2_$__cuda_sm3x_div_rn_noftz_f32_slowpath)
        /*0134*/ 	.word	0x00000028


	//----- nvinfo : EIATTR_FRAME_SIZE
	.align		4
.L_55:
        /*0138*/ 	.byte	0x04, 0x11
        /*013a*/ 	.short	(.L_57 - .L_56)
	.align		4
.L_56:
        /*013c*/ 	.word	index@($__internal_1_$__cuda_sm20_sqrt_rn_f32_slowpath)
        /*0140*/ 	.word	0x00000028


	//----- nvinfo : EIATTR_FRAME_SIZE
	.align		4
.L_57:
        /*0144*/ 	.byte	0x04, 0x11
        /*0146*/ 	.short	(.L_59 - .L_58)
	.align		4
.L_58:
        /*0148*/ 	.word	index@($__internal_0_$__cuda_sm20_div_rn_f64_full)
        /*014c*/ 	.word	0x00000028


	//----- nvinfo : EIATTR_FRAME_SIZE
	.align		4
.L_59:
        /*0150*/ 	.byte	0x04, 0x11
        /*0152*/ 	.short	(.L_61 - .L_60)
	.align		4
.L_60:
        /*0154*/ 	.word	index@(_Z13update_stressiiiifffPfS_S_S_S_iiS_S_S_S_S_S_S_S_S_S_S_S_S_S_iiiib)
        /*0158*/ 	.word	0x00000028


	//----- nvinfo : EIATTR_MIN_STACK_SIZE
	.align		4
.L_61:
        /*015c*/ 	.byte	0x04, 0x12
        /*015e*/ 	.short	(.L_63 - .L_62)
	.align		4
.L_62:
        /*0160*/ 	.word	index@(_Z13update_stressiiiifffPfS_S_S_S_iiS_S_S_S_S_S_S_S_S_S_S_S_S_S_iiiib)
        /*0164*/ 	.word	0x00000028


	//----- nvinfo : EIATTR_MIN_STACK_SIZE
	.align		4
.L_63:
        /*0168*/ 	.byte	0x04, 0x12
        /*016a*/ 	.short	(.L_65 - .L_64)
	.align		4
.L_64:
        /*016c*/ 	.word	index@(_Z10update_veliiiiiifffPfS_S_S_S_S_S_S_S_S_)
        /*0170*/ 	.word	0x00000000


	//----- nvinfo : EIATTR_MIN_STACK_SIZE
	.align		4
.L_65:
        /*0174*/ 	.byte	0x04, 0x12
        /*0176*/ 	.short	(.L_67 - .L_66)
	.align		4
.L_66:
        /*0178*/ 	.word	index@(_Z10add_sourcefffiiiifffiiiiPfS_)
        /*017c*/ 	.word	0x00000000


	//----- nvinfo : EIATTR_MIN_STACK_SIZE
	.align		4
.L_67:
        /*0180*/ 	.byte	0x04, 0x12
        /*0182*/ 	.short	(.L_69 - .L_68)
	.align		4
.L_68:
        /*0184*/ 	.word	index@(_Z15mute_directwaveiiffffiiiiPfS_S_i)
        /*0188*/ 	.word	0x00000000


	//----- nvinfo : EIATTR_MIN_STACK_SIZE
	.align		4
.L_69:
        /*018c*/ 	.byte	0x04, 0x12
        /*018e*/ 	.short	(.L_71 - .L_70)
	.align		4
.L_70:
        /*0190*/ 	.word	index@(_Z11shot_recordiiiiiiiPfS_)
        /*0194*/ 	.word	0x00000000


	//----- nvinfo : EIATTR_MIN_STACK_SIZE
	.align		4
.L_71:
        /*0198*/ 	.byte	0x04, 0x12
        /*019a*/ 	.short	(.L_73 - .L_72)
	.align		4
.L_72:
        /*019c*/ 	.word	index@(_Z13initial_coffefiPfS_S_S_i)
        /*01a0*/ 	.word	0x00000000


	//----- nvinfo : EIATTR_MIN_STACK_SIZE
	.align		4
.L_73:
        /*01a4*/ 	.byte	0x04, 0x12
        /*01a6*/ 	.short	(.L_75 - .L_74)
	.align		4
.L_74:
        /*01a8*/ 	.word	index@(_Z6get_d0ffiiiPf)
        /*01ac*/ 	.word	0x00000000
.L_75:


//--------------------- .nv.compat                --------------------------
	.section	.nv.compat,"",@"SHT_CUDA_COMPAT_INFO"
	.align	4
        /*0000*/ 	.byte	0x02, 0x09, 0x00, 0x00, 0x02, 0x02, 0x01, 0x00, 0x02, 0x05, 0x05, 0x00, 0x03, 0x07, 0x01, 0x01
        /*0010*/ 	.byte	0x02, 0x03, 0x00, 0x00, 0x02, 0x06, 0x01, 0x00, 0x04, 0x0b, 0x08, 0x00, 0x01, 0x00, 0x00, 0x00
        /*0020*/ 	.byte	0x00, 0x00, 0x00, 0x00


//--------------------- .nv.info._Z13update_stressiiiifffPfS_S_S_S_iiS_S_S_S_S_S_S_S_S_S_S_S_S_S_iiiib --------------------------
	.section	.nv.info._Z13update_stressiiiifffPfS_S_S_S_iiS_S_S_S_S_S_S_S_S_S_S_S_S_S_iiiib,"",@"SHT_CUDA_INFO"
	.sectionflags	@""
	.align	4


	//----- nvinfo : EIATTR_CUDA_API_VERSION
	.align		4
        /*0000*/ 	.byte	0x04, 0x37
        /*0002*/ 	.short	(.L_77 - .L_76)
.L_76:
        /*0004*/ 	.word	0x00000082


	//----- nvinfo : EIATTR_KPARAM_INFO
	.align		4
.L_77:
        /*0008*/ 	.byte	0x04, 0x17
        /*000a*/ 	.short	(.L_79 - .L_78)
.L_78:
        /*000c*/ 	.word	0x00000000
        /*0010*/ 	.short	0x0020
        /*0012*/ 	.short	0x00d0
        /*0014*/ 	.byte	0x00, 0xf0, 0x05, 0x00


	//----- nvinfo : EIATTR_KPARAM_INFO
	.align		4
.L_79:
        /*0018*/ 	.byte	0x04, 0x17
        /*001a*/ 	.short	(.L_81 - .L_80)
.L_80:
        /*001c*/ 	.word	0x00000000
        /*0020*/ 	.short	0x001f
        /*0022*/ 	.short	0x00cc
        /*0024*/ 	.byte	0x00, 0xf0, 0x11, 0x00


	//----- nvinfo : EIATTR_KPARAM_INFO
	.align		4
.L_81:
        /*0028*/ 	.byte	0x04, 0x17
        /*002a*/ 	.short	(.L_83 - .L_82)
.L_82:
        /*002c*/ 	.word	0x00000000
        /*0030*/ 	.short	0x001e
        /*0032*/ 	.short	0x00c8
        /*0034*/ 	.byte	0x00, 0xf0, 0x11, 0x00


	//----- nvinfo : EIATTR_KPARAM_INFO
	.align		4
.L_83:
        /*0038*/ 	.byte	0x04, 0x17
        /*003a*/ 	.short	(.L_85 - .L_84)
.L_84:
        /*003c*/ 	.word	0x00000000
        /*0040*/ 	.short	0x001d
        /*0042*/ 	.short	0x00c4
        /*0044*/ 	.byte	0x00, 0xf0, 0x11, 0x00


	//----- nvinfo : EIATTR_KPARAM_INFO
	.align		4
.L_85:
        /*0048*/ 	.byte	0x04, 0x17
        /*004a*/ 	.short	(.L_87 - .L_86)
.L_86:
        /*004c*/ 	.word	0x00000000
        /*0050*/ 	.short	0x001c
        /*0052*/ 	.short	0x00c0
        /*0054*/ 	.byte	0x00, 0xf0, 0x11, 0x00


	//----- nvinfo : EIATTR_KPARAM_INFO
	.align		4
.L_87:
        /*0058*/ 	.byte	0x04, 0x17
        /*005a*/ 	.short	(.L_89 - .L_88)
.L_88:
        /*005c*/ 	.word	0x00000000
        /*0060*/ 	.short	0x001b
        /*0062*/ 	.short	0x00b8
        /*0064*/ 	.byte	0x00, 0xf5, 0x21, 0x00


	//----- nvinfo : EIATTR_KPARAM_INFO
	.align		4
.L_89:
        /*0068*/ 	.byte	0x04, 0x17
        /*006a*/ 	.short	(.L_91 - .L_90)
.L_90:
        /*006c*/ 	.word	0x00000000
        /*0070*/ 	.short	0x001a
        /*0072*/ 	.short	0x00b0
        /*0074*/ 	.byte	0x00, 0xf5, 0x21, 0x00


	//----- nvinfo : EIATTR_KPARAM_INFO
	.align		4
.L_91:
        /*0078*/ 	.byte	0x04, 0x17
        /*007a*/ 	.short	(.L_93 - .L_92)
.L_92:
        /*007c*/ 	.word	0x00000000
        /*0080*/ 	.short	0x0019
        /*0082*/ 	.short	0x00a8
        /*0084*/ 	.byte	0x00, 0xf5, 0x21, 0x00


	//----- nvinfo : EIATTR_KPARAM_INFO
	.align		4
.L_93:
        /*0088*/ 	.byte	0x04, 0x17
        /*008a*/ 	.short	(.L_95 - .L_94)
.L_94:
        /*008c*/ 	.word	0x00000000
        /*0090*/ 	.short	0x0018
        /*0092*/ 	.short	0x00a0
        /*0094*/ 	.byte	0x00, 0xf5, 0x21, 0x00


	//----- nvinfo : EIATTR_KPARAM_INFO
	.align		4
.L_95:
        /*0098*/ 	.byte	0x04, 0x17
        /*009a*/ 	.short	(.L_97 - .L_96)
.L_96:
        /*009c*/ 	.word	0x00000000
        /*00a0*/ 	.short	0x0017
        /*00a2*/ 	.short	0x0098
        /*00a4*/ 	.byte	0x00, 0xf5, 0x21, 0x00


	//----- nvinfo : EIATTR_KPARAM_INFO
	.align		4
.L_97:
        /*00a8*/ 	.byte	0x04, 0x17
        /*00aa*/ 	.short	(.L_99 - .L_98)
.L_98:
        /*00ac*/ 	.word	0x00000000
        /*00b0*/ 	.short	0x0016
        /*00b2*/ 	.short	0x0090
        /*00b4*/ 	.byte	0x00, 0xf5, 0x21, 0x00


	//----- nvinfo : EIATTR_KPARAM_INFO
	.align		4
.L_99:
        /*00b8*/ 	.byte	0x04, 0x17
        /*00ba*/ 	.short	(.L_101 - .L_100)
.L_100:
        /*00bc*/ 	.word	0x00000000
        /*00c0*/ 	.short	0x0015
        /*00c2*/ 	.short	0x0088
        /*00c4*/ 	.byte	0x00, 0xf5, 0x21, 0x00


	//----- nvinfo : EIATTR_KPARAM_INFO
	.align		4
.L_101:
        /*00c8*/ 	.byte	0x04, 0x17
        /*00ca*/ 	.short	(.L_103 - .L_102)
.L_102:
        /*00cc*/ 	.word	0x00000000
        /*00d0*/ 	.short	0x0014
        /*00d2*/ 	.short	0x0080
        /*00d4*/ 	.byte	0x00, 0xf5, 0x21, 0x00


	//----- nvinfo : EIATTR_KPARAM_INFO
	.align		4
.L_103:
        /*00d8*/ 	.byte	0x04, 0x17
        /*00da*/ 	.short	(.L_105 - .L_104)
.L_104:
        /*00dc*/ 	.word	0x00000000
        /*00e0*/ 	.short	0x0013
        /*00e2*/ 	.short	0x0078
        /*00e4*/ 	.byte	0x00, 0xf5, 0x21, 0x00


	//----- nvinfo : EIATTR_KPARAM_INFO
	.align		4
.L_105:
        /*00e8*/ 	.byte	0x04, 0x17
        /*00ea*/ 	.short	(.L_107 - .L_106)
.L_106:
        /*00ec*/ 	.word	0x00000000
        /*00f0*/ 	.short	0x0012
        /*00f2*/ 	.short	0x0070
        /*00f4*/ 	.byte	0x00, 0xf5, 0x21, 0x00


	//----- nvinfo : EIATTR_KPARAM_INFO
	.align		4
.L_107:
        /*00f8*/ 	.byte	0x04, 0x17
        /*00fa*/ 	.short	(.L_109 - .L_108)
.L_108:
        /*00fc*/ 	.word	0x00000000
        /*0100*/ 	.short	0x0011
        /*0102*/ 	.short	0x0068
        /*0104*/ 	.byte	0x00, 0xf5, 0x21, 0x00


	//----- nvinfo : EIATTR_KPARAM_INFO
	.align		4
.L_109:
        /*0108*/ 	.byte	0x04, 0x17
        /*010a*/ 	.short	(.L_111 - .L_110)
.L_110:
        /*010c*/ 	.word	0x00000000
        /*0110*/ 	.short	0x0010
        /*0112*/ 	.short	0x0060
        /*0114*/ 	.byte	0x00, 0xf5, 0x21, 0x00


	//----- nvinfo : EIATTR_KPARAM_INFO
	.align		4
.L_111:
        /*0118*/ 	.byte	0x04, 0x17
        /*011a*/ 	.short	(.L_113 - .L_112)
.L_112:
        /*011c*/ 	.word	0x00000000
        /*0120*/ 	.short	0x000f
        /*0122*/ 	.short	0x0058
        /*0124*/ 	.byte	0x00, 0xf5, 0x21, 0x00


	//----- nvinfo : EIATTR_KPARAM_INFO
	.align		4
.L_113:
        /*0128*/ 	.byte	0x04, 0x17
        /*012a*/ 	.short	(.L_115 - .L_114)
.L_114:
        /*012c*/ 	.word	0x00000000
        /*0130*/ 	.short	0x000e
        /*0132*/ 	.short	0x0050
        /*0134*/ 	.byte	0x00, 0xf5, 0x21, 0x00


	//----- nvinfo : EIATTR_KPARAM_INFO
	.align		4
.L_115:
        /*0138*/ 	.byte	0x04, 0x17
        /*013a*/ 	.short	(.L_117 - .L_116)
.L_116:
        /*013c*/ 	.word	0x00000000
        /*0140*/ 	.short	0x000d
        /*0142*/ 	.short	0x004c
        /*0144*/ 	.byte	0x00, 0xf0, 0x11, 0x00


	//----- nvinfo : EIATTR_KPARAM_INFO
	.align		4
.L_117:
        /*0148*/ 	.byte	0x04, 0x17
        /*014a*/ 	.short	(.L_119 - .L_118)
.L_118:
        /*014c*/ 	.word	0x00000000
        /*0150*/ 	.short	0x000c
        /*0152*/ 	.short	0x0048
        /*0154*/ 	.byte	0x00, 0xf0, 0x11, 0x00


	//----- nvinfo : EIATTR_KPARAM_INFO
	.align		4
.L_119:
        /*0158*/ 	.byte	0x04, 0x17
        /*015a*/ 	.short	(.L_121 - .L_120)
.L_120:
        /*015c*/ 	.word	0x00000000
        /*0160*/ 	.short	0x000b
        /*0162*/ 	.short	0x0040
        /*0164*/ 	.byte	0x00, 0xf5, 0x21, 0x00


	//----- nvinfo : EIATTR_KPARAM_INFO
	.align		4
.L_121:
        /*0168*/ 	.byte	0x04, 0x17
        /*016a*/ 	.short	(.L_123 - .L_122)
.L_122:
        /*016c*/ 	.word	0x00000000
        /*0170*/ 	.short	0x000a
        /*0172*/ 	.short	0x0038
        /*0174*/ 	.byte	0x00, 0xf5, 0x21, 0x00


	//----- nvinfo : EIATTR_KPARAM_INFO
	.align		4
.L_123:
        /*0178*/ 	.byte	0x04, 0x17
        /*017a*/ 	.short	(.L_125 - .L_124)
.L_124:
        /*017c*/ 	.word	0x00000000
        /*0180*/ 	.short	0x0009
        /*0182*/ 	.short	0x0030
        /*0184*/ 	.byte	0x00, 0xf5, 0x21, 0x00


	//----- nvinfo : EIATTR_KPARAM_INFO
	.align		4
.L_125:
        /*0188*/ 	.byte	0x04, 0x17
        /*018a*/ 	.short	(.L_127 - .L_126)
.L_126:
        /*018c*/ 	.word	0x00000000
        /*0190*/ 	.short	0x0008
        /*0192*/ 	.short	0x0028
        /*0194*/ 	.byte	0x00, 0xf5, 0x21, 0x00


	//----- nvinfo : EIATTR_KPARAM_INFO
	.align		4
.L_127:
        /*0198*/ 	.byte	0x04, 0x17
        /*019a*/ 	.short	(.L_129 - .L_128)
.L_128:
        /*019c*/ 	.word	0x00000000
        /*01a0*/ 	.short	0x0007
        /*01a2*/ 	.short	0x0020
        /*01a4*/ 	.byte	0x00, 0xf5, 0x21, 0x00


	//----- nvinfo : EIATTR_KPARAM_INFO
	.align		4
.L_129:
        /*01a8*/ 	.byte	0x04, 0x17
        /*01aa*/ 	.short	(.L_131 - .L_130)
.L_130:
        /*01ac*/ 	.word	0x00000000
        /*01b0*/ 	.short	0x0006
        /*01b2*/ 	.short	0x0018
        /*01b4*/ 	.byte	0x00, 0xf0, 0x11, 0x00


	//----- nvinfo : EIATTR_KPARAM_INFO
	.align		4
.L_131:
        /*01b8*/ 	.byte	0x04, 0x17
        /*01ba*/ 	.short	(.L_133 - .L_132)
.L_132:
        /*01bc*/ 	.word	0x00000000
        /*01c0*/ 	.short	0x0005
        /*01c2*/ 	.short	0x0014
        /*01c4*/ 	.byte	0x00, 0xf0, 0x11, 0x00


	//----- nvinfo : EIATTR_KPARAM_INFO
	.align		4
.L_133:
        /*01c8*/ 	.byte	0x04, 0x17
        /*01ca*/ 	.short	(.L_135 - .L_134)
.L_134:
        /*01cc*/ 	.word	0x00000000
        /*01d0*/ 	.short	0x0004
        /*01d2*/ 	.short	0x0010
        /*01d4*/ 	.byte	0x00, 0xf0, 0x11, 0x00


	//----- nvinfo : EIATTR_KPARAM_INFO
	.align		4
.L_135:
        /*01d8*/ 	.byte	0x04, 0x17
        /*01da*/ 	.short	(.L_137 - .L_136)
.L_136:
        /*01dc*/ 	.word	0x00000000
        /*01e0*/ 	.short	0x0003
        /*01e2*/ 	.short	0x000c
        /*01e4*/ 	.byte	0x00, 0xf0, 0x11, 0x00


	//----- nvinfo : EIATTR_KPARAM_INFO
	.align		4
.L_137:
        /*01e8*/ 	.byte	0x04, 0x17
        /*01ea*/ 	.short	(.L_139 - .L_138)
.L_138:
        /*01ec*/ 	.word	0x00000000
        /*01f0*/ 	.short	0x0002
        /*01f2*/ 	.short	0x0008
        /*01f4*/ 	.byte	0x00, 0xf0, 0x11, 0x00


	//----- nvinfo : EIATTR_KPARAM_INFO
	.align		4
.L_139:
        /*01f8*/ 	.byte	0x04, 0x17
        /*01fa*/ 	.short	(.L_141 - .L_140)
.L_140:
        /*01fc*/ 	.word	0x00000000
        /*0200*/ 	.short	0x0001
        /*0202*/ 	.short	0x0004
        /*0204*/ 	.byte	0x00, 0xf0, 0x11, 0x00


	//----- nvinfo : EIATTR_KPARAM_INFO
	.align		4
.L_141:
        /*0208*/ 	.byte	0x04, 0x17
        /*020a*/ 	.short	(.L_143 - .L_142)
.L_142:
        /*020c*/ 	.word	0x00000000
        /*0210*/ 	.short	0x0000
        /*0212*/ 	.short	0x0000
        /*0214*/ 	.byte	0x00, 0xf0, 0x11, 0x00


	//----- nvinfo : EIATTR_SPARSE_MMA_MASK
	.align		4
.L_143:
        /*0218*/ 	.byte	0x03, 0x50
        /*021a*/ 	.short	0x0000


	//----- nvinfo : EIATTR_MAXREG_COUNT
	.align		4
        /*021c*/ 	.byte	0x03, 0x1b
        /*021e*/ 	.short	0x00ff


	//----- nvinfo : EIATTR_MERCURY_ISA_VERSION
	.align		4
        /*0220*/ 	.byte	0x03, 0x5f
        /*0222*/ 	.short	0x0101


	//----- nvinfo : EIATTR_VRC_CTA_INIT_COUNT
	.align		4
        /*0224*/ 	.byte	0x02, 0x4a
	.zero		1
	.zero		1


	//----- nvinfo : EIATTR_EXIT_INSTR_OFFSETS
	.align		4
        /*0228*/ 	.byte	0x04, 0x1c
        /*022a*/ 	.short	(.L_145 - .L_144)


	//   ....[0]....
.L_144:
        /*022c*/ 	.word	0x00000420


	//   ....[1]....
        /*0230*/ 	.word	0x00000e30


	//   ....[2]....
        /*0234*/ 	.word	0x00001d30


	//----- nvinfo : EIATTR_CRS_STACK_SIZE
	.align		4
.L_145:
        /*0238*/ 	.byte	0x04, 0x1e
        /*023a*/ 	.short	(.L_147 - .L_146)
.L_146:
        /*023c*/ 	.word	0x00000000


	//----- nvinfo : EIATTR_CBANK_PARAM_SIZE
	.align		4
.L_147:
        /*0240*/ 	.byte	0x03, 0x19
        /*0242*/ 	.short	0x00d1


	//----- nvinfo : EIATTR_PARAM_CBANK
	.align		4
        /*0244*/ 	.byte	0x04, 0x0a
        /*0246*/ 	.short	(.L_149 - .L_148)
	.align		4
.L_148:
        /*0248*/ 	.word	index@(.nv.constant0._Z13update_stressiiiifffPfS_S_S_S_iiS_S_S_S_S_S_S_S_S_S_S_S_S_S_iiiib)
        /*024c*/ 	.short	0x0380
        /*024e*/ 	.short	0x00d1


	//----- nvinfo : EIATTR_SW_WAR
	.align		4
.L_149:
        /*0250*/ 	.byte	0x04, 0x36
        /*0252*/ 	.short	(.L_151 - .L_150)
.L_150:
        /*0254*/ 	.word	0x00000008
.L_151:


//--------------------- .nv.info._Z10update_veliiiiiifffPfS_S_S_S_S_S_S_S_S_ --------------------------
	.section	.nv.info._Z10update_veliiiiiifffPfS_S_S_S_S_S_S_S_S_,"",@"SHT_CUDA_INFO"
	.sectionflags	@""
	.align	4


	//----- nvinfo : EIATTR_CUDA_API_VERSION
	.align		4
        /*0000*/ 	.byte	0x04, 0x37
        /*0002*/ 	.short	(.L_153 - .L_152)
.L_152:
        /*0004*/ 	.word	0x00000082


	//----- nvinfo : EIATTR_KPARAM_INFO
	.align		4
.L_153:
        /*0008*/ 	.byte	0x04, 0x17
        /*000a*/ 	.short	(.L_155 - .L_154)
.L_154:
        /*000c*/ 	.word	0x00000000
        /*0010*/ 	.short	0x0012
        /*0012*/ 	.short	0x0070
        /*0014*/ 	.byte	0x00, 0xf5, 0x21, 0x00


	//----- nvinfo : EIATTR_KPARAM_INFO
	.align		4
.L_155:
        /*0018*/ 	.byte	0x04, 0x17
        /*001a*/ 	.short	(.L_157 - .L_156)
.L_156:
        /*001c*/ 	.word	0x00000000
        /*0020*/ 	.short	0x0011
        /*0022*/ 	.short	0x0068
        /*0024*/ 	.byte	0x00, 0xf5, 0x21, 0x00


	//----- nvinfo : EIATTR_KPARAM_INFO
	.align		4
.L_157:
        /*0028*/ 	.byte	0x04, 0x17
        /*002a*/ 	.short	(.L_159 - .L_158)
.L_158:
        /*002c*/ 	.word	0x00000000
        /*0030*/ 	.short	0x0010
        /*0032*/ 	.short	0x0060
        /*0034*/ 	.byte	0x00, 0xf5, 0x21, 0x00


	//----- nvinfo : EIATTR_KPARAM_INFO
	.align		4
.L_159:
        /*0038*/ 	.byte	0x04, 0x17
        /*003a*/ 	.short	(.L_161 - .L_160)
.L_160:
        /*003c*/ 	.word	0x00000000
        /*0040*/ 	.short	0x000f
        /*0042*/ 	.short	0x0058
        /*0044*/ 	.byte	0x00, 0xf5, 0x21, 0x00


	//----- nvinfo : EIATTR_KPARAM_INFO
	.align		4
.L_161:
        /*0048*/ 	.byte	0x04, 0x17
        /*004a*/ 	.short	(.L_163 - .L_162)
.L_162:
        /*004c*/ 	.word	0x00000000
        /*0050*/ 	.short	0x000e
        /*0052*/ 	.short	0x0050
        /*0054*/ 	.byte	0x00, 0xf5, 0x21, 0x00


	//----- nvinfo : EIATTR_KPARAM_INFO
	.align		4
.L_163:
        /*0058*/ 	.byte	0x04, 0x17
        /*005a*/ 	.short	(.L_165 - .L_164)
.L_164:
        /*005c*/ 	.word	0x00000000
        /*0060*/ 	.short	0x000d
        /*0062*/ 	.short	0x0048
        /*0064*/ 	.byte	0x00, 0xf5, 0x21, 0x00


	//----- nvinfo : EIATTR_KPARAM_INFO
	.align		4
.L_165:
        /*0068*/ 	.byte	0x04, 0x17
        /*006a*/ 	.short	(.L_167 - .L_166)
.L_166:
        /*006c*/ 	.word	0x00000000
        /*0070*/ 	.short	0x000c
        /*0072*/ 	.short	0x0040
        /*0074*/ 	.byte	0x00, 0xf5, 0x21, 0x00


	//----- nvinfo : EIATTR_KPARAM_INFO
	.align		4
.L_167:
        /*0078*/ 	.byte	0x04, 0x17
        /*007a*/ 	.short	(.L_169 - .L_168)
.L_168:
        /*007c*/ 	.word	0x00000000
        /*0080*/ 	.short	0x000b
        /*0082*/ 	.short	0x0038
        /*0084*/ 	.byte	0x00, 0xf5, 0x21, 0x00


	//----- nvinfo : EIATTR_KPARAM_INFO
	.align		4
.L_169:
        /*0088*/ 	.byte	0x04, 0x17
        /*008a*/ 	.short	(.L_171 - .L_170)
.L_170:
        /*008c*/ 	.word	0x00000000
        /*0090*/ 	.short	0x000a
        /*0092*/ 	.short	0x0030
        /*0094*/ 	.byte	0x00, 0xf5, 0x21, 0x00


	//----- nvinfo : EIATTR_KPARAM_INFO
	.align		4
.L_171:
        /*0098*/ 	.byte	0x04, 0x17
        /*009a*/ 	.short	(.L_173 - .L_172)
.L_172:
        /*009c*/ 	.word	0x00000000
        /*00a0*/ 	.short	0x0009
        /*00a2*/ 	.short	0x0028
        /*00a4*/ 	.byte	0x00, 0xf5, 0x21, 0x00


	//----- nvinfo : EIATTR_KPARAM_INFO
	.align		4
.L_173:
        /*00a8*/ 	.byte	0x04, 0x17
        /*00aa*/ 	.short	(.L_175 - .L_174)
.L_174:
        /*00ac*/ 	.word	0x00000000
        /*00b0*/ 	.short	0x0008
        /*00b2*/ 	.short	0x0020
        /*00b4*/ 	.byte	0x00, 0xf0, 0x11, 0x00


	//----- nvinfo : EIATTR_KPARAM_INFO
	.align		4
.L_175:
        /*00b8*/ 	.byte	0x04, 0x17
        /*00ba*/ 	.short	(.L_177 - .L_176)
.L_176:
        /*00bc*/ 	.word	0x00000000
        /*00c0*/ 	.short	0x0007
        /*00c2*/ 	.short	0x001c
        /*00c4*/ 	.byte	0x00, 0xf0, 0x11, 0x00


	//----- nvinfo : EIATTR_KPARAM_INFO
	.align		4
.L_177:
        /*00c8*/ 	.byte	0x04, 0x17
        /*00ca*/ 	.short	(.L_179 - .L_178)
.L_178:
        /*00cc*/ 	.word	0x00000000
        /*00d0*/ 	.short	0x0006
        /*00d2*/ 	.short	0x0018
        /*00d4*/ 	.byte	0x00, 0xf0, 0x11, 0x00


	//----- nvinfo : EIATTR_KPARAM_INFO
	.align		4
.L_179:
        /*00d8*/ 	.byte	0x04, 0x17
        /*00da*/ 	.short	(.L_181 - .L_180)
.L_180:
        /*00dc*/ 	.word	0x00000000
        /*00e0*/ 	.short	0x0005
        /*00e2*/ 	.short	0x0014
        /*00e4*/ 	.byte	0x00, 0xf0, 0x11, 0x00


	//----- nvinfo : EIATTR_KPARAM_INFO
	.align		4
.L_181:
        /*00e8*/ 	.byte	0x04, 0x17
        /*00ea*/ 	.short	(.L_183 - .L_182)
.L_182:
        /*00ec*/ 	.word	0x00000000
        /*00f0*/ 	.short	0x0004
        /*00f2*/ 	.short	0x0010
        /*00f4*/ 	.byte	0x00, 0xf0, 0x11, 0x00


	//----- nvinfo : EIATTR_KPARAM_INFO
	.align		4
.L_183:
        /*00f8*/ 	.byte	0x04, 0x17
        /*00fa*/ 	.short	(.L_185 - .L_184)
.L_184:
        /*00fc*/ 	.word	0x00000000
        /*0100*/ 	.short	0x0003
        /*0102*/ 	.short	0x000c
        /*0104*/ 	.byte	0x00, 0xf0, 0x11, 0x00


	//----- nvinfo : EIATTR_KPARAM_INFO
	.align		4
.L_185:
        /*0108*/ 	.byte	0x04, 0x17
        /*010a*/ 	.short	(.L_187 - .L_186)
.L_186:
        /*010c*/ 	.word	0x00000000
        /*0110*/ 	.short	0x0002
        /*0112*/ 	.short	0x0008
        /*0114*/ 	.byte	0x00, 0xf0, 0x11, 0x00


	//----- nvinfo : EIATTR_KPARAM_INFO
	.align		4
.L_187:
        /*0118*/ 	.byte	0x04, 0x17
        /*011a*/ 	.short	(.L_189 - .L_188)
.L_188:
        /*011c*/ 	.word	0x00000000
        /*0120*/ 	.short	0x0001
        /*0122*/ 	.short	0x0004
        /*0124*/ 	.byte	0x00, 0xf0, 0x11, 0x00


	//----- nvinfo : EIATTR_KPARAM_INFO
	.align		4
.L_189:
        /*0128*/ 	.byte	0x04, 0x17
        /*012a*/ 	.short	(.L_191 - .L_190)
.L_190:
        /*012c*/ 	.word	0x00000000
        /*0130*/ 	.short	0x0000
        /*0132*/ 	.short	0x0000
        /*0134*/ 	.byte	0x00, 0xf0, 0x11, 0x00


	//----- nvinfo : EIATTR_SPARSE_MMA_MASK
	.align		4
.L_191:
        /*0138*/ 	.byte	0x03, 0x50
        /*013a*/ 	.short	0x0000


	//----- nvinfo : EIATTR_MAXREG_COUNT
	.align		4
        /*013c*/ 	.byte	0x03, 0x1b
        /*013e*/ 	.short	0x00ff


	//----- nvinfo : EIATTR_MERCURY_ISA_VERSION
	.align		4
        /*0140*/ 	.byte	0x03, 0x5f
        /*0142*/ 	.short	0x0101


	//----- nvinfo : EIATTR_VRC_CTA_INIT_COUNT
	.align		4
        /*0144*/ 	.byte	0x02, 0x4a
	.zero		1
	.zero		1


	//----- nvinfo : EIATTR_EXIT_INSTR_OFFSETS
	.align		4
        /*0148*/ 	.byte	0x04, 0x1c
        /*014a*/ 	.short	(.L_193 - .L_192)


	//   ....[0]....
.L_192:
        /*014c*/ 	.word	0x00000410


	//   ....[1]....
        /*0150*/ 	.word	0x00000480


	//   ....[2]....
        /*0154*/ 	.word	0x00000fa0


	//----- nvinfo : EIATTR_CRS_STACK_SIZE
	.align		4
.L_193:
        /*0158*/ 	.byte	0x04, 0x1e
        /*015a*/ 	.short	(.L_195 - .L_194)
.L_194:
        /*015c*/ 	.word	0x00000000


	//----- nvinfo : EIATTR_CBANK_PARAM_SIZE
	.align		4
.L_195:
        /*0160*/ 	.byte	0x03, 0x19
        /*0162*/ 	.short	0x0078


	//----- nvinfo : EIATTR_PARAM_CBANK
	.align		4
        /*0164*/ 	.byte	0x04, 0x0a
        /*0166*/ 	.short	(.L_197 - .L_196)
	.align		4
.L_196:
        /*0168*/ 	.word	index@(.nv.constant0._Z10update_veliiiiiifffPfS_S_S_S_S_S_S_S_S_)
        /*016c*/ 	.short	0x0380
        /*016e*/ 	.short	0x0078


	//----- nvinfo : EIATTR_SW_WAR
	.align		4
.L_197:
        /*0170*/ 	.byte	0x04, 0x36
        /*0172*/ 	.short	(.L_199 - .L_198)
.L_198:
        /*0174*/ 	.word	0x00000008
.L_199:


//--------------------- .nv.info._Z10add_sourcefffiiiifffiiiiPfS_ --------------------------
	.section	.nv.info._Z10add_sourcefffiiiifffiiiiPfS_,"",@"SHT_CUDA_INFO"
	.sectionflags	@""
	.align	4


	//----- nvinfo : EIATTR_CUDA_API_VERSION
	.align		4
        /*0000*/ 	.byte	0x04, 0x37
        /*0002*/ 	.short	(.L_201 - .L_200)
.L_200:
        /*0004*/ 	.word	0x00000082


	//----- nvinfo : EIATTR_KPARAM_INFO
	.align		4
.L_201:
        /*0008*/ 	.byte	0x04, 0x17
        /*000a*/ 	.short	(.L_203 - .L_202)
.L_202:
        /*000c*/ 	.word	0x00000000
        /*0010*/ 	.short	0x000f
        /*0012*/ 	.short	0x0040
        /*0014*/ 	.byte	0x00, 0xf5, 0x21, 0x00


	//----- nvinfo : EIATTR_KPARAM_INFO
	.align		4
.L_203:
        /*0018*/ 	.byte	0x04, 0x17
        /*001a*/ 	.short	(.L_205 - .L_204)
.L_204:
        /*001c*/ 	.word	0x00000000
        /*0020*/ 	.short	0x000e
        /*0022*/ 	.short	0x0038
        /*0024*/ 	.byte	0x00, 0xf5, 0x21, 0x00


	//----- nvinfo : EIATTR_KPARAM_INFO
	.align		4
.L_205:
        /*0028*/ 	.byte	0x04, 0x17
        /*002a*/ 	.short	(.L_207 - .L_206)
.L_206:
        /*002c*/ 	.word	0x00000000
        /*0030*/ 	.short	0x000d
        /*0032*/ 	.short	0x0034
        /*0034*/ 	.byte	0x00, 0xf0, 0x11, 0x00


	//----- nvinfo : EIATTR_KPARAM_INFO
	.align		4
.L_207:
        /*0038*/ 	.byte	0x04, 0x17
        /*003a*/ 	.short	(.L_209 - .L_208)
.L_208:
        /*003c*/ 	.word	0x00000000
        /*0040*/ 	.short	0x000c
        /*0042*/ 	.short	0x0030
        /*0044*/ 	.byte	0x00, 0xf0, 0x11, 0x00


	//----- nvinfo : EIATTR_KPARAM_INFO
	.align		4
.L_209:
        /*0048*/ 	.byte	0x04, 0x17
        /*004a*/ 	.short	(.L_211 - .L_210)
.L_210:
        /*004c*/ 	.word	0x00000000
        /*0050*/ 	.short	0x000b
        /*0052*/ 	.short	0x002c
        /*0054*/ 	.byte	0x00, 0xf0, 0x11, 0x00


	//----- nvinfo : EIATTR_KPARAM_INFO
	.align		4
.L_211:
        /*0058*/ 	.byte	0x04, 0x17
        /*005a*/ 	.short	(.L_213 - .L_212)
.L_212:
        /*005c*/ 	.word	0x00000000
        /*0060*/ 	.short	0x000a
        /*0062*/ 	.short	0x0028
        /*0064*/ 	.byte	0x00, 0xf0, 0x11, 0x00


	//----- nvinfo : EIATTR_KPARAM_INFO
	.align		4
.L_213:
        /*0068*/ 	.byte	0x04, 0x17
        /*006a*/ 	.short	(.L_215 - .L_214)
.L_214:
        /*006c*/ 	.word	0x00000000
        /*0070*/ 	.short	0x0009
        /*0072*/ 	.short	0x0024
        /*0074*/ 	.byte	0x00, 0xf0, 0x11, 0x00


	//----- nvinfo : EIATTR_KPARAM_INFO
	.align		4
.L_215:
        /*0078*/ 	.byte	0x04, 0x17
        /*007a*/ 	.short	(.L_217 - .L_216)
.L_216:
        /*007c*/ 	.word	0x00000000
        /*0080*/ 	.short	0x0008
        /*0082*/ 	.short	0x0020
        /*0084*/ 	.byte	0x00, 0xf0, 0x11, 0x00


	//----- nvinfo : EIATTR_KPARAM_INFO
	.align		4
.L_217:
        /*0088*/ 	.byte	0x04, 0x17
        /*008a*/ 	.short	(.L_219 - .L_218)
.L_218:
        /*008c*/ 	.word	0x00000000
        /*0090*/ 	.short	0x0007
        /*0092*/ 	.short	0x001c
        /*0094*/ 	.byte	0x00, 0xf0, 0x11, 0x00


	//----- nvinfo : EIATTR_KPARAM_INFO
	.align		4
.L_219:
        /*0098*/ 	.byte	0x04, 0x17
        /*009a*/ 	.short	(.L_221 - .L_220)
.L_220:
        /*009c*/ 	.word	0x00000000
        /*00a0*/ 	.short	0x0006
        /*00a2*/ 	.short	0x0018
        /*00a4*/ 	.byte	0x00, 0xf0, 0x11, 0x00


	//----- nvinfo : EIATTR_KPARAM_INFO
	.align		4
.L_221:
        /*00a8*/ 	.byte	0x04, 0x17
        /*00aa*/ 	.short	(.L_223 - .L_222)
.L_222:
        /*00ac*/ 	.word	0x00000000
        /*00b0*/ 	.short	0x0005
        /*00b2*/ 	.short	0x0014
        /*00b4*/ 	.byte	0x00, 0xf0, 0x11, 0x00


	//----- nvinfo : EIATTR_KPARAM_INFO
	.align		4
.L_223:
        /*00b8*/ 	.byte	0x04, 0x17
        /*00ba*/ 	.short	(.L_225 - .L_224)
.L_224:
        /*00bc*/ 	.word	0x00000000
        /*00c0*/ 	.short	0x0004
        /*00c2*/ 	.short	0x0010
        /*00c4*/ 	.byte	0x00, 0xf0, 0x11, 0x00


	//----- nvinfo : EIATTR_KPARAM_INFO
	.align		4
.L_225:
        /*00c8*/ 	.byte	0x04, 0x17
        /*00ca*/ 	.short	(.L_227 - .L_226)
.L_226:
        /*00cc*/ 	.word	0x00000000
        /*00d0*/ 	.short	0x0003
        /*00d2*/ 	.short	0x000c
        /*00d4*/ 	.byte	0x00, 0xf0, 0x11, 0x00


	//----- nvinfo : EIATTR_KPARAM_INFO
	.align		4
.L_227:
        /*00d8*/ 	.byte	0x04, 0x17
        /*00da*/ 	.short	(.L_229 - .L_228)
.L_228:
        /*00dc*/ 	.word	0x00000000
        /*00e0*/ 	.short	0x0002
        /*00e2*/ 	.short	0x0008
        /*00e4*/ 	.byte	0x00, 0xf0, 0x11, 0x00


	//----- nvinfo : EIATTR_KPARAM_INFO
	.align		4
.L_229:
        /*00e8*/ 	.byte	0x04, 0x17
        /*00ea*/ 	.short	(.L_231 - .L_230)
.L_230:
        /*00ec*/ 	.word	0x00000000
        /*00f0*/ 	.short	0x0001
        /*00f2*/ 	.short	0x0004
        /*00f4*/ 	.byte	0x00, 0xf0, 0x11, 0x00


	//----- nvinfo : EIATTR_KPARAM_INFO
	.align		4
.L_231:
        /*00f8*/ 	.byte	0x04, 0x17
        /*00fa*/ 	.short	(.L_233 - .L_232)
.L_232:
        /*00fc*/ 	.word	0x00000000
        /*0100*/ 	.short	0x0000
        /*0102*/ 	.short	0x0000
        /*0104*/ 	.byte	0x00, 0xf0, 0x11, 0x00


	//----- nvinfo : EIATTR_SPARSE_MMA_MASK
	.align		4
.L_233:
        /*0108*/ 	.byte	0x03, 0x50
        /*010a*/ 	.short	0x0000


	//----- nvinfo : EIATTR_MAXREG_COUNT
	.align		4
        /*010c*/ 	.byte	0x03, 0x1b
        /*010e*/ 	.short	0x00ff


	//----- nvinfo : EIATTR_MERCURY_ISA_VERSION
	.align		4
        /*0110*/ 	.byte	0x03, 0x5f
        /*0112*/ 	.short	0x0101


	//----- nvinfo : EIATTR_VRC_CTA_INIT_COUNT
	.align		4
        /*0114*/ 	.byte	0x02, 0x4a
	.zero		1
	.zero		1


	//----- nvinfo : EIATTR_EXIT_INSTR_OFFSETS
	.align		4
        /*0118*/ 	.byte	0x04, 0x1c
        /*011a*/ 	.short	(.L_235 - .L_234)


	//   ....[0]....
.L_234:
        /*011c*/ 	.word	0x00001270


	//   ....[1]....
        /*0120*/ 	.word	0x00001410


	//----- nvinfo : EIATTR_CRS_STACK_SIZE
	.align		4
.L_235:
        /*0124*/ 	.byte	0x04, 0x1e
        /*0126*/ 	.short	(.L_237 - .L_236)
.L_236:
        /*0128*/ 	.word	0x00000000


	//----- nvinfo : EIATTR_CBANK_PARAM_SIZE
	.align		4
.L_237:
        /*012c*/ 	.byte	0x03, 0x19
        /*012e*/ 	.short	0x0048


	//----- nvinfo : EIATTR_PARAM_CBANK
	.align		4
        /*0130*/ 	.byte	0x04, 0x0a
        /*0132*/ 	.short	(.L_239 - .L_238)
	.align		4
.L_238:
        /*0134*/ 	.word	index@(.nv.constant0._Z10add_sourcefffiiiifffiiiiPfS_)
        /*0138*/ 	.short	0x0380
        /*013a*/ 	.short	0x0048


	//----- nvinfo : EIATTR_SW_WAR
	.align		4
.L_239:
        /*013c*/ 	.byte	0x04, 0x36
        /*013e*/ 	.short	(.L_241 - .L_240)
.L_240:
        /*0140*/ 	.word	0x00000008
.L_241:


//--------------------- .nv.info._Z15mute_directwaveiiffffiiiiPfS_S_i --------------------------
	.section	.nv.info._Z15mute_directwaveiiffffiiiiPfS_S_i,"",@"SHT_CUDA_INFO"
	.sectionflags	@""
	.align	4


	//----- nvinfo : EIATTR_CUDA_API_VERSION
	.align		4
        /*0000*/ 	.byte	0x04, 0x37
        /*0002*/ 	.short	(.L_243 - .L_242)
.L_242:
        /*0004*/ 	.word	0x00000082


	//----- nvinfo : EIATTR_KPARAM_INFO
	.align		4
.L_243:
        /*0008*/ 	.byte	0x04, 0x17
        /*000a*/ 	.short	(.L_245 - .L_244)
.L_244:
        /*000c*/ 	.word	0x00000000
        /*0010*/ 	.short	0x000d
        /*0012*/ 	.short	0x0040
        /*0014*/ 	.byte	0x00, 0xf0, 0x11, 0x00


	//----- nvinfo : EIATTR_KPARAM_INFO
	.align		4
.L_245:
        /*0018*/ 	.byte	0x04, 0x17
        /*001a*/ 	.short	(.L_247 - .L_246)
.L_246:
        /*001c*/ 	.word	0x00000000
        /*0020*/ 	.short	0x000c
        /*0022*/ 	.short	0x0038
        /*0024*/ 	.byte	0x00, 0xf5, 0x21, 0x00


	//----- nvinfo : EIATTR_KPARAM_INFO
	.align		4
.L_247:
        /*0028*/ 	.byte	0x04, 0x17
        /*002a*/ 	.short	(.L_249 - .L_248)
.L_248:
        /*002c*/ 	.word	0x00000000
        /*0030*/ 	.short	0x000b
        /*0032*/ 	.short	0x0030
        /*0034*/ 	.byte	0x00, 0xf5, 0x21, 0x00


	//----- nvinfo : EIATTR_KPARAM_INFO
	.align		4
.L_249:
        /*0038*/ 	.byte	0x04, 0x17
        /*003a*/ 	.short	(.L_251 - .L_250)
.L_250:
        /*003c*/ 	.word	0x00000000
        /*0040*/ 	.short	0x000a
        /*0042*/ 	.short	0x0028
        /*0044*/ 	.byte	0x00, 0xf5, 0x21, 0x00


	//----- nvinfo : EIATTR_KPARAM_INFO
	.align		4
.L_251:
        /*0048*/ 	.byte	0x04, 0x17
        /*004a*/ 	.short	(.L_253 - .L_252)
.L_252:
        /*004c*/ 	.word	0x00000000
        /*0050*/ 	.short	0x0009
        /*0052*/ 	.short	0x0024
        /*0054*/ 	.byte	0x00, 0xf0, 0x11, 0x00


	//----- nvinfo : EIATTR_KPARAM_INFO
	.align		4
.L_253:
        /*0058*/ 	.byte	0x04, 0x17
        /*005a*/ 	.short	(.L_255 - .L_254)
.L_254:
        /*005c*/ 	.word	0x00000000
        /*0060*/ 	.short	0x0008
        /*0062*/ 	.short	0x0020
        /*0064*/ 	.byte	0x00, 0xf0, 0x11, 0x00


	//----- nvinfo : EIATTR_KPARAM_INFO
	.align		4
.L_255:
        /*0068*/ 	.byte	0x04, 0x17
        /*006a*/ 	.short	(.L_257 - .L_256)
.L_256:
        /*006c*/ 	.word	0x00000000
        /*0070*/ 	.short	0x0007
        /*0072*/ 	.short	0x001c
        /*0074*/ 	.byte	0x00, 0xf0, 0x11, 0x00


	//----- nvinfo : EIATTR_KPARAM_INFO
	.align		4
.L_257:
        /*0078*/ 	.byte	0x04, 0x17
        /*007a*/ 	.short	(.L_259 - .L_258)
.L_258:
        /*007c*/ 	.word	0x00000000
        /*0080*/ 	.short	0x0006
        /*0082*/ 	.short	0x0018
        /*0084*/ 	.byte	0x00, 0xf0, 0x11, 0x00


	//----- nvinfo : EIATTR_KPARAM_INFO
	.align		4
.L_259:
        /*0088*/ 	.byte	0x04, 0x17
        /*008a*/ 	.short	(.L_261 - .L_260)
.L_260:
        /*008c*/ 	.word	0x00000000
        /*0090*/ 	.short	0x0005
        /*0092*/ 	.short	0x0014
        /*0094*/ 	.byte	0x00, 0xf0, 0x11, 0x00


	//----- nvinfo : EIATTR_KPARAM_INFO
	.align		4
.L_261:
        /*0098*/ 	.byte	0x04, 0x17
        /*009a*/ 	.short	(.L_263 - .L_262)
.L_262:
        /*009c*/ 	.word	0x00000000
        /*00a0*/ 	.short	0x0004
        /*00a2*/ 	.short	0x0010
        /*00a4*/ 	.byte	0x00, 0xf0, 0x11, 0x00


	//----- nvinfo : EIATTR_KPARAM_INFO
	.align		4
.L_263:
        /*00a8*/ 	.byte	0x04, 0x17
        /*00aa*/ 	.short	(.L_265 - .L_264)
.L_264:
        /*00ac*/ 	.word	0x00000000
        /*00b0*/ 	.short	0x0003
        /*00b2*/ 	.short	0x000c
        /*00b4*/ 	.byte	0x00, 0xf0, 0x11, 0x00


	//----- nvinfo : EIATTR_KPARAM_INFO
	.align		4
.L_265:
        /*00b8*/ 	.byte	0x04, 0x17
        /*00ba*/ 	.short	(.L_267 - .L_266)
.L_266:
        /*00bc*/ 	.word	0x00000000
        /*00c0*/ 	.short	0x0002
        /*00c2*/ 	.short	0x0008
        /*00c4*/ 	.byte	0x00, 0xf0, 0x11, 0x00


	//----- nvinfo : EIATTR_KPARAM_INFO
	.align		4
.L_267:
        /*00c8*/ 	.byte	0x04, 0x17
        /*00ca*/ 	.short	(.L_269 - .L_268)
.L_268:
        /*00cc*/ 	.word	0x00000000
        /*00d0*/ 	.short	0x0001
        /*00d2*/ 	.short	0x0004
        /*00d4*/ 	.byte	0x00, 0xf0, 0x11, 0x00


	//----- nvinfo : EIATTR_KPARAM_INFO
	.align		4
.L_269:
        /*00d8*/ 	.byte	0x04, 0x17
        /*00da*/ 	.short	(.L_271 - .L_270)
.L_270:
        /*00dc*/ 	.word	0x00000000
        /*00e0*/ 	.short	0x0000
        /*00e2*/ 	.short	0x0000
        /*00e4*/ 	.byte	0x00, 0xf0, 0x11, 0x00


	//----- nvinfo : EIATTR_SPARSE_MMA_MASK
	.align		4
.L_271:
        /*00e8*/ 	.byte	0x03, 0x50
        /*00ea*/ 	.short	0x0000


	//----- nvinfo : EIATTR_MAXREG_COUNT
	.align		4
        /*00ec*/ 	.byte	0x03, 0x1b
        /*00ee*/ 	.short	0x00ff


	//----- nvinfo : EIATTR_MERCURY_ISA_VERSION
	.align		4
        /*00f0*/ 	.byte	0x03, 0x5f
        /*00f2*/ 	.short	0x0101


	//----- nvinfo : EIATTR_VRC_CTA_INIT_COUNT
	.align		4
        /*00f4*/ 	.byte	0x02, 0x4a
	.zero		1
	.zero		1


	//----- nvinfo : EIATTR_EXIT_INSTR_OFFSETS
	.align		4
        /*00f8*/ 	.byte	0x04, 0x1c
        /*00fa*/ 	.short	(.L_273 - .L_272)


	//   ....[0]....
.L_272:
        /*00fc*/ 	.word	0x00000080


	//   ....[1]....
        /*0100*/ 	.word	0x00000d70


	//   ....[2]....
        /*0104*/ 	.word	0x00000db0


	//----- nvinfo : EIATTR_CRS_STACK_SIZE
	.align		4
.L_273:
        /*0108*/ 	.byte	0x04, 0x1e
        /*010a*/ 	.short	(.L_275 - .L_274)
.L_274:
        /*010c*/ 	.word	0x00000000


	//----- nvinfo : EIATTR_CBANK_PARAM_SIZE
	.align		4
.L_275:
        /*0110*/ 	.byte	0x03, 0x19
        /*0112*/ 	.short	0x0044


	//----- nvinfo : EIATTR_PARAM_CBANK
	.align		4
        /*0114*/ 	.byte	0x04, 0x0a
        /*0116*/ 	.short	(.L_277 - .L_276)
	.align		4
.L_276:
        /*0118*/ 	.word	index@(.nv.constant0._Z15mute_directwaveiiffffiiiiPfS_S_i)
        /*011c*/ 	.short	0x0380
        /*011e*/ 	.short	0x0044


	//----- nvinfo : EIATTR_SW_WAR
	.align		4
.L_277:
        /*0120*/ 	.byte	0x04, 0x36
        /*0122*/ 	.short	(.L_279 - .L_278)
.L_278:
        /*0124*/ 	.word	0x00000008
.L_279:


//--------------------- .nv.info._Z11shot_recordiiiiiiiPfS_ --------------------------
	.section	.nv.info._Z11shot_recordiiiiiiiPfS_,"",@"SHT_CUDA_INFO"
	.sectionflags	@""
	.align	4


	//----- nvinfo : EIATTR_CUDA_API_VERSION
	.align		4
        /*0000*/ 	.byte	0x04, 0x37
        /*0002*/ 	.short	(.L_281 - .L_280)
.L_280:
        /*0004*/ 	.word	0x00000082


	//----- nvinfo : EIATTR_KPARAM_INFO
	.align		4
.L_281:
        /*0008*/ 	.byte	0x04, 0x17
        /*000a*/ 	.short	(.L_283 - .L_282)
.L_282:
        /*000c*/ 	.word	0x00000000
        /*0010*/ 	.short	0x0008
        /*0012*/ 	.short	0x0028
        /*0014*/ 	.byte	0x00, 0xf5, 0x21, 0x00


	//----- nvinfo : EIATTR_KPARAM_INFO
	.align		4
.L_283:
        /*0018*/ 	.byte	0x04, 0x17
        /*001a*/ 	.short	(.L_285 - .L_284)
.L_284:
        /*001c*/ 	.word	0x00000000
        /*0020*/ 	.short	0x0007
        /*0022*/ 	.short	0x0020
        /*0024*/ 	.byte	0x00, 0xf5, 0x21, 0x00


	//----- nvinfo : EIATTR_KPARAM_INFO
	.align		4
.L_285:
        /*0028*/ 	.byte	0x04, 0x17
        /*002a*/ 	.short	(.L_287 - .L_286)
.L_286:
        /*002c*/ 	.word	0x00000000
        /*0030*/ 	.short	0x0006
        /*0032*/ 	.short	0x0018
        /*0034*/ 	.byte	0x00, 0xf0, 0x11, 0x00


	//----- nvinfo : EIATTR_KPARAM_INFO
	.align		4
.L_287:
        /*0038*/ 	.byte	0x04, 0x17
        /*003a*/ 	.short	(.L_289 - .L_288)
.L_288:
        /*003c*/ 	.word	0x00000000
        /*0040*/ 	.short	0x0005
        /*0042*/ 	.short	0x0014
        /*0044*/ 	.byte	0x00, 0xf0, 0x11, 0x00


	//----- nvinfo : EIATTR_KPARAM_INFO
	.align		4
.L_289:
        /*0048*/ 	.byte	0x04, 0x17
        /*004a*/ 	.short	(.L_291 - .L_290)
.L_290:
        /*004c*/ 	.word	0x00000000
        /*0050*/ 	.short	0x0004
        /*0052*/ 	.short	0x0010
        /*0054*/ 	.byte	0x00, 0xf0, 0x11, 0x00


	//----- nvinfo : EIATTR_KPARAM_INFO
	.align		4
.L_291:
        /*0058*/ 	.byte	0x04, 0x17
        /*005a*/ 	.short	(.L_293 - .L_292)
.L_292:
        /*005c*/ 	.word	0x00000000
        /*0060*/ 	.short	0x0003
        /*0062*/ 	.short	0x000c
        /*0064*/ 	.byte	0x00, 0xf0, 0x11, 0x00


	//----- nvinfo : EIATTR_KPARAM_INFO
	.align		4
.L_293:
        /*0068*/ 	.byte	0x04, 0x17
        /*006a*/ 	.short	(.L_295 - .L_294)
.L_294:
        /*006c*/ 	.word	0x00000000
        /*0070*/ 	.short	0x0002
        /*0072*/ 	.short	0x0008
        /*0074*/ 	.byte	0x00, 0xf0, 0x11, 0x00


	//----- nvinfo : EIATTR_KPARAM_INFO
	.align		4
.L_295:
        /*0078*/ 	.byte	0x04, 0x17
        /*007a*/ 	.short	(.L_297 - .L_296)
.L_296:
        /*007c*/ 	.word	0x00000000
        /*0080*/ 	.short	0x0001
        /*0082*/ 	.short	0x0004
        /*0084*/ 	.byte	0x00, 0xf0, 0x11, 0x00


	//----- nvinfo : EIATTR_KPARAM_INFO
	.align		4
.L_297:
        /*0088*/ 	.byte	0x04, 0x17
        /*008a*/ 	.short	(.L_299 - .L_298)
.L_298:
        /*008c*/ 	.word	0x00000000
        /*0090*/ 	.short	0x0000
        /*0092*/ 	.short	0x0000
        /*0094*/ 	.byte	0x00, 0xf0, 0x11, 0x00


	//----- nvinfo : EIATTR_SPARSE_MMA_MASK
	.align		4
.L_299:
        /*0098*/ 	.byte	0x03, 0x50
        /*009a*/ 	.short	0x0000


	//----- nvinfo : EIATTR_MAXREG_COUNT
	.align		4
        /*009c*/ 	.byte	0x03, 0x1b
        /*009e*/ 	.short	0x00ff


	//----- nvinfo : EIATTR_MERCURY_ISA_VERSION
	.align		4
        /*00a0*/ 	.byte	0x03, 0x5f
        /*00a2*/ 	.short	0x0101


	//----- nvinfo : EIATTR_VRC_CTA_INIT_COUNT
	.align		4
        /*00a4*/ 	.byte	0x02, 0x4a
	.zero		1
	.zero		1


	//----- nvinfo : EIATTR_EXIT_INSTR_OFFSETS
	.align		4
        /*00a8*/ 	.byte	0x04, 0x1c
        /*00aa*/ 	.short	(.L_301 - .L_300)


	//   ....[0]....
.L_300:
        /*00ac*/ 	.word	0x00000070


	//   ....[1]....
        /*00b0*/ 	.word	0x00000150


	//----- nvinfo : EIATTR_CBANK_PARAM_SIZE
	.align		4
.L_301:
        /*00b4*/ 	.byte	0x03, 0x19
        /*00b6*/ 	.short	0x0030


	//----- nvinfo : EIATTR_PARAM_CBANK
	.align		4
        /*00b8*/ 	.byte	0x04, 0x0a
        /*00ba*/ 	.short	(.L_303 - .L_302)
	.align		4
.L_302:
        /*00bc*/ 	.word	index@(.nv.constant0._Z11shot_recordiiiiiiiPfS_)
        /*00c0*/ 	.short	0x0380
        /*00c2*/ 	.short	0x0030


	//----- nvinfo : EIATTR_SW_WAR
	.align		4
.L_303:
        /*00c4*/ 	.byte	0x04, 0x36
        /*00c6*/ 	.short	(.L_305 - .L_304)
.L_304:
        /*00c8*/ 	.word	0x00000008
.L_305:


//--------------------- .nv.info._Z13initial_coffefiPfS_S_S_i --------------------------
	.section	.nv.info._Z13initial_coffefiPfS_S_S_i,"",@"SHT_CUDA_INFO"
	.sectionflags	@""
	.align	4


	//----- nvinfo : EIATTR_CUDA_API_VERSION
	.align		4
        /*0000*/ 	.byte	0x04, 0x37
        /*0002*/ 	.short	(.L_307 - .L_306)
.L_306:
        /*0004*/ 	.word	0x00000082


	//----- nvinfo : EIATTR_KPARAM_INFO
	.align		4
.L_307:
        /*0008*/ 	.byte	0x04, 0x17
        /*000a*/ 	.short	(.L_309 - .L_308)
.L_308:
        /*000c*/ 	.word	0x00000000
        /*0010*/ 	.short	0x0006
        /*0012*/ 	.short	0x0028
        /*0014*/ 	.byte	0x00, 0xf0, 0x11, 0x00


	//----- nvinfo : EIATTR_KPARAM_INFO
	.align		4
.L_309:
        /*0018*/ 	.byte	0x04, 0x17
        /*001a*/ 	.short	(.L_311 - .L_310)
.L_310:
        /*001c*/ 	.word	0x00000000
        /*0020*/ 	.short	0x0005
        /*0022*/ 	.short	0x0020
        /*0024*/ 	.byte	0x00, 0xf5, 0x21, 0x00


	//----- nvinfo : EIATTR_KPARAM_INFO
	.align		4
.L_311:
        /*0028*/ 	.byte	0x04, 0x17
        /*002a*/ 	.short	(.L_313 - .L_312)
.L_312:
        /*002c*/ 	.word	0x00000000
        /*0030*/ 	.short	0x0004
        /*0032*/ 	.short	0x0018
        /*0034*/ 	.byte	0x00, 0xf5, 0x21, 0x00


	//----- nvinfo : EIATTR_KPARAM_INFO
	.align		4
.L_313:
        /*0038*/ 	.byte	0x04, 0x17
        /*003a*/ 	.short	(.L_315 - .L_314)
.L_314:
        /*003c*/ 	.word	0x00000000
        /*0040*/ 	.short	0x0003
        /*0042*/ 	.short	0x0010
        /*0044*/ 	.byte	0x00, 0xf5, 0x21, 0x00


	//----- nvinfo : EIATTR_KPARAM_INFO
	.align		4
.L_315:
        /*0048*/ 	.byte	0x04, 0x17
        /*004a*/ 	.short	(.L_317 - .L_316)
.L_316:
        /*004c*/ 	.word	0x00000000
        /*0050*/ 	.short	0x0002
        /*0052*/ 	.short	0x0008
        /*0054*/ 	.byte	0x00, 0xf5, 0x21, 0x00


	//----- nvinfo : EIATTR_KPARAM_INFO
	.align		4
.L_317:
        /*0058*/ 	.byte	0x04, 0x17
        /*005a*/ 	.short	(.L_319 - .L_318)
.L_318:
        /*005c*/ 	.word	0x00000000
        /*0060*/ 	.short	0x0001
        /*0062*/ 	.short	0x0004
        /*0064*/ 	.byte	0x00, 0xf0, 0x11, 0x00


	//----- nvinfo : EIATTR_KPARAM_INFO
	.align		4
.L_319:
        /*0068*/ 	.byte	0x04, 0x17
        /*006a*/ 	.short	(.L_321 - .L_320)
.L_320:
        /*006c*/ 	.word	0x00000000
        /*0070*/ 	.short	0x0000
        /*0072*/ 	.short	0x0000
        /*0074*/ 	.byte	0x00, 0xf0, 0x11, 0x00


	//----- nvinfo : EIATTR_SPARSE_MMA_MASK
	.align		4
.L_321:
        /*0078*/ 	.byte	0x03, 0x50
        /*007a*/ 	.short	0x0000


	//----- nvinfo : EIATTR_MAXREG_COUNT
	.align		4
        /*007c*/ 	.byte	0x03, 0x1b
        /*007e*/ 	.short	0x00ff


	//----- nvinfo : EIATTR_MERCURY_ISA_VERSION
	.align		4
        /*0080*/ 	.byte	0x03, 0x5f
        /*0082*/ 	.short	0x0101


	//----- nvinfo : EIATTR_VRC_CTA_INIT_COUNT
	.align		4
        /*0084*/ 	.byte	0x02, 0x4a
	.zero		1
	.zero		1


	//----- nvinfo : EIATTR_EXIT_INSTR_OFFSETS
	.align		4
        /*0088*/ 	.byte	0x04, 0x1c
        /*008a*/ 	.short	(.L_323 - .L_322)


	//   ....[0]....
.L_322:
        /*008c*/ 	.word	0x00000090


	//   ....[1]....
        /*0090*/ 	.word	0x00000c50


	//   ....[2]....
        /*0094*/ 	.word	0x00000d60


	//   ....[3]....
        /*0098*/ 	.word	0x00001900


	//----- nvinfo : EIATTR_CRS_STACK_SIZE
	.align		4
.L_323:
        /*009c*/ 	.byte	0x04, 0x1e
        /*009e*/ 	.short	(.L_325 - .L_324)
.L_324:
        /*00a0*/ 	.word	0x00000000


	//----- nvinfo : EIATTR_CBANK_PARAM_SIZE
	.align		4
.L_325:
        /*00a4*/ 	.byte	0x03, 0x19
        /*00a6*/ 	.short	0x002c


	//----- nvinfo : EIATTR_PARAM_CBANK
	.align		4
        /*00a8*/ 	.byte	0x04, 0x0a
        /*00aa*/ 	.short	(.L_327 - .L_326)
	.align		4
.L_326:
        /*00ac*/ 	.word	index@(.nv.constant0._Z13initial_coffefiPfS_S_S_i)
        /*00b0*/ 	.short	0x0380
        /*00b2*/ 	.short	0x002c


	//----- nvinfo : EIATTR_SW_WAR
	.align		4
.L_327:
        /*00b4*/ 	.byte	0x04, 0x36
        /*00b6*/ 	.short	(.L_329 - .L_328)
.L_328:
        /*00b8*/ 	.word	0x00000008
.L_329:


//--------------------- .nv.info._Z6get_d0ffiiiPf --------------------------
	.section	.nv.info._Z6get_d0ffiiiPf,"",@"SHT_CUDA_INFO"
	.sectionflags	@""
	.align	4


	//----- nvinfo : EIATTR_CUDA_API_VERSION
	.align		4
        /*0000*/ 	.byte	0x04, 0x37
        /*0002*/ 	.short	(.L_331 - .L_330)
.L_330:
        /*0004*/ 	.word	0x00000082


	//----- nvinfo : EIATTR_KPARAM_INFO
	.align		4
.L_331:
        /*0008*/ 	.byte	0x04, 0x17
        /*000a*/ 	.short	(.L_333 - .L_332)
.L_332:
        /*000c*/ 	.word	0x00000000
        /*0010*/ 	.short	0x0005
        /*0012*/ 	.short	0x0018
        /*0014*/ 	.byte	0x00, 0xf5, 0x21, 0x00


	//----- nvinfo : EIATTR_KPARAM_INFO
	.align		4
.L_333:
        /*0018*/ 	.byte	0x04, 0x17
        /*001a*/ 	.short	(.L_335 - .L_334)
.L_334:
        /*001c*/ 	.word	0x00000000
        /*0020*/ 	.short	0x0004
        /*0022*/ 	.short	0x0010
        /*0024*/ 	.byte	0x00, 0xf0, 0x11, 0x00


	//----- nvinfo : EIATTR_KPARAM_INFO
	.align		4
.L_335:
        /*0028*/ 	.byte	0x04, 0x17
        /*002a*/ 	.short	(.L_337 - .L_336)
.L_336:
        /*002c*/ 	.word	0x00000000
        /*0030*/ 	.short	0x0003
        /*0032*/ 	.short	0x000c
        /*0034*/ 	.byte	0x00, 0xf0, 0x11, 0x00


	//----- nvinfo : EIATTR_KPARAM_INFO
	.align		4
.L_337:
        /*0038*/ 	.byte	0x04, 0x17
        /*003a*/ 	.short	(.L_339 - .L_338)
.L_338:
        /*003c*/ 	.word	0x00000000
        /*0040*/ 	.short	0x0002
        /*0042*/ 	.short	0x0008
        /*0044*/ 	.byte	0x00, 0xf0, 0x11, 0x00


	//----- nvinfo : EIATTR_KPARAM_INFO
	.align		4
.L_339:
        /*0048*/ 	.byte	0x04, 0x17
        /*004a*/ 	.short	(.L_341 - .L_340)
.L_340:
        /*004c*/ 	.word	0x00000000
        /*0050*/ 	.short	0x0001
        /*0052*/ 	.short	0x0004
        /*0054*/ 	.byte	0x00, 0xf0, 0x11, 0x00


	//----- nvinfo : EIATTR_KPARAM_INFO
	.align		4
.L_341:
        /*0058*/ 	.byte	0x04, 0x17
        /*005a*/ 	.short	(.L_343 - .L_342)
.L_342:
        /*005c*/ 	.word	0x00000000
        /*0060*/ 	.short	0x0000
        /*0062*/ 	.short	0x0000
        /*0064*/ 	.byte	0x00, 0xf0, 0x11, 0x00


	//----- nvinfo : EIATTR_SPARSE_MMA_MASK
	.align		4
.L_343:
        /*0068*/ 	.byte	0x03, 0x50
        /*006a*/ 	.short	0x0000


	//----- nvinfo : EIATTR_MAXREG_COUNT
	.align		4
        /*006c*/ 	.byte	0x03, 0x1b
        /*006e*/ 	.short	0x00ff


	//----- nvinfo : EIATTR_MERCURY_ISA_VERSION
	.align		4
        /*0070*/ 	.byte	0x03, 0x5f
        /*0072*/ 	.short	0x0101


	//----- nvinfo : EIATTR_VRC_CTA_INIT_COUNT
	.align		4
        /*0074*/ 	.byte	0x02, 0x4a
	.zero		1
	.zero		1


	//----- nvinfo : EIATTR_EXIT_INSTR_OFFSETS
	.align		4
        /*0078*/ 	.byte	0x04, 0x1c
        /*007a*/ 	.short	(.L_345 - .L_344)


	//   ....[0]....
.L_344:
        /*007c*/ 	.word	0x00000060


	//   ....[1]....
        /*0080*/ 	.word	0x00000620


	//----- nvinfo : EIATTR_CRS_STACK_SIZE
	.align		4
.L_345:
        /*0084*/ 	.byte	0x04, 0x1e
        /*0086*/ 	.short	(.L_347 - .L_346)
.L_346:
        /*0088*/ 	.word	0x00000000


	//----- nvinfo : EIATTR_CBANK_PARAM_SIZE
	.align		4
.L_347:
        /*008c*/ 	.byte	0x03, 0x19
        /*008e*/ 	.short	0x0020


	//----- nvinfo : EIATTR_PARAM_CBANK
	.align		4
        /*0090*/ 	.byte	0x04, 0x0a
        /*0092*/ 	.short	(.L_349 - .L_348)
	.align		4
.L_348:
        /*0094*/ 	.word	index@(.nv.constant0._Z6get_d0ffiiiPf)
        /*0098*/ 	.short	0x0380
        /*009a*/ 	.short	0x0020


	//----- nvinfo : EIATTR_SW_WAR
	.align		4
.L_349:
        /*009c*/ 	.byte	0x04, 0x36
        /*009e*/ 	.short	(.L_351 - .L_350)
.L_350:
        /*00a0*/ 	.word	0x00000008
.L_351:


//--------------------- .nv.callgraph             --------------------------
	.section	.nv.callgraph,"",@"SHT_CUDA_CALLGRAPH"
	.align	4
	.sectionentsize	8
	.align		4
        /*0000*/ 	.word	0x00000000
	.align		4
        /*0004*/ 	.word	0xffffffff
	.align		4
        /*0008*/ 	.word	0x00000000
	.align		4
        /*000c*/ 	.word	0xfffffffe
	.align		4
        /*0010*/ 	.word	0x00000000
	.align		4
        /*0014*/ 	.word	0xfffffffd
	.align		4
        /*0018*/ 	.word	0x00000000
	.align		4
        /*001c*/ 	.word	0xfffffffc


//--------------------- .nv.constant4             --------------------------
	.section	.nv.constant4,"a",@progbits
	.align	8
	.align		8
.nv.constant4:
        /*0000*/ 	.dword	d0
	.align		8
        /*0008*/ 	.dword	__cudart_i2opi_d
	.align		8
        /*0010*/ 	.dword	__cudart_sin_cos_coeffs


//--------------------- .nv.constant3             --------------------------
	.section	.nv.constant3,"a",@progbits
	.align	4
.nv.constant3:
	.type		c,@object
	.size		c,(.L_1 - c)
c:
        /*0000*/ 	.byte	0xff, 0x1f, 0x99, 0x3f, 0x55, 0x55, 0xa3, 0xbd, 0xcd, 0xcc, 0x1c, 0x3c, 0x6f, 0xdb, 0x36, 0xba
.L_1:


//--------------------- .text._Z13update_stressiiiifffPfS_S_S_S_iiS_S_S_S_S_S_S_S_S_S_S_S_S_S_iiiib --------------------------
	.section	.text._Z13update_stressiiiifffPfS_S_S_S_iiS_S_S_S_S_S_S_S_S_S_S_S_S_S_iiiib,"ax",@progbits
	.align	128
        .global         _Z13update_stressiiiifffPfS_S_S_S_iiS_S_S_S_S_S_S_S_S_S_S_S_S_S_iiiib
        .type           _Z13update_stressiiiifffPfS_S_S_S_iiS_S_S_S_S_S_S_S_S_S_S_S_S_S_iiiib,@function
        .size           _Z13update_stressiiiifffPfS_S_S_S_iiS_S_S_S_S_S_S_S_S_S_S_S_S_S_iiiib,(.L_x_160 - _Z13update_stressiiiifffPfS_S_S_S_iiS_S_S_S_S_S_S_S_S_S_S_S_S_S_iiiib)
        .other          _Z13update_stressiiiifffPfS_S_S_S_iiS_S_S_S_S_S_S_S_S_S_S_S_S_S_iiiib,@"STO_CUDA_ENTRY STV_DEFAULT"
_Z13update_stressiiiifffPfS_S_S_S_iiS_S_S_S_S_S_S_S_S_S_S_S_S_S_iiiib:
.text._Z13update_stressiiiifffPfS_S_S_S_iiS_S_S_S_S_S_S_S_S_S_S_S_S_S_iiiib:
[----:B------:R-:W0:Y:S08]  /*0000*/  LDC R1, c[0x0][0x37c] ;  /* 0x0000df00ff017b82 */ /* 0x000e300000000800 */
[----:B------:R-:W1:Y:S01]  /*0010*/  LDC R3, c[0x0][0x38c] ;  /* 0x0000e300ff037b82 */ /* 0x000e620000000800 */
[----:B------:R-:W2:Y:S01]  /*0020*/  S2R R0, SR_TID.X ;  /* 0x0000000000007919 */ /* 0x000ea20000002100 */
[----:B------:R-:W2:Y:S01]  /*0030*/  LDCU UR4, c[0x0][0x360] ;  /* 0x00006c00ff0477ac */ /* 0x000ea20008000800 */
[----:B0-----:R-:W-:Y:S01]  /*0040*/  VIADD R1, R1, 0xffffffd8 ;  /* 0xffffffd801017836 */ /* 0x001fe20000000000 */
[----:B------:R-:W2:Y:S01]  /*0050*/  S2R R7, SR_CTAID.X ;  /* 0x0000000000077919 */ /* 0x000ea20000002500 */
[----:B-1----:R-:W-:-:S04]  /*0060*/  IABS R9, R3 ;  /* 0x0000000300097213 */ /* 0x002fc80000000000 */
[----:B------:R-:W0:Y:S01]  /*0070*/  I2F.RP R2, R9 ;  /* 0x0000000900027306 */ /* 0x000e220000209400 */
[----:B--2---:R-:W-:-:S05]  /*0080*/  IMAD R0, R7, UR4, R0 ;  /* 0x0000000407007c24 */ /* 0x004fca000f8e0200 */
[----:B------:R-:W-:Y:S02]  /*0090*/  IABS R8, R0 ;  /* 0x0000000000087213 */ /* 0x000fe40000000000 */
[----:B0-----:R-:W0:Y:S02]  /*00a0*/  MUFU.RCP R2, R2 ;  /* 0x0000000200027308 */ /* 0x001e240000001000 */
[----:B0-----:R-:W-:-:S06]  /*00b0*/  VIADD R4, R2, 0xffffffe ;  /* 0x0ffffffe02047836 */ /* 0x001fcc0000000000 */
[----:B------:R0:W1:Y:S02]  /*00c0*/  F2I.FTZ.U32.TRUNC.NTZ R5, R4 ;  /* 0x0000000400057305 */ /* 0x000064000021f000 */
[----:B0-----:R-:W-:Y:S01]  /*00d0*/  IMAD.MOV.U32 R4, RZ, RZ, RZ ;  /* 0x000000ffff047224 */ /* 0x001fe200078e00ff */
[----:B-1----:R-:W-:-:S05]  /*00e0*/  IADD3 R6, PT, PT, RZ, -R5, RZ ;  /* 0x80000005ff067210 */ /* 0x002fca0007ffe0ff */
[----:B------:R-:W-:-:S04]  /*00f0*/  IMAD R7, R6, R9, RZ ;  /* 0x0000000906077224 */ /* 0x000fc800078e02ff */
[----:B------:R-:W-:Y:S02]  /*0100*/  IMAD.HI.U32 R5, R5, R7, R4 ;  /* 0x0000000705057227 */ /* 0x000fe400078e0004 */
[----:B------:R-:W0:Y:S04]  /*0110*/  LDC.64 R6, c[0x0][0x390] ;  /* 0x0000e400ff067b82 */ /* 0x000e280000000a00 */
[----:B------:R-:W-:-:S04]  /*0120*/  IMAD.HI.U32 R2, R5, R8, RZ ;  /* 0x0000000805027227 */ /* 0x000fc800078e00ff */
[----:B------:R-:W-:-:S04]  /*0130*/  IMAD.MOV R4, RZ, RZ, -R2 ;  /* 0x000000ffff047224 */ /* 0x000fc800078e0a02 */
[----:B------:R-:W-:-:S05]  /*0140*/  IMAD R4, R9, R4, R8 ;  /* 0x0000000409047224 */ /* 0x000fca00078e0208 */
[----:B------:R-:W-:Y:S01]  /*0150*/  ISETP.GT.U32.AND P1, PT, R9, R4, PT ;  /* 0x000000040900720c */ /* 0x000fe20003f24070 */
[----:B0-----:R-:W0:-:S12]  /*0160*/  MUFU.RCP R8, R7 ;  /* 0x0000000700087308 */ /* 0x001e180000001000 */
[-C--:B------:R-:W-:Y:S01]  /*0170*/  @!P1 IADD3 R4, PT, PT, R4, -R9.reuse, RZ ;  /* 0x8000000904049210 */ /* 0x080fe20007ffe0ff */
[----:B------:R-:W-:Y:S01]  /*0180*/  @!P1 VIADD R2, R2, 0x1 ;  /* 0x0000000102029836 */ /* 0x000fe20000000000 */
[----:B------:R-:W-:Y:S02]  /*0190*/  ISETP.NE.AND P1, PT, R3, RZ, PT ;  /* 0x000000ff0300720c */ /* 0x000fe40003f25270 */
[----:B------:R-:W-:Y:S02]  /*01a0*/  ISETP.GE.U32.AND P0, PT, R4, R9, PT ;  /* 0x000000090400720c */ /* 0x000fe40003f06070 */
[----:B------:R-:W-:-:S04]  /*01b0*/  LOP3.LUT R4, R0, R3, RZ, 0x3c, !PT ;  /* 0x0000000300047212 */ /* 0x000fc800078e3cff */
[----:B------:R-:W-:Y:S01]  /*01c0*/  ISETP.GE.AND P2, PT, R4, RZ, PT ;  /* 0x000000ff0400720c */ /* 0x000fe20003f46270 */
[C---:B0-----:R-:W-:Y:S01]  /*01d0*/  FFMA R5, R8.reuse, -R7, 1 ;  /* 0x3f80000008057423 */ /* 0x041fe20000000807 */
[----:B------:R-:W0:Y:S03]  /*01e0*/  LDC R4, c[0x0][0x390] ;  /* 0x0000e400ff047b82 */ /* 0x000e260000000800 */
[----:B------:R-:W-:Y:S02]  /*01f0*/  FFMA R5, R8, R5, R8 ;  /* 0x0000000508057223 */ /* 0x000fe40000000008 */
[----:B------:R-:W-:Y:S01]  /*0200*/  @P0 VIADD R2, R2, 0x1 ;  /* 0x0000000102020836 */ /* 0x000fe20000000000 */
[----:B------:R-:W1:Y:S01]  /*0210*/  FCHK P0, R6, R7 ;  /* 0x0000000706007302 */ /* 0x000e620000000000 */
[----:B------:R-:W-:-:S04]  /*0220*/  FFMA R16, R5, R6, RZ ;  /* 0x0000000605107223 */ /* 0x000fc800000000ff */
[----:B------:R-:W-:Y:S01]  /*0230*/  @!P2 IADD3 R2, PT, PT, -R2, RZ, RZ ;  /* 0x000000ff0202a210 */ /* 0x000fe20007ffe1ff */
[----:B------:R-:W-:Y:S01]  /*0240*/  FFMA R8, R16, -R7, R6 ;  /* 0x8000000710087223 */ /* 0x000fe20000000006 */
[----:B------:R-:W-:-:S03]  /*0250*/  @!P1 LOP3.LUT R2, RZ, R3, RZ, 0x33, !PT ;  /* 0x00000003ff029212 */ /* 0x000fc600078e33ff */
[----:B------:R-:W-:Y:S02]  /*0260*/  FFMA R16, R5, R8, R16 ;  /* 0x0000000805107223 */ /* 0x000fe40000000010 */
[----:B------:R-:W-:-:S04]  /*0270*/  IMAD.MOV R9, RZ, RZ, -R2 ;  /* 0x000000ffff097224 */ /* 0x000fc800078e0a02 */
[----:B------:R-:W-:Y:S01]  /*0280*/  IMAD R3, R3, R9, R0 ;  /* 0x0000000903037224 */ /* 0x000fe200078e0200 */
[----:B-1----:R-:W-:Y:S06]  /*0290*/  @!P0 BRA `(.L_x_0) ;  /* 0x0000000000108947 */ /* 0x002fec0003800000 */
[----:B------:R-:W1:Y:S01]  /*02a0*/  LDC R5, c[0x0][0x394] ;  /* 0x0000e500ff057b82 */ /* 0x000e620000000800 */
[----:B------:R-:W-:-:S07]  /*02b0*/  MOV R6, 0x2d0 ;  /* 0x000002d000067802 */ /* 0x000fce0000000f00 */
[----:B01----:R-:W-:Y:S05]  /*02c0*/  CALL.REL.NOINC `($__internal_2_$__cuda_sm3x_div_rn_noftz_f32_slowpath) ;  /* 0x0000002000347944 */ /* 0x003fea0003c00000 */
[----:B------:R-:W-:-:S07]  /*02d0*/  IMAD.MOV.U32 R16, RZ, RZ, R5 ;  /* 0x000000ffff107224 */ /* 0x000fce00078e0005 */
.L_x_0:
[----:B------:R-:W1:Y:S01]  /*02e0*/  LDC R7, c[0x0][0x398] ;  /* 0x0000e600ff077b82 */ /* 0x000e620000000800 */
[----:B------:R-:W2:Y:S02]  /*02f0*/  LDCU UR4, c[0x0][0x390] ;  /* 0x00007200ff0477ac */ /* 0x000ea40008000800 */
[----:B--2---:R-:W-:Y:S01]  /*0300*/  MOV R8, UR4 ;  /* 0x0000000400087c02 */ /* 0x004fe20008000f00 */
[----:B-1----:R-:W1:Y:S08]  /*0310*/  MUFU.RCP R17, R7 ;  /* 0x0000000700117308 */ /* 0x002e700000001000 */
[----:B------:R-:W2:Y:S01]  /*0320*/  FCHK P0, R8, R7 ;  /* 0x0000000708007302 */ /* 0x000ea20000000000 */
[----:B-1----:R-:W-:-:S04]  /*0330*/  FFMA R6, R17, -R7, 1 ;  /* 0x3f80000011067423 */ /* 0x002fc80000000807 */
[----:B------:R-:W-:-:S04]  /*0340*/  FFMA R17, R17, R6, R17 ;  /* 0x0000000611117223 */ /* 0x000fc80000000011 */
[----:B------:R-:W-:-:S04]  /*0350*/  FFMA R6, R17, UR4, RZ ;  /* 0x0000000411067c23 */ /* 0x000fc800080000ff */
[----:B------:R-:W-:-:S04]  /*0360*/  FFMA R5, R6, -R7, UR4 ;  /* 0x0000000406057e23 */ /* 0x000fc80008000807 */
[----:B------:R-:W-:Y:S01]  /*0370*/  FFMA R17, R17, R5, R6 ;  /* 0x0000000511117223 */ /* 0x000fe20000000006 */
[----:B--2---:R-:W-:Y:S06]  /*0380*/  @!P0 BRA `(.L_x_1) ;  /* 0x0000000000108947 */ /* 0x004fec0003800000 */
[----:B------:R-:W1:Y:S01]  /*0390*/  LDC R5, c[0x0][0x398] ;  /* 0x0000e600ff057b82 */ /* 0x000e620000000800 */
[----:B------:R-:W-:-:S07]  /*03a0*/  MOV R6, 0x3c0 ;  /* 0x000003c000067802 */ /* 0x000fce0000000f00 */
[----:B01----:R-:W-:Y:S05]  /*03b0*/  CALL.REL.NOINC `($__internal_2_$__cuda_sm3x_div_rn_noftz_f32_slowpath) ;  /* 0x0000001c00f87944 */ /* 0x003fea0003c00000 */
[----:B------:R-:W-:-:S07]  /*03c0*/  IMAD.MOV.U32 R17, RZ, RZ, R5 ;  /* 0x000000ffff117224 */ /* 0x000fce00078e0005 */
.L_x_1:
[----:B------:R-:W1:Y:S01]  /*03d0*/  LDCU UR6, c[0x0][0x3cc] ;  /* 0x00007980ff0677ac */ /* 0x000e620008000800 */
[----:B------:R-:W1:Y:S02]  /*03e0*/  LDCU.64 UR4, c[0x0][0x388] ;  /* 0x00007100ff0477ac */ /* 0x000e640008000a00 */
[----:B-1----:R-:W-:-:S06]  /*03f0*/  UIMAD UR4, UR5, UR4, -UR6 ;  /* 0x00000004050472a4 */ /* 0x002fcc000f8e0a06 */
[----:B------:R-:W-:-:S04]  /*0400*/  ISETP.GE.AND P0, PT, R0, UR4, PT ;  /* 0x0000000400007c0c */ /* 0x000fc8000bf06270 */
[----:B------:R-:W-:-:S13]  /*0410*/  ISETP.LT.OR P0, PT, R0, UR6, P0 ;  /* 0x0000000600007c0c */ /* 0x000fda0008701670 */
[----:B------:R-:W-:Y:S05]  /*0420*/  @P0 EXIT ;  /* 0x000000000000094d */ /* 0x000fea0003800000 */
[----:B------:R-:W1:Y:S01]  /*0430*/  LDCU.U8 UR5, c[0x0][0x450] ;  /* 0x00008a00ff0577ac */ /* 0x000e620008000000 */
[----:B------:R-:W-:Y:S01]  /*0440*/  BSSY.RECONVERGENT B0, `(.L_x_2) ;  /* 0x0000096000007945 */ /* 0x000fe20003800200 */
[----:B------:R-:W2:Y:S01]  /*0450*/  LDCU UR9, c[0x0][0x3c8] ;  /* 0x00007900ff0977ac */ /* 0x000ea20008000800 */
[----:B------:R-:W2:Y:S01]  /*0460*/  LDCU.64 UR6, c[0x0][0x440] ;  /* 0x00008800ff0677ac */ /* 0x000ea20008000a00 */
[----:B------:R-:W3:Y:S01]  /*0470*/  LDCU UR4, c[0x0][0x44c] ;  /* 0x00008980ff0477ac */ /* 0x000ee20008000800 */
[----:B------:R-:W4:Y:S01]  /*0480*/  LDCU.64 UR12, c[0x0][0x358] ;  /* 0x00006b00ff0c77ac */ /* 0x000f220008000a00 */
[----:B-1----:R-:W-:Y:S02]  /*0490*/  UPRMT UR8, UR5, 0x8880, URZ ;  /* 0x0000888005087896 */ /* 0x002fe400080000ff */
[----:B--2---:R-:W-:Y:S02]  /*04a0*/  UIADD3 UR5, UPT, UPT, UR6, UR9, URZ ;  /* 0x0000000906057290 */ /* 0x004fe4000fffe0ff */
[----:B---3--:R-:W-:-:S04]  /*04b0*/  UIADD3 UR4, UPT, UPT, -UR4, 0x1, URZ ;  /* 0x0000000104047890 */ /* 0x008fc8000fffe1ff */
[----:B------:R-:W-:-:S03]  /*04c0*/  UIMAD UR4, UR4, UR7, -UR5 ;  /* 0x00000007040472a4 */ /* 0x000fc6000f8e0a05 */
[----:B------:R-:W-:Y:S02]  /*04d0*/  UMOV UR5, UR8 ;  /* 0x0000000800057c82 */ /* 0x000fe40008000000 */
[----:B------:R-:W-:-:S09]  /*04e0*/  UISETP.NE.AND UP0, UPT, UR5, URZ, UPT ;  /* 0x000000ff0500728c */ /* 0x000fd2000bf05270 */
[----:B----4-:R-:W-:Y:S05]  /*04f0*/  BRA.U !UP0, `(.L_x_3) ;  /* 0x0000000908107547 */ /* 0x010fea000b800000 */
[----:B------:R-:W1:Y:S01]  /*0500*/  LDC R6, c[0x0][0x448] ;  /* 0x00011200ff067b82 */ /* 0x000e620000000800 */
[----:B0-----:R-:W-:-:S04]  /*0510*/  VIADD R4, R2, UR4 ;  /* 0x0000000402047c36 */ /* 0x001fc80008000000 */
[----:B------:R-:W-:Y:S01]  /*0520*/  IMAD R4, R4, R4, RZ ;  /* 0x0000000404047224 */ /* 0x000fe200078e02ff */
[----:B-1----:R-:W-:-:S05]  /*0530*/  IADD3 R5, PT, PT, R3, -UR9, -R6 ;  /* 0x8000000903057c10 */ /* 0x002fca000fffe806 */
[----:B------:R-:W-:-:S05]  /*0540*/  IMAD R6, R5, R5, R4 ;  /* 0x0000000505067224 */ /* 0x000fca00078e0204 */
[----:B------:R-:W-:-:S13]  /*0550*/  ISETP.GT.U32.AND P0, PT, R6, 0xe1, PT ;  /* 0x000000e10600780c */ /* 0x000fda0003f04070 */
[----:B------:R-:W-:Y:S05]  /*0560*/  @P0 BRA `(.L_x_4) ;  /* 0x0000000400d80947 */ /* 0x000fea0003800000 */
[----:B------:R-:W-:Y:S02]  /*0570*/  ISETP.GE.U32.AND P0, PT, R6, 0x11, PT ;  /* 0x000000110600780c */ /* 0x000fe40003f06070 */
[----:B------:R-:W-:-:S11]  /*0580*/  CS2R R4, SRZ ;  /* 0x0000000000047805 */ /* 0x000fd6000001ff00 */
[----:B------:R-:W-:Y:S05]  /*0590*/  @!P0 BRA `(.L_x_5) ;  /* 0x0000000800008947 */ /* 0x000fea0003800000 */
[----:B------:R-:W-:Y:S01]  /*05a0*/  I2FP.F32.U32 R5, R6 ;  /* 0x0000000600057245 */ /* 0x000fe20000201000 */
[----:B------:R-:W-:Y:S03]  /*05b0*/  BSSY.RECONVERGENT B1, `(.L_x_6) ;  /* 0x000000e000017945 */ /* 0x000fe60003800200 */
[----:B------:R-:W-:Y:S01]  /*05c0*/  IADD3 R6, PT, PT, R5, -0xd000000, RZ ;  /* 0xf300000005067810 */ /* 0x000fe20007ffe0ff */
[----:B------:R0:W1:Y:S03]  /*05d0*/  MUFU.RSQ R4, R5 ;  /* 0x0000000500047308 */ /* 0x0000660000001400 */
[----:B------:R-:W-:-:S13]  /*05e0*/  ISETP.GT.U32.AND P0, PT, R6, 0x727fffff, PT ;  /* 0x727fffff0600780c */ /* 0x000fda0003f04070 */
[----:B0-----:R-:W-:Y:S05]  /*05f0*/  @!P0 BRA `(.L_x_7) ;  /* 0x0000000000148947 */ /* 0x001fea0003800000 */
[----:B-1----:R-:W-:Y:S01]  /*0600*/  IMAD.MOV.U32 R4, RZ, RZ, R5 ;  /* 0x000000ffff047224 */ /* 0x002fe200078e0005 */
[----:B------:R-:W-:-:S07]  /*0610*/  MOV R18, 0x630 ;  /* 0x0000063000127802 */ /* 0x000fce0000000f00 */
[----:B------:R-:W-:Y:S05]  /*0620*/  CALL.REL.NOINC `($__internal_1_$__cuda_sm20_sqrt_rn_f32_slowpath) ;  /* 0x0000001c00047944 */ /* 0x000fea0003c00000 */
[----:B------:R-:W-:Y:S01]  /*0630*/  IMAD.MOV.U32 R12, RZ, RZ, R19 ;  /* 0x000000ffff0c7224 */ /* 0x000fe200078e0013 */
[----:B------:R-:W-:Y:S06]  /*0640*/  BRA `(.L_x_8) ;  /* 0x0000000000107947 */ /* 0x000fec0003800000 */
.L_x_7:
[----:B-1----:R-:W-:Y:S01]  /*0650*/  FMUL.FTZ R12, R5, R4 ;  /* 0x00000004050c7220 */ /* 0x002fe20000410000 */
[----:B------:R-:W-:-:S03]  /*0660*/  FMUL.FTZ R4, R4, 0.5 ;  /* 0x3f00000004047820 */ /* 0x000fc60000410000 */
[----:B------:R-:W-:-:S04]  /*0670*/  FFMA R5, -R12, R12, R5 ;  /* 0x0000000c0c057223 */ /* 0x000fc80000000105 */
[----:B------:R-:W-:-:S07]  /*0680*/  FFMA R12, R5, R4, R12 ;  /* 0x00000004050c7223 */ /* 0x000fce000000000c */
.L_x_8:
[----:B------:R-:W-:Y:S05]  /*0690*/  BSYNC.RECONVERGENT B1 ;  /* 0x0000000000017941 */ /* 0x000fea0003800200 */
.L_x_6:
[----:B------:R-:W0:Y:S01]  /*06a0*/  MUFU.RCP64H R5, 44 ;  /* 0x4046000000057908 */ /* 0x000e220000001800 */
[----:B------:R-:W-:Y:S02]  /*06b0*/  HFMA2 R10, -RZ, RZ, 0, 0 ;  /* 0x00000000ff0a7431 */ /* 0x000fe400000001ff */
[----:B------:R-:W-:Y:S02]  /*06c0*/  IMAD.MOV.U32 R11, RZ, RZ, 0x40460000 ;  /* 0x40460000ff0b7424 */ /* 0x000fe400078e00ff */
[----:B------:R-:W-:Y:S01]  /*06d0*/  FADD R12, R12, -4 ;  /* 0xc08000000c0c7421 */ /* 0x000fe20000000000 */
[----:B------:R-:W-:Y:S01]  /*06e0*/  IMAD.MOV.U32 R4, RZ, RZ, 0x1 ;  /* 0x00000001ff047424 */ /* 0x000fe200078e00ff */
[----:B------:R-:W-:Y:S05]  /*06f0*/  BSSY.RECONVERGENT B1, `(.L_x_9) ;  /* 0x0000011000017945 */ /* 0x000fea0003800200 */
[----:B0-----:R-:W-:-:S08]  /*0700*/  DFMA R6, R4, -R10, 1 ;  /* 0x3ff000000406742b */ /* 0x001fd0000000080a */
[----:B------:R-:W-:Y:S02]  /*0710*/  DFMA R8, R6, R6, R6 ;  /* 0x000000060608722b */ /* 0x000fe40000000006 */
[----:B------:R-:W0:Y:S06]  /*0720*/  F2F.F64.F32 R6, R12 ;  /* 0x0000000c00067310 */ /* 0x000e2c0000201800 */
[----:B------:R-:W-:-:S08]  /*0730*/  DFMA R8, R4, R8, R4 ;  /* 0x000000080408722b */ /* 0x000fd00000000004 */
[----:B------:R-:W-:Y:S02]  /*0740*/  DFMA R4, R8, -R10, 1 ;  /* 0x3ff000000804742b */ /* 0x000fe4000000080a */
[----:B0-----:R-:W-:-:S06]  /*0750*/  DMUL R6, R6, 4 ;  /* 0x4010000006067828 */ /* 0x001fcc0000000000 */
[----:B------:R-:W-:-:S04]  /*0760*/  DFMA R4, R8, R4, R8 ;  /* 0x000000040804722b */ /* 0x000fc80000000008 */
[----:B------:R-:W-:-:S04]  /*0770*/  FSETP.GEU.AND P1, PT, |R7|, 6.5827683646048100446e-37, PT ;  /* 0x036000000700780b */ /* 0x000fc80003f2e200 */
[----:B------:R-:W-:-:S08]  /*0780*/  DMUL R8, R6, R4 ;  /* 0x0000000406087228 */ /* 0x000fd00000000000 */
[----:B------:R-:W-:-:S08]  /*0790*/  DFMA R10, R8, -44, R6 ;  /* 0xc0460000080a782b */ /* 0x000fd00000000006 */
[----:B------:R-:W-:-:S10]  /*07a0*/  DFMA R4, R4, R10, R8 ;  /* 0x0000000a0404722b */ /* 0x000fd40000000008 */
[----:B------:R-:W-:-:S05]  /*07b0*/  FFMA R8, RZ, 3.09375, R5 ;  /* 0x40460000ff087823 */ /* 0x000fca0000000005 */
[----:B------:R-:W-:-:S13]  /*07c0*/  FSETP.GT.AND P0, PT, |R8|, 1.469367938527859385e-39, PT ;  /* 0x001000000800780b */ /* 0x000fda0003f04200 */
[----:B------:R-:W-:Y:S05]  /*07d0*/  @P0 BRA P1, `(.L_x_10) ;  /* 0x0000000000080947 */ /* 0x000fea0000800000 */
[----:B------:R-:W-:-:S07]  /*07e0*/  MOV R10, 0x800 ;  /* 0x00000800000a7802 */ /* 0x000fce0000000f00 */
[----:B------:R-:W-:Y:S05]  /*07f0*/  CALL.REL.NOINC `($__internal_0_$__cuda_sm20_div_rn_f64_full) ;  /* 0x0000001400507944 */ /* 0x000fea0003c00000 */
.L_x_10:
[----:B------:R-:W-:Y:S05]  /*0800*/  BSYNC.RECONVERGENT B1 ;  /* 0x0000000000017941 */ /* 0x000fea0003800200 */
.L_x_9:
[----:B------:R-:W-:Y:S01]  /*0810*/  UMOV UR4, 0x542fe938 ;  /* 0x542fe93800047882 */ /* 0x000fe20000000000 */
[----:B------:R-:W-:Y:S01]  /*0820*/  UMOV UR5, 0x400921fb ;  /* 0x400921fb00057882 */ /* 0x000fe20000000000 */
[----:B------:R-:W-:Y:S01]  /*0830*/  BSSY.RECONVERGENT B2, `(.L_x_11) ;  /* 0x000001d000027945 */ /* 0x000fe20003800200 */
[----:B------:R-:W-:-:S08]  /*0840*/  DMUL R4, R4, UR4 ;  /* 0x0000000404047c28 */ /* 0x000fd00008000000 */
[----:B------:R-:W-:-:S14]  /*0850*/  DSETP.NEU.AND P0, PT, |R4|, +INF , PT ;  /* 0x7ff000000400742a */ /* 0x000fdc0003f0d200 */
[----:B------:R-:W-:Y:S01]  /*0860*/  @!P0 DMUL R24, RZ, R4 ;  /* 0x00000004ff188228 */ /* 0x000fe20000000000 */
[----:B------:R-:W-:Y:S01]  /*0870*/  @!P0 MOV R26, 0x1 ;  /* 0x00000001001a8802 */ /* 0x000fe20000000f00 */
[----:B------:R-:W-:Y:S09]  /*0880*/  @!P0 BRA `(.L_x_12) ;  /* 0x00000000005c8947 */ /* 0x000ff20003800000 */
[----:B------:R-:W-:Y:S01]  /*0890*/  UMOV UR4, 0x6dc9c883 ;  /* 0x6dc9c88300047882 */ /* 0x000fe20000000000 */
[----:B------:R-:W-:Y:S01]  /*08a0*/  UMOV UR5, 0x3fe45f30 ;  /* 0x3fe45f3000057882 */ /* 0x000fe20000000000 */
[C---:B------:R-:W-:Y:S01]  /*08b0*/  DSETP.GE.AND P0, PT, |R4|.reuse, 2.14748364800000000000e+09, PT ;  /* 0x41e000000400742a */ /* 0x040fe20003f06200 */
[----:B------:R-:W-:Y:S01]  /*08c0*/  BSSY.RECONVERGENT B1, `(.L_x_13) ;  /* 0x0000012000017945 */ /* 0x000fe20003800200 */
[----:B------:R-:W-:Y:S01]  /*08d0*/  DMUL R6, R4, UR4 ;  /* 0x0000000404067c28 */ /* 0x000fe20008000000 */
[----:B------:R-:W-:Y:S01]  /*08e0*/  UMOV UR4, 0x54442d18 ;  /* 0x54442d1800047882 */ /* 0x000fe20000000000 */
[----:B------:R-:W-:-:S04]  /*08f0*/  UMOV UR5, 0x3ff921fb ;  /* 0x3ff921fb00057882 */ /* 0x000fc80000000000 */
[----:B------:R-:W0:Y:S08]  /*0900*/  F2I.F64 R26, R6 ;  /* 0x00000006001a7311 */ /* 0x000e300000301100 */
[----:B0-----:R-:W0:Y:S02]  /*0910*/  I2F.F64 R24, R26 ;  /* 0x0000001a00187312 */ /* 0x001e240000201c00 */
[----:B0-----:R-:W-:Y:S01]  /*0920*/  DFMA R8, R24, -UR4, R4 ;  /* 0x8000000418087c2b */ /* 0x001fe20008000004 */
[----:B------:R-:W-:Y:S01]  /*0930*/  UMOV UR4, 0x33145c00 ;  /* 0x33145c0000047882 */ /* 0x000fe20000000000 */
[----:B------:R-:W-:-:S06]  /*0940*/  UMOV UR5, 0x3c91a626 ;  /* 0x3c91a62600057882 */ /* 0x000fcc0000000000 */
[----:B------:R-:W-:Y:S01]  /*0950*/  DFMA R8, R24, -UR4, R8 ;  /* 0x8000000418087c2b */ /* 0x000fe20008000008 */
[----:B------:R-:W-:Y:S01]  /*0960*/  UMOV UR4, 0x252049c0 ;  /* 0x252049c000047882 */ /* 0x000fe20000000000 */
[----:B------:R-:W-:-:S06]  /*0970*/  UMOV UR5, 0x397b839a ;  /* 0x397b839a00057882 */ /* 0x000fcc0000000000 */
[----:B------:R-:W-:Y:S01]  /*0980*/  DFMA R24, R24, -UR4, R8 ;  /* 0x8000000418187c2b */ /* 0x000fe20008000008 */
[----:B------:R-:W-:Y:S10]  /*0990*/  @!P0 BRA `(.L_x_14) ;  /* 0x0000000000108947 */ /* 0x000ff40003800000 */
[----:B------:R-:W-:-:S07]  /*09a0*/  MOV R14, 0x9c0 ;  /* 0x000009c0000e7802 */ /* 0x000fce0000000f00 */
[----:B------:R-:W-:Y:S05]  /*09b0*/  CALL.REL.NOINC `($_Z13update_stressiiiifffPfS_S_S_S_iiS_S_S_S_S_S_S_S_S_S_S_S_S_S_iiiib$__internal_trig_reduction_slowpathd) ;  /* 0x0000002000047944 */ /* 0x000fea0003c00000 */
[----:B------:R-:W-:Y:S02]  /*09c0*/  IMAD.MOV.U32 R24, RZ, RZ, R6 ;  /* 0x000000ffff187224 */ /* 0x000fe400078e0006 */
[----:B------:R-:W-:-:S07]  /*09d0*/  IMAD.MOV.U32 R25, RZ, RZ, R7 ;  /* 0x000000ffff197224 */ /* 0x000fce00078e0007 */
.L_x_14:
[----:B------:R-:W-:Y:S05]  /*09e0*/  BSYNC.RECONVERGENT B1 ;  /* 0x0000000000017941 */ /* 0x000fea0003800200 */
.L_x_13:
[----:B------:R-:W-:-:S07]  /*09f0*/  IADD3 R26, PT, PT, R26, 0x1, RZ ;  /* 0x000000011a1a7810 */ /* 0x000fce0007ffe0ff */
.L_x_12:
[----:B------:R-:W-:Y:S05]  /*0a00*/  BSYNC.RECONVERGENT B2 ;  /* 0x0000000000027941 */ /* 0x000fea0003800200 */
.L_x_11:
[----:B------:R-:W0:Y:S01]  /*0a10*/  LDCU.64 UR4, c[0x4][0x10] ;  /* 0x01000200ff0477ac */ /* 0x000e220008000a00 */
[C---:B------:R-:W-:Y:S01]  /*0a20*/  IMAD.SHL.U32 R4, R26.reuse, 0x40, RZ ;  /* 0x000000401a047824 */ /* 0x040fe200078e00ff */
[----:B------:R-:W-:Y:S01]  /*0a30*/  LOP3.LUT R18, R26, 0x1, RZ, 0xc0, !PT ;  /* 0x000000011a127812 */ /* 0x000fe200078ec0ff */
[----:B------:R-:W-:Y:S01]  /*0a40*/  IMAD.MOV.U32 R21, RZ, RZ, 0x3da8ff83 ;  /* 0x3da8ff83ff157424 */ /* 0x000fe200078e00ff */
[----:B------:R-:W-:Y:S01]  /*0a50*/  MOV R20, 0x20fd8164 ;  /* 0x20fd816400147802 */ /* 0x000fe20000000f00 */
[----:B------:R-:W1:Y:S01]  /*0a60*/  LDC.64 R22, c[0x0][0x438] ;  /* 0x00010e00ff167b82 */ /* 0x000e620000000a00 */
[----:B------:R-:W-:-:S04]  /*0a70*/  LOP3.LUT R4, R4, 0x40, RZ, 0xc0, !PT ;  /* 0x0000004004047812 */ /* 0x000fc800078ec0ff */
[----:B0-----:R-:W-:-:S05]  /*0a80*/  IADD3 R28, P0, PT, R4, UR4, RZ ;  /* 0x00000004041c7c10 */ /* 0x001fca000ff1e0ff */
[----:B------:R-:W-:-:S05]  /*0a90*/  IMAD.X R29, RZ, RZ, UR5, P0 ;  /* 0x00000005ff1d7e24 */ /* 0x000fca00080e06ff */
[----:B------:R-:W2:Y:S04]  /*0aa0*/  LDG.E.128.CONSTANT R4, desc[UR12][R28.64] ;  /* 0x0000000c1c047981 */ /* 0x000ea8000c1e9d00 */
[----:B------:R-:W3:Y:S04]  /*0ab0*/  LDG.E.128.CONSTANT R8, desc[UR12][R28.64+0x10] ;  /* 0x0000100c1c087981 */ /* 0x000ee8000c1e9d00 */
[----:B------:R-:W4:Y:S01]  /*0ac0*/  LDG.E.128.CONSTANT R12, desc[UR12][R28.64+0x20] ;  /* 0x0000200c1c0c7981 */ /* 0x000f22000c1e9d00 */
[----:B------:R-:W-:Y:S01]  /*0ad0*/  ISETP.NE.U32.AND P0, PT, R18, 0x1, PT ;  /* 0x000000011200780c */ /* 0x000fe20003f05070 */
[----:B------:R-:W-:Y:S01]  /*0ae0*/  DMUL R18, R24, R24 ;  /* 0x0000001818127228 */ /* 0x000fe20000000000 */
[----:B-1----:R-:W-:-:S02]  /*0af0*/  IMAD.WIDE R22, R0, 0x4, R22 ;  /* 0x0000000400167825 */ /* 0x002fc400078e0216 */
[----:B------:R-:W-:Y:S02]  /*0b00*/  FSEL R20, R20, -8.06006814911005101289e+34, !P0 ;  /* 0xf9785eba14147808 */ /* 0x000fe40004000000 */
[----:B------:R-:W-:Y:S02]  /*0b10*/  FSEL R21, -R21, 0.11223486810922622681, !P0 ;  /* 0x3de5db6515157808 */ /* 0x000fe40004000100 */
[----:B------:R-:W5:Y:S04]  /*0b20*/  LDG.E R22, desc[UR12][R22.64] ;  /* 0x0000000c16167981 */ /* 0x000f68000c1e1900 */
[----:B--2---:R-:W-:Y:S01]  /*0b30*/  DFMA R20, R18, R20, R4 ;  /* 0x000000141214722b */ /* 0x004fe20000000004 */
[----:B------:R-:W0:Y:S02]  /*0b40*/  LDC.64 R4, c[0x0][0x430] ;  /* 0x00010c00ff047b82 */ /* 0x000e240000000a00 */
[----:B0-----:R-:W-:-:S05]  /*0b50*/  IMAD.WIDE R4, R0, 0x4, R4 ;  /* 0x0000000400047825 */ /* 0x001fca00078e0204 */
[----:B------:R0:W2:Y:S01]  /*0b60*/  LDG.E R27, desc[UR12][R4.64] ;  /* 0x0000000c041b7981 */ /* 0x0000a2000c1e1900 */
[----:B------:R-:W-:-:S08]  /*0b70*/  DFMA R6, R18, R20, R6 ;  /* 0x000000141206722b */ /* 0x000fd00000000006 */
[----:B---3--:R-:W-:-:S08]  /*0b80*/  DFMA R6, R18, R6, R8 ;  /* 0x000000061206722b */ /* 0x008fd00000000008 */
[----:B------:R-:W-:-:S08]  /*0b90*/  DFMA R6, R18, R6, R10 ;  /* 0x000000061206722b */ /* 0x000fd0000000000a */
[----:B----4-:R-:W-:-:S08]  /*0ba0*/  DFMA R6, R18, R6, R12 ;  /* 0x000000061206722b */ /* 0x010fd0000000000c */
[----:B------:R-:W-:-:S08]  /*0bb0*/  DFMA R6, R18, R6, R14 ;  /* 0x000000061206722b */ /* 0x000fd0000000000e */
[----:B------:R-:W-:Y:S02]  /*0bc0*/  DFMA R24, R6, R24, R24 ;  /* 0x000000180618722b */ /* 0x000fe40000000018 */
[----:B------:R-:W-:-:S10]  /*0bd0*/  DFMA R6, R18, R6, 1 ;  /* 0x3ff000001206742b */ /* 0x000fd40000000006 */
[----:B------:R-:W-:Y:S02]  /*0be0*/  FSEL R8, R6, R24, !P0 ;  /* 0x0000001806087208 */ /* 0x000fe40004000000 */
[----:B------:R-:W-:-:S06]  /*0bf0*/  FSEL R9, R7, R25, !P0 ;  /* 0x0000001907097208 */ /* 0x000fcc0004000000 */
[----:B------:R-:W-:Y:S01]  /*0c00*/  DADD R6, RZ, -R8 ;  /* 0x00000000ff067229 */ /* 0x000fe20000000808 */
[----:B------:R-:W-:Y:S01]  /*0c10*/  LOP3.LUT P0, RZ, R26, 0x2, RZ, 0xc0, !PT ;  /* 0x000000021aff7812 */ /* 0x000fe2000780c0ff */
[----:B-----5:R-:W1:Y:S08]  /*0c20*/  F2F.F64.F32 R22, R22 ;  /* 0x0000001600167310 */ /* 0x020e700000201800 */
[----:B0-----:R-:W-:-:S02]  /*0c30*/  FSEL R4, R8, R6, !P0 ;  /* 0x0000000608047208 */ /* 0x001fc40004000000 */
[----:B------:R-:W-:-:S06]  /*0c40*/  FSEL R5, R9, R7, !P0 ;  /* 0x0000000709057208 */ /* 0x000fcc0004000000 */
[----:B------:R-:W-:-:S08]  /*0c50*/  DADD R4, -R4, 1 ;  /* 0x3ff0000004047429 */ /* 0x000fd00000000100 */
[----:B------:R-:W-:-:S08]  /*0c60*/  DMUL R6, R4, 0.5 ;  /* 0x3fe0000004067828 */ /* 0x000fd00000000000 */
[----:B-1----:R-:W-:-:S06]  /*0c70*/  DMUL R8, R6, R22 ;  /* 0x0000001606087228 */ /* 0x002fcc0000000000 */
[----:B------:R-:W-:Y:S08]  /*0c80*/  F2F.F32.F64 R5, R8 ;  /* 0x0000000800057310 */ /* 0x000ff00000301000 */
[----:B--2---:R-:W0:Y:S02]  /*0c90*/  F2F.F64.F32 R10, R27 ;  /* 0x0000001b000a7310 */ /* 0x004e240000201800 */
[----:B0-----:R-:W-:-:S06]  /*0ca0*/  DMUL R10, R6, R10 ;  /* 0x0000000a060a7228 */ /* 0x001fcc0000000000 */
[----:B------:R0:W1:Y:S01]  /*0cb0*/  F2F.F32.F64 R4, R10 ;  /* 0x0000000a00047310 */ /* 0x0000620000301000 */
[----:B------:R-:W-:Y:S05]  /*0cc0*/  BRA `(.L_x_5) ;  /* 0x0000000000347947 */ /* 0x000fea0003800000 */
.L_x_4:
[----:B------:R-:W0:Y:S08]  /*0cd0*/  LDC.64 R4, c[0x0][0x438] ;  /* 0x00010e00ff047b82 */ /* 0x000e300000000a00 */
[----:B------:R-:W1:Y:S01]  /*0ce0*/  LDC.64 R8, c[0x0][0x430] ;  /* 0x00010c00ff087b82 */ /* 0x000e620000000a00 */
[----:B0-----:R-:W-:-:S05]  /*0cf0*/  IMAD.WIDE R6, R0, 0x4, R4 ;  /* 0x0000000400067825 */ /* 0x001fca00078e0204 */
[----:B------:R2:W5:Y:S01]  /*0d00*/  LDG.E R5, desc[UR12][R6.64] ;  /* 0x0000000c06057981 */ /* 0x000562000c1e1900 */
[----:B-1----:R-:W-:-:S05]  /*0d10*/  IMAD.WIDE R8, R0, 0x4, R8 ;  /* 0x0000000400087825 */ /* 0x002fca00078e0208 */
[----:B------:R2:W5:Y:S01]  /*0d20*/  LDG.E R4, desc[UR12][R8.64] ;  /* 0x0000000c08047981 */ /* 0x000562000c1e1900 */
[----:B------:R-:W-:Y:S05]  /*0d30*/  BRA `(.L_x_5) ;  /* 0x0000000000187947 */ /* 0x000fea0003800000 */
.L_x_3:
[----:B0-----:R-:W0:Y:S08]  /*0d40*/  LDC.64 R4, c[0x0][0x438] ;  /* 0x00010e00ff047b82 */ /* 0x001e300000000a00 */
[----:B------:R-:W1:Y:S01]  /*0d50*/  LDC.64 R8, c[0x0][0x430] ;  /* 0x00010c00ff087b82 */ /* 0x000e620000000a00 */
[----:B0-----:R-:W-:-:S05]  /*0d60*/  IMAD.WIDE R6, R0, 0x4, R4 ;  /* 0x0000000400067825 */ /* 0x001fca00078e0204 */
[----:B------:R3:W5:Y:S01]  /*0d70*/  LDG.E R5, desc[UR12][R6.64] ;  /* 0x0000000c06057981 */ /* 0x000762000c1e1900 */
[----:B-1----:R-:W-:-:S05]  /*0d80*/  IMAD.WIDE R8, R0, 0x4, R8 ;  /* 0x0000000400087825 */ /* 0x002fca00078e0208 */
[----:B------:R3:W5:Y:S02]  /*0d90*/  LDG.E R4, desc[UR12][R8.64] ;  /* 0x0000000c08047981 */ /* 0x000764000c1e1900 */
.L_x_5:
[----:B------:R-:W-:Y:S05]  /*0da0*/  BSYNC.RECONVERGENT B0 ;  /* 0x0000000000007941 */ /* 0x000fea0003800200 */
.L_x_2:
[----:B--23--:R-:W2:Y:S01]  /*0db0*/  LDC.64 R6, c[0x0][0x388] ;  /* 0x0000e200ff067b82 */ /* 0x00cea20000000a00 */
[----:B------:R-:W2:Y:S02]  /*0dc0*/  LDCU UR5, c[0x0][0x3cc] ;  /* 0x00007980ff0577ac */ /* 0x000ea40008000800 */
[----:B--2---:R-:W-:Y:S01]  /*0dd0*/  VIADD R8, R7, -UR5 ;  /* 0x8000000507087c36 */ /* 0x004fe20008000000 */
[----:B------:R-:W-:Y:S02]  /*0de0*/  IADD3 R9, PT, PT, R6, -UR5, RZ ;  /* 0x8000000506097c10 */ /* 0x000fe4000fffe0ff */
[----:B------:R-:W-:Y:S02]  /*0df0*/  VIMNMX R6, PT, PT, R2, R3, PT ;  /* 0x0000000302067248 */ /* 0x000fe40003fe0100 */
[----:B------:R-:W-:-:S04]  /*0e00*/  ISETP.GE.AND P0, PT, R3, R8, PT ;  /* 0x000000080300720c */ /* 0x000fc80003f06270 */
[----:B------:R-:W-:-:S04]  /*0e10*/  ISETP.GE.OR P0, PT, R2, R9, P0 ;  /* 0x000000090200720c */ /* 0x000fc80000706670 */
[----:B------:R-:W-:-:S13]  /*0e20*/  ISETP.LT.OR P0, PT, R6, UR5, P0 ;  /* 0x0000000506007c0c */ /* 0x000fda0008701670 */
[----:B------:R-:W-:Y:S05]  /*0e30*/  @P0 EXIT ;  /* 0x000000000000094d */ /* 0x000fea0003800000 */
[----:B------:R-:W-:Y:S01]  /*0e40*/  UISETP.GE.AND UP0, UPT, UR5, 0x1, UPT ;  /* 0x000000010500788c */ /* 0x000fe2000bf06270 */
[----:B------:R-:W-:Y:S02]  /*0e50*/  IMAD.MOV.U32 R23, RZ, RZ, RZ ;  /* 0x000000ffff177224 */ /* 0x000fe400078e00ff */
[----:B------:R-:W-:-:S06]  /*0e60*/  IMAD.MOV.U32 R27, RZ, RZ, RZ ;  /* 0x000000ffff1b7224 */ /* 0x000fcc00078e00ff */
[----:B------:R-:W-:Y:S05]  /*0e70*/  BRA.U !UP0, `(.L_x_15) ;  /* 0x0000000908247547 */ /* 0x000fea000b800000 */
[----:B------:R-:W-:Y:S01]  /*0e80*/  UISETP.GE.U32.AND UP1, UPT, UR5, 0x4, UPT ;  /* 0x000000040500788c */ /* 0x000fe2000bf26070 */
[----:B------:R-:W-:Y:S01]  /*0e90*/  HFMA2 R27, -RZ, RZ, 0, 0 ;  /* 0x00000000ff1b7431 */ /* 0x000fe200000001ff */
[----:B------:R-:W-:Y:S01]  /*0ea0*/  ULOP3.LUT UR14, UR5, 0x3, URZ, 0xc0, !UPT ;  /* 0x00000003050e7892 */ /* 0x000fe2000f8ec0ff */
[----:B------:R-:W-:Y:S01]  /*0eb0*/  IMAD.MOV.U32 R23, RZ, RZ, RZ ;  /* 0x000000ffff177224 */ /* 0x000fe200078e00ff */
[----:B------:R-:W-:Y:S02]  /*0ec0*/  UMOV UR4, URZ ;  /* 0x000000ff00047c82 */ /* 0x000fe40008000000 */
[----:B------:R-:W-:-:S03]  /*0ed0*/  UISETP.NE.AND UP0, UPT, UR14, URZ, UPT ;  /* 0x000000ff0e00728c */ /* 0x000fc6000bf05270 */
[----:B------:R-:W-:Y:S08]  /*0ee0*/  BRA.U !UP1, `(.L_x_16) ;  /* 0x0000000509147547 */ /* 0x000ff0000b800000 */
[----:B------:R-:W-:Y:S01]  /*0ef0*/  IMAD.MOV R9, RZ, RZ, -R7 ;  /* 0x000000ffff097224 */ /* 0x000fe200078e0a07 */
[----:B------:R-:W-:Y:S01]  /*0f00*/  ULOP3.LUT UR4, UR5, 0x7ffffffc, URZ, 0xc0, !UPT ;  /* 0x7ffffffc05047892 */ /* 0x000fe2000f8ec0ff */
[C---:B------:R-:W-:Y:S01]  /*0f10*/  IADD3 R6, PT, PT, R0.reuse, -R7, RZ ;  /* 0x8000000700067210 */ /* 0x040fe20007ffe0ff */
[----:B------:R-:W-:Y:S01]  /*0f20*/  VIADD R21, R0, 0xffffffff ;  /* 0xffffffff00157836 */ /* 0x000fe20000000000 */
[-C--:B------:R-:W-:Y:S01]  /*0f30*/  MOV R26, R0.reuse ;  /* 0x00000000001a7202 */ /* 0x080fe20000000f00 */
[----:B------:R-:W-:Y:S01]  /*0f40*/  IMAD.MOV.U32 R27, RZ, RZ, RZ ;  /* 0x000000ffff1b7224 */ /* 0x000fe200078e00ff */
[C---:B------:R-:W-:Y:S01]  /*0f50*/  LEA R24, R9.reuse, R0, 0x1 ;  /* 0x0000000009187211 */ /* 0x040fe200078e08ff */
[--C-:B------:R-:W-:Y:S01]  /*0f60*/  IMAD.MOV.U32 R8, RZ, RZ, R0.reuse ;  /* 0x000000ffff087224 */ /* 0x100fe200078e0000 */
[----:B------:R-:W-:Y:S01]  /*0f70*/  UIADD3 UR6, UPT, UPT, -UR4, URZ, URZ ;  /* 0x000000ff04067290 */ /* 0x000fe2000fffe1ff */
[C-C-:B------:R-:W-:Y:S01]  /*0f80*/  IMAD R20, R9.reuse, 0x4, R0.reuse ;  /* 0x0000000409147824 */ /* 0x140fe200078e0200 */
[----:B------:R-:W-:Y:S01]  /*0f90*/  UMOV UR7, 0x8 ;  /* 0x0000000800077882 */ /* 0x000fe20000000000 */
[----:B------:R-:W-:-:S09]  /*0fa0*/  IMAD R25, R9, 0x3, R0 ;  /* 0x0000000309197824 */ /* 0x000fd200078e0200 */
.L_x_17:
[----:B0-----:R-:W0:Y:S01]  /*0fb0*/  LDC.64 R10, c[0x0][0x3a0] ;  /* 0x0000e800ff0a7b82 */ /* 0x001e220000000a00 */
[----:B------:R-:W2:Y:S01]  /*0fc0*/  LDCU.64 UR8, c[0x3][UR7+-0x8] ;  /* 0x00ffff00070877ac */ /* 0x000ea20008000a00 */
[----:B------:R-:W3:Y:S01]  /*0fd0*/  LDCU.64 UR10, c[0x3][UR7] ;  /* 0x00c00000070a77ac */ /* 0x000ee20008000a00 */
[----:B0-----:R-:W-:-:S04]  /*0fe0*/  IMAD.WIDE R12, R6, 0x4, R10 ;  /* 0x00000004060c7825 */ /* 0x001fc800078e020a */
[----:B------:R-:W-:Y:S01]  /*0ff0*/  IMAD.WIDE R14, R8, 0x4, R10 ;  /* 0x00000004080e7825 */ /* 0x000fe200078e020a */
[----:B------:R0:W4:Y:S04]  /*1000*/  LDG.E R22, desc[UR12][R12.64] ;  /* 0x0000000c0c167981 */ /* 0x000128000c1e1900 */
[----:B------:R-:W4:Y:S01]  /*1010*/  LDG.E R29, desc[UR12][R14.64] ;  /* 0x0000000c0e1d7981 */ /* 0x000f22000c1e1900 */
[----:B------:R-:W-:-:S04]  /*1020*/  IMAD.WIDE R18, R7, 0x4, R14 ;  /* 0x0000000407127825 */ /* 0x000fc800078e020e */
[----:B0-----:R-:W-:Y:S01]  /*1030*/  IMAD.WIDE R12, R24, 0x4, R10 ;  /* 0x00000004180c7825 */ /* 0x001fe200078e020a */
[----:B------:R0:W3:Y:S05]  /*1040*/  LDG.E R28, desc[UR12][R18.64] ;  /* 0x0000000c121c7981 */ /* 0x0000ea000c1e1900 */
[----:B------:R-:W3:Y:S01]  /*1050*/  LDG.E R13, desc[UR12][R12.64] ;  /* 0x0000000c0c0d7981 */ /* 0x000ee2000c1e1900 */
[----:B0-----:R-:W-:-:S05]  /*1060*/  IMAD.WIDE R18, R7, 0x4, R18 ;  /* 0x0000000407127825 */ /* 0x001fca00078e0212 */
[----:B------:R-:W3:Y:S01]  /*1070*/  LDG.E R15, desc[UR12][R18.64] ;  /* 0x0000000c120f7981 */ /* 0x000ee2000c1e1900 */
[----:B----4-:R-:W-:-:S04]  /*1080*/  FADD R22, R29, -R22 ;  /* 0x800000161d167221 */ /* 0x010fc80000000000 */
[----:B--2---:R-:W-:Y:S01]  /*1090*/  FFMA R29, R22, UR8, R23 ;  /* 0x00000008161d7c23 */ /* 0x004fe20008000017 */
[----:B------:R-:W-:-:S06]  /*10a0*/  IMAD.WIDE R22, R25, 0x4, R10 ;  /* 0x0000000419167825 */ /* 0x000fcc00078e020a */
[----:B------:R-:W2:Y:S01]  /*10b0*/  LDG.E R22, desc[UR12][R22.64] ;  /* 0x0000000c16167981 */ /* 0x000ea2000c1e1900 */
[----:B---3--:R-:W-:Y:S02]  /*10c0*/  FADD R14, R28, -R13 ;  /* 0x8000000d1c0e7221 */ /* 0x008fe40000000000 */
[----:B------:R-:W0:Y:S01]  /*10d0*/  LDC.64 R12, c[0x0][0x3a8] ;  /* 0x0000ea00ff0c7b82 */ /* 0x000e220000000a00 */
[----:B------:R-:W-:-:S04]  /*10e0*/  IMAD.WIDE R10, R20, 0x4, R10 ;  /* 0x00000004140a7825 */ /* 0x000fc800078e020a */
[----:B------:R-:W-:Y:S02]  /*10f0*/  FFMA R29, R14, UR9, R29 ;  /* 0x000000090e1d7c23 */ /* 0x000fe4000800001d */
[----:B------:R3:W4:Y:S01]  /*1100*/  LDG.E R10, desc[UR12][R10.64] ;  /* 0x0000000c0a0a7981 */ /* 0x000722000c1e1900 */
[----:B--2---:R-:W-:Y:S01]  /*1110*/  FADD R22, R15, -R22 ;  /* 0x800000160f167221 */ /* 0x004fe20000000000 */
[----:B0-----:R-:W-:-:S04]  /*1120*/  IMAD.WIDE R14, R26, 0x4, R12 ;  /* 0x000000041a0e7825 */ /* 0x001fc800078e020c */
[----:B------:R-:W-:-:S04]  /*1130*/  IMAD.WIDE R12, R21, 0x4, R12 ;  /* 0x00000004150c7825 */ /* 0x000fc800078e020c */
[----:B------:R-:W-:Y:S01]  /*1140*/  FFMA R23, R22, UR10, R29 ;  /* 0x0000000a16177c23 */ /* 0x000fe2000800001d */
[----:B------:R-:W2:Y:S04]  /*1150*/  LDG.E R11, desc[UR12][R14.64] ;  /* 0x0000000c0e0b7981 */ /* 0x000ea8000c1e1900 */
[----:B------:R-:W2:Y:S01]  /*1160*/  LDG.E R22, desc[UR12][R12.64] ;  /* 0x0000000c0c167981 */ /* 0x000ea2000c1e1900 */
[----:B------:R-:W-:-:S05]  /*1170*/  IMAD.WIDE R18, R7, 0x4, R18 ;  /* 0x0000000407127825 */ /* 0x000fca00078e0212 */
[----:B------:R-:W4:Y:S04]  /*1180*/  LDG.E R28, desc[UR12][R18.64] ;  /* 0x0000000c121c7981 */ /* 0x000f28000c1e1900 */
[----:B------:R-:W4:Y:S04]  /*1190*/  LDG.E R19, desc[UR12][R12.64+-0x4] ;  /* 0xfffffc0c0c137981 */ /* 0x000f28000c1e1900 */
[----:B------:R-:W4:Y:S01]  /*11a0*/  LDG.E R18, desc[UR12][R14.64+0x8] ;  /* 0x0000080c0e127981 */ /* 0x000f22000c1e1900 */
[----:B--2---:R-:W-:-:S04]  /*11b0*/  FADD R22, R11, -R22 ;  /* 0x800000160b167221 */ /* 0x004fc80000000000 */
[----:B---3--:R-:W-:Y:S02]  /*11c0*/  FFMA R11, R22, UR8, R27 ;  /* 0x00000008160b7c23 */ /* 0x008fe4000800001b */
[----:B------:R-:W4:Y:S04]  /*11d0*/  LDG.E R22, desc[UR12][R14.64+0x4] ;  /* 0x0000040c0e167981 */ /* 0x000f28000c1e1900 */
[----:B------:R-:W2:Y:S01]  /*11e0*/  LDG.E R27, desc[UR12][R12.64+-0xc] ;  /* 0xfffff40c0c1b7981 */ /* 0x000ea2000c1e1900 */
[----:B------:R-:W-:Y:S01]  /*11f0*/  UIADD3 UR6, UPT, UPT, UR6, 0x4, URZ ;  /* 0x0000000406067890 */ /* 0x000fe2000fffe0ff */
[----:B----4-:R-:W-:Y:S02]  /*1200*/  FADD R22, R22, -R19 ;  /* 0x8000001316167221 */ /* 0x010fe40000000000 */
[----:B------:R-:W3:Y:S02]  /*1210*/  LDG.E R19, desc[UR12][R12.64+-0x8] ;  /* 0xfffff80c0c137981 */ /* 0x000ee4000c1e1900 */
[----:B------:R-:W-:-:S02]  /*1220*/  FFMA R11, R22, UR9, R11 ;  /* 0x00000009160b7c23 */ /* 0x000fc4000800000b */
[----:B------:R-:W2:Y:S01]  /*1230*/  LDG.E R22, desc[UR12][R14.64+0xc] ;  /* 0x00000c0c0e167981 */ /* 0x000ea2000c1e1900 */
[----:B------:R-:W-:Y:S01]  /*1240*/  UISETP.NE.AND UP1, UPT, UR6, URZ, UPT ;  /* 0x000000ff0600728c */ /* 0x000fe2000bf25270 */
[----:B------:R-:W-:Y:S01]  /*1250*/  FADD R10, R28, -R10 ;  /* 0x8000000a1c0a7221 */ /* 0x000fe20000000000 */
[C---:B------:R-:W-:Y:S01]  /*1260*/  IMAD R6, R9.reuse, 0x4, R6 ;  /* 0x0000000409067824 */ /* 0x040fe200078e0206 */
[----:B------:R-:W-:Y:S01]  /*1270*/  LEA R24, R9, R24, 0x2 ;  /* 0x0000001809187211 */ /* 0x000fe200078e10ff */
[----:B------:R-:W-:Y:S02]  /*1280*/  IMAD R8, R7, 0x4, R8 ;  /* 0x0000000407087824 */ /* 0x000fe400078e0208 */
[----:B------:R-:W-:Y:S01]  /*1290*/  FFMA R23, R10, UR11, R23 ;  /* 0x0000000b0a177c23 */ /* 0x000fe20008000017 */
[C---:B------:R-:W-:Y:S01]  /*12a0*/  IMAD R20, R9.reuse, 0x4, R20 ;  /* 0x0000000409147824 */ /* 0x040fe200078e0214 */
[----:B------:R-:W-:Y:S01]  /*12b0*/  IADD3 R26, PT, PT, R26, 0x4, RZ ;  /* 0x000000041a1a7810 */ /* 0x000fe20007ffe0ff */
[----:B------:R-:W-:-:S02]  /*12c0*/  IMAD R25, R9, 0x4, R25 ;  /* 0x0000000409197824 */ /* 0x000fc400078e0219 */
[----:B------:R-:W-:Y:S01]  /*12d0*/  VIADD R21, R21, 0xfffffffc ;  /* 0xfffffffc15157836 */ /* 0x000fe20000000000 */
[----:B------:R-:W-:Y:S01]  /*12e0*/  UIADD3 UR7, UPT, UPT, UR7, 0x10, URZ ;  /* 0x0000001007077890 */ /* 0x000fe2000fffe0ff */
[----:B---3--:R-:W-:-:S04]  /*12f0*/  FADD R18, R18, -R19 ;  /* 0x8000001312127221 */ /* 0x008fc80000000000 */
[----:B------:R-:W-:Y:S01]  /*1300*/  FFMA R11, R18, UR10, R11 ;  /* 0x0000000a120b7c23 */ /* 0x000fe2000800000b */
[----:B--2---:R-:W-:-:S04]  /*1310*/  FADD R22, R22, -R27 ;  /* 0x8000001b16167221 */ /* 0x004fc80000000000 */
[----:B------:R-:W-:Y:S01]  /*1320*/  FFMA R27, R22, UR11, R11 ;  /* 0x0000000b161b7c23 */ /* 0x000fe2000800000b */
[----:B------:R-:W-:Y:S06]  /*1330*/  BRA.U UP1, `(.L_x_17) ;  /* 0xfffffffd011c7547 */ /* 0x000fec000b83ffff */
.L_x_16:
[----:B------:R-:W-:Y:S05]  /*1340*/  BRA.U !UP0, `(.L_x_15) ;  /* 0x0000000108f07547 */ /* 0x000fea000b800000 */
[----:B------:R-:W-:Y:S02]  /*1350*/  UISETP.NE.AND UP0, UPT, UR14, 0x1, UPT ;  /* 0x000000010e00788c */ /* 0x000fe4000bf05270 */
[----:B------:R-:W-:-:S04]  /*1360*/  ULOP3.LUT UR5, UR5, 0x1, URZ, 0xc0, !UPT ;  /* 0x0000000105057892 */ /* 0x000fc8000f8ec0ff */
[----:B------:R-:W-:-:S03]  /*1370*/  UISETP.NE.U32.AND UP1, UPT, UR5, 0x1, UPT ;  /* 0x000000010500788c */ /* 0x000fc6000bf25070 */
[----:B------:R-:W-:Y:S08]  /*1380*/  BRA.U !UP0, `(.L_x_18) ;  /* 0x0000000108887547 */ /* 0x000ff0000b800000 */
[----:B------:R-:W2:Y:S01]  /*1390*/  LDC.64 R12, c[0x0][0x3a0] ;  /* 0x0000e800ff0c7b82 */ /* 0x000ea20000000a00 */
[----:B------:R-:W-:Y:S02]  /*13a0*/  ULOP3.LUT UR5, URZ, UR4, URZ, 0x33, !UPT ;  /* 0x00000004ff057292 */ /* 0x000fe4000f8e33ff */
[C-C-:B------:R-:W-:Y:S01]  /*13b0*/  IMAD R19, R7.reuse, UR4, R0.reuse ;  /* 0x0000000407137c24 */ /* 0x140fe2000f8e0200 */
[----:B------:R-:W-:Y:S02]  /*13c0*/  UIADD3 UR6, UPT, UPT, -UR4, -0x2, URZ ;  /* 0xfffffffe04067890 */ /* 0x000fe4000fffe1ff */
[C---:B------:R-:W-:Y:S02]  /*13d0*/  VIADD R15, R0.reuse, UR4 ;  /* 0x00000004000f7c36 */ /* 0x040fe40008000000 */
[C-C-:B0-----:R-:W-:Y:S01]  /*13e0*/  IMAD R11, R7.reuse, UR5, R0.reuse ;  /* 0x00000005070b7c24 */ /* 0x141fe2000f8e0200 */
[----:B------:R-:W0:Y:S01]  /*13f0*/  LDC.64 R8, c[0x0][0x3a8] ;  /* 0x0000ea00ff087b82 */ /* 0x000e220000000a00 */
[----:B------:R-:W-:Y:S01]  /*1400*/  IADD3 R21, PT, PT, R0, UR5, RZ ;  /* 0x0000000500157c10 */ /* 0x000fe2000fffe0ff */
[----:B------:R-:W-:-:S02]  /*1410*/  IMAD R25, R7, UR6, R0 ;  /* 0x0000000607197c24 */ /* 0x000fc4000f8e0200 */
[----:B--2---:R-:W-:-:S04]  /*1420*/  IMAD.WIDE R18, R19, 0x4, R12 ;  /* 0x0000000413127825 */ /* 0x004fc800078e020c */
[----:B------:R-:W-:Y:S01]  /*1430*/  IMAD.WIDE R10, R11, 0x4, R12 ;  /* 0x000000040b0a7825 */ /* 0x000fe200078e020c */
[----:B------:R-:W2:Y:S03]  /*1440*/  LDG.E R6, desc[UR12][R18.64] ;  /* 0x0000000c12067981 */ /* 0x000ea6000c1e1900 */
[--C-:B0-----:R-:W-:Y:S02]  /*1450*/  IMAD.WIDE R14, R15, 0x4, R8.reuse ;  /* 0x000000040f0e7825 */ /* 0x101fe400078e0208 */
[----:B------:R-:W2:Y:S02]  /*1460*/  LDG.E R11, desc[UR12][R10.64] ;  /* 0x0000000c0a0b7981 */ /* 0x000ea4000c1e1900 */
[----:B------:R-:W-:Y:S02]  /*1470*/  IMAD.WIDE R8, R21, 0x4, R8 ;  /* 0x0000000415087825 */ /* 0x000fe400078e0208 */
[----:B------:R-:W3:Y:S02]  /*1480*/  LDG.E R22, desc[UR12][R14.64] ;  /* 0x0000000c0e167981 */ /* 0x000ee4000c1e1900 */
[----:B------:R-:W-:-:S02]  /*1490*/  IMAD.WIDE R12, R25, 0x4, R12 ;  /* 0x00000004190c7825 */ /* 0x000fc400078e020c */
[----:B------:R-:W3:Y:S02]  /*14a0*/  LDG.E R25, desc[UR12][R8.64] ;  /* 0x0000000c08197981 */ /* 0x000ee4000c1e1900 */
[----:B------:R-:W-:Y:S02]  /*14b0*/  IMAD.WIDE R20, R7, 0x4, R18 ;  /* 0x0000000407147825 */ /* 0x000fe400078e0212 */
[----:B------:R-:W4:Y:S04]  /*14c0*/  LDG.E R13, desc[UR12][R12.64] ;  /* 0x0000000c0c0d7981 */ /* 0x000f28000c1e1900 */
[----:B------:R-:W4:Y:S04]  /*14d0*/  LDG.E R20, desc[UR12][R20.64] ;  /* 0x0000000c14147981 */ /* 0x000f28000c1e1900 */
[----:B------:R-:W4:Y:S04]  /*14e0*/  LDG.E R24, desc[UR12][R14.64+0x4] ;  /* 0x0000040c0e187981 */ /* 0x000f28000c1e1900 */
[----:B------:R-:W4:Y:S01]  /*14f0*/  LDG.E R29, desc[UR12][R8.64+-0x4] ;  /* 0xfffffc0c081d7981 */ /* 0x000f22000c1e1900 */
[----:B------:R-:W-:-:S12]  /*1500*/  USHF.L.U32 UR5, UR4, 0x2, URZ ;  /* 0x0000000204057899 */ /* 0x000fd800080006ff */
[----:B------:R-:W0:Y:S01]  /*1510*/  LDCU.64 UR6, c[0x3][UR5] ;  /* 0x00c00000050677ac */ /* 0x000e220008000a00 */
[----:B------:R-:W-:Y:S01]  /*1520*/  UIADD3 UR4, UPT, UPT, UR4, 0x2, URZ ;  /* 0x0000000204047890 */ /* 0x000fe2000fffe0ff */
[----:B--2---:R-:W-:-:S04]  /*1530*/  FADD R6, R6, -R11 ;  /* 0x8000000b06067221 */ /* 0x004fc80000000000 */
[----:B0-----:R-:W-:Y:S01]  /*1540*/  FFMA R6, R6, UR6, R23 ;  /* 0x0000000606067c23 */ /* 0x001fe20008000017 */
[----:B---3--:R-:W-:-:S04]  /*1550*/  FADD R22, R22, -R25 ;  /* 0x8000001916167221 */ /* 0x008fc80000000000 */
[----:B------:R-:W-:Y:S01]  /*1560*/  FFMA R22, R22, UR6, R27 ;  /* 0x0000000616167c23 */ /* 0x000fe2000800001b */
[----:B----4-:R-:W-:-:S04]  /*1570*/  FADD R23, R20, -R13 ;  /* 0x8000000d14177221 */ /* 0x010fc80000000000 */
[----:B------:R-:W-:Y:S01]  /*1580*/  FFMA R23, R23, UR7, R6 ;  /* 0x0000000717177c23 */ /* 0x000fe20008000006 */
[----:B------:R-:W-:-:S04]  /*1590*/  FADD R29, R24, -R29 ;  /* 0x8000001d181d7221 */ /* 0x000fc80000000000 */
[----:B------:R-:W-:-:S07]  /*15a0*/  FFMA R27, R29, UR7, R22 ;  /* 0x000000071d1b7c23 */ /* 0x000fce0008000016 */
.L_x_18:
[----:B------:R-:W-:Y:S05]  /*15b0*/  BRA.U UP1, `(.L_x_15) ;  /* 0x0000000101547547 */ /* 0x000fea000b800000 */
[----:B------:R-:W2:Y:S01]  /*15c0*/  LDC.64 R12, c[0x0][0x3a0] ;  /* 0x0000e800ff0c7b82 */ /* 0x000ea20000000a00 */
[----:B------:R-:W-:Y:S02]  /*15d0*/  ULOP3.LUT UR5, URZ, UR4, URZ, 0x33, !UPT ;  /* 0x00000004ff057292 */ /* 0x000fe4000f8e33ff */
[C-C-:B0-----:R-:W-:Y:S02]  /*15e0*/  IMAD R11, R7.reuse, UR4, R0.reuse ;  /* 0x00000004070b7c24 */ /* 0x141fe4000f8e0200 */
[C---:B------:R-:W-:Y:S02]  /*15f0*/  VIADD R19, R0.reuse, UR4 ;  /* 0x0000000400137c36 */ /* 0x040fe40008000000 */
[----:B------:R-:W-:Y:S01]  /*1600*/  IMAD R15, R7, UR5, R0 ;  /* 0x00000005070f7c24 */ /* 0x000fe2000f8e0200 */
[----:B------:R-:W0:Y:S01]  /*1610*/  LDC.64 R8, c[0x0][0x3a8] ;  /* 0x0000ea00ff087b82 */ /* 0x000e220000000a00 */
[----:B------:R-:W-:Y:S02]  /*1620*/  VIADD R21, R0, UR5 ;  /* 0x0000000500157c36 */ /* 0x000fe40008000000 */
[----:B--2---:R-:W-:-:S04]  /*1630*/  IMAD.WIDE R6, R11, 0x4, R12 ;  /* 0x000000040b067825 */ /* 0x004fc800078e020c */
[----:B------:R-:W-:Y:S02]  /*1640*/  IMAD.WIDE R12, R15, 0x4, R12 ;  /* 0x000000040f0c7825 */ /* 0x000fe400078e020c */
[----:B------:R-:W2:Y:S02]  /*1650*/  LDG.E R6, desc[UR12][R6.64] ;  /* 0x0000000c06067981 */ /* 0x000ea4000c1e1900 */
[--C-:B0-----:R-:W-:Y:S02]  /*1660*/  IMAD.WIDE R10, R19, 0x4, R8.reuse ;  /* 0x00000004130a7825 */ /* 0x101fe400078e0208 */
[----:B------:R-:W2:Y:S02]  /*1670*/  LDG.E R13, desc[UR12][R12.64] ;  /* 0x0000000c0c0d7981 */ /* 0x000ea4000c1e1900 */
[----:B------:R-:W-:Y:S02]  /*1680*/  IMAD.WIDE R8, R21, 0x4, R8 ;  /* 0x0000000415087825 */ /* 0x000fe400078e0208 */
[----:B------:R-:W3:Y:S04]  /*1690*/  LDG.E R10, desc[UR12][R10.64] ;  /* 0x0000000c0a0a7981 */ /* 0x000ee8000c1e1900 */
[----:B------:R-:W3:Y:S01]  /*16a0*/  LDG.E R9, desc[UR12][R8.64] ;  /* 0x0000000c08097981 */ /* 0x000ee2000c1e1900 */
[----:B------:R-:W-:-:S12]  /*16b0*/  USHF.L.U32 UR4, UR4, 0x2, URZ ;  /* 0x0000000204047899 */ /* 0x000fd800080006ff */
[----:B------:R-:W0:Y:S01]  /*16c0*/  LDCU UR4, c[0x3][UR4] ;  /* 0x00c00000040477ac */ /* 0x000e220008000800 */
[----:B--2---:R-:W-:-:S04]  /*16d0*/  FADD R14, R6, -R13 ;  /* 0x8000000d060e7221 */ /* 0x004fc80000000000 */
[----:B0-----:R-:W-:Y:S01]  /*16e0*/  FFMA R23, R14, UR4, R23 ;  /* 0x000000040e177c23 */ /* 0x001fe20008000017 */
[----:B---3--:R-:W-:-:S04]  /*16f0*/  FADD R18, R10, -R9 ;  /* 0x800000090a127221 */ /* 0x008fc80000000000 */
[----:B------:R-:W-:-:S07]  /*1700*/  FFMA R27, R18, UR4, R27 ;  /* 0x00000004121b7c23 */ /* 0x000fce000800001b */
.L_x_15:
[----:B------:R-:W2:Y:S08]  /*1710*/  LDC.64 R6, c[0x0][0x410] ;  /* 0x00010400ff067b82 */ /* 0x000eb00000000a00 */
[----:B------:R-:W3:Y:S08]  /*1720*/  LDC.64 R8, c[0x0][0x3c0] ;  /* 0x0000f000ff087b82 */ /* 0x000ef00000000a00 */
[----:B------:R-:W4:Y:S01]  /*1730*/  LDC.64 R12, c[0x0][0x3d8] ;  /* 0x0000f600ff0c7b82 */ /* 0x000f220000000a00 */
[----:B--2---:R-:W-:-:S07]  /*1740*/  IMAD.WIDE R6, R2, 0x4, R6 ;  /* 0x0000000402067825 */ /* 0x004fce00078e0206 */
[----:B0-----:R-:W0:Y:S01]  /*1750*/  LDC.64 R10, c[0x0][0x418] ;  /* 0x00010600ff0a7b82 */ /* 0x001e220000000a00 */
[----:B------:R-:W2:Y:S01]  /*1760*/  LDG.E R14, desc[UR12][R6.64] ;  /* 0x0000000c060e7981 */ /* 0x000ea2000c1e1900 */
[----:B---3--:R-:W-:-:S06]  /*1770*/  IMAD.WIDE R8, R0, 0x4, R8 ;  /* 0x0000000400087825 */ /* 0x008fcc00078e0208 */
[----:B------:R-:W3:Y:S01]  /*1780*/  LDC.64 R20, c[0x0][0x428] ;  /* 0x00010a00ff147b82 */ /* 0x000ee20000000a00 */
[----:B------:R-:W2:Y:S01]  /*1790*/  LDG.E R19, desc[UR12][R8.64] ;  /* 0x0000000c08137981 */ /* 0x000ea2000c1e1900 */
[----:B----4-:R-:W-:-:S06]  /*17a0*/  IMAD.WIDE R24, R0, 0x4, R12 ;  /* 0x0000000400187825 */ /* 0x010fcc00078e020c */
[----:B------:R4:W4:Y:S01]  /*17b0*/  LDG.E R25, desc[UR12][R24.64] ;  /* 0x0000000c18197981 */ /* 0x000922000c1e1900 */
[----:B0-----:R-:W-:-:S05]  /*17c0*/  IMAD.WIDE R10, R2, 0x4, R10 ;  /* 0x00000004020a7825 */ /* 0x001fca00078e020a */
[----:B------:R-:W4:Y:S01]  /*17d0*/  LDG.E R22, desc[UR12][R10.64] ;  /* 0x0000000c0a167981 */ /* 0x000f22000c1e1900 */
[----:B------:R-:W-:-:S05]  /*17e0*/  HFMA2 R2, -RZ, RZ, 2, 0 ;  /* 0x40000000ff027431 */ /* 0x000fca00000001ff */
[----:B-----5:R-:W-:Y:S01]  /*17f0*/  FFMA R5, R5, R2, 1 ;  /* 0x3f80000005057423 */ /* 0x020fe20000000002 */
[----:B---3--:R-:W-:-:S04]  /*1800*/  IMAD.WIDE R20, R3, 0x4, R20 ;  /* 0x0000000403147825 */ /* 0x008fc800078e0214 */
[----:B--2---:R-:W-:Y:S02]  /*1810*/  FMUL R12, R14, R19 ;  /* 0x000000130e0c7220 */ /* 0x004fe40000400000 */
[----:B------:R-:W0:Y:S02]  /*1820*/  LDC.64 R14, c[0x0][0x3d0] ;  /* 0x0000f400ff0e7b82 */ /* 0x000e240000000a00 */
[----:B------:R-:W-:-:S06]  /*1830*/  FMUL R26, R19, R12 ;  /* 0x0000000c131a7220 */ /* 0x000fcc0000400000 */
[----:B------:R-:W2:Y:S08]  /*1840*/  LDC.64 R12, c[0x0][0x420] ;  /* 0x00010800ff0c7b82 */ /* 0x000eb00000000a00 */
[----:B------:R-:W3:Y:S01]  /*1850*/  LDC.64 R18, c[0x0][0x3e8] ;  /* 0x0000fa00ff127b82 */ /* 0x000ee20000000a00 */
[----:B------:R-:W-:-:S04]  /*1860*/  FMUL R5, R26, R5 ;  /* 0x000000051a057220 */ /* 0x000fc80000400000 */
[----:B----4-:R-:W-:-:S04]  /*1870*/  FMUL R24, R5, R16 ;  /* 0x0000001005187220 */ /* 0x010fc80000400000 */
[----:B------:R-:W-:Y:S01]  /*1880*/  FMUL R5, R24, R23 ;  /* 0x0000001718057220 */ /* 0x000fe20000400000 */
[----:B0-----:R-:W-:-:S04]  /*1890*/  IMAD.WIDE R14, R0, 0x4, R14 ;  /* 0x00000004000e7825 */ /* 0x001fc800078e020e */
[----:B------:R-:W-:Y:S01]  /*18a0*/  FFMA R5, R22, R25, -R5 ;  /* 0x0000001916057223 */ /* 0x000fe20000000805 */
[----:B--2---:R-:W-:-:S04]  /*18b0*/  IMAD.WIDE R12, R3, 0x4, R12 ;  /* 0x00000004030c7825 */ /* 0x004fc800078e020c */
[----:B------:R0:W-:Y:S04]  /*18c0*/  STG.E desc[UR12][R14.64], R5 ;  /* 0x000000050e007986 */ /* 0x0001e8000c10190c */
[----:B------:R-:W2:Y:S01]  /*18d0*/  LDG.E R3, desc[UR12][R8.64] ;  /* 0x0000000c08037981 */ /* 0x000ea2000c1e1900 */
[----:B---3--:R-:W-:-:S03]  /*18e0*/  IMAD.WIDE R18, R0, 0x4, R18 ;  /* 0x0000000400127825 */ /* 0x008fc600078e0212 */
[----:B------:R-:W2:Y:S04]  /*18f0*/  LDG.E R24, desc[UR12][R12.64] ;  /* 0x0000000c0c187981 */ /* 0x000ea8000c1e1900 */
[----:B------:R-:W3:Y:S04]  /*1900*/  LDG.E R19, desc[UR12][R18.64] ;  /* 0x0000000c12137981 */ /* 0x000ee8000c1e1900 */
[----:B------:R-:W3:Y:S01]  /*1910*/  LDG.E R22, desc[UR12][R20.64] ;  /* 0x0000000c14167981 */ /* 0x000ee2000c1e1900 */
[----:B-1----:R-:W-:-:S04]  /*1920*/  FFMA R4, R4, R2, 1 ;  /* 0x3f80000004047423 */ /* 0x002fc80000000002 */
[----:B------:R-:W-:Y:S01]  /*1930*/  VIADD R2, R4, 0xf3000000 ;  /* 0xf300000004027836 */ /* 0x000fe20000000000 */
[----:B------:R0:W1:Y:S04]  /*1940*/  MUFU.RSQ R25, R4 ;  /* 0x0000000400197308 */ /* 0x0000680000001400 */
[----:B------:R-:W-:Y:S01]  /*1950*/  ISETP.GT.U32.AND P0, PT, R2, 0x727fffff, PT ;  /* 0x727fffff0200780c */ /* 0x000fe20003f04070 */
[----:B------:R-:W-:Y:S01]  /*1960*/  BSSY.RECONVERGENT B0, `(.L_x_19) ;  /* 0x000000d000007945 */ /* 0x000fe20003800200 */
[----:B--2---:R-:W-:-:S04]  /*1970*/  FMUL R24, R24, R3 ;  /* 0x0000000318187220 */ /* 0x004fc80000400000 */
[----:B------:R-:W-:Y:S01]  /*1980*/  FMUL R3, R3, R24 ;  /* 0x0000001803037220 */ /* 0x000fe20000400000 */
[----:B---3--:R-:W-:-:S06]  /*1990*/  FMUL R22, R22, R19 ;  /* 0x0000001316167220 */ /* 0x008fcc0000400000 */
[----:B01----:R-:W-:Y:S05]  /*19a0*/  @!P0 BRA `(.L_x_20) ;  /* 0x0000000000108947 */ /* 0x003fea0003800000 */
[----:B------:R-:W-:-:S07]  /*19b0*/  MOV R18, 0x19d0 ;  /* 0x000019d000127802 */ /* 0x000fce0000000f00 */
[----:B------:R-:W-:Y:S05]  /*19c0*/  CALL.REL.NOINC `($__internal_1_$__cuda_sm20_sqrt_rn_f32_slowpath) ;  /* 0x00000008001c7944 */ /* 0x000fea0003c00000 */
[----:B------:R-:W-:Y:S01]  /*19d0*/  IMAD.MOV.U32 R18, RZ, RZ, R19 ;  /* 0x000000ffff127224 */ /* 0x000fe200078e0013 */
[----:B------:R-:W-:Y:S06]  /*19e0*/  BRA `(.L_x_21) ;  /* 0x0000000000107947 */ /* 0x000fec0003800000 */
.L_x_20:
[----:B------:R-:W-:Y:S01]  /*19f0*/  FMUL.FTZ R18, R4, R25 ;  /* 0x0000001904127220 */ /* 0x000fe20000410000 */
[----:B------:R-:W-:-:S03]  /*1a00*/  FMUL.FTZ R2, R25, 0.5 ;  /* 0x3f00000019027820 */ /* 0x000fc60000410000 */
[----:B------:R-:W-:-:S04]  /*1a10*/  FFMA R5, -R18, R18, R4 ;  /* 0x0000001212057223 */ /* 0x000fc80000000104 */
[----:B------:R-:W-:-:S07]  /*1a20*/  FFMA R18, R5, R2, R18 ;  /* 0x0000000205127223 */ /* 0x000fce0000000012 */
.L_x_21:
[----:B------:R-:W-:Y:S05]  /*1a30*/  BSYNC.RECONVERGENT B0 ;  /* 0x0000000000007941 */ /* 0x000fea0003800200 */
.L_x_19:
[----:B------:R-:W0:Y:S01]  /*1a40*/  LDC.64 R4, c[0x0][0x3e0] ;  /* 0x0000f800ff047b82 */ /* 0x000e220000000a00 */
[----:B------:R-:W-:-:S04]  /*1a50*/  FMUL R2, R3, R18 ;  /* 0x0000001203027220 */ /* 0x000fc80000400000 */
[----:B------:R-:W-:-:S03]  /*1a60*/  FMUL R19, R2, R17 ;  /* 0x0000001102137220 */ /* 0x000fc60000400000 */
[----:B------:R-:W1:Y:S01]  /*1a70*/  LDC.64 R2, c[0x0][0x3f8] ;  /* 0x0000fe00ff027b82 */ /* 0x000e620000000a00 */
[----:B------:R-:W-:Y:S01]  /*1a80*/  FFMA R19, R19, -R27, R22 ;  /* 0x8000001b13137223 */ /* 0x000fe20000000016 */
[----:B0-----:R-:W-:-:S05]  /*1a90*/  IMAD.WIDE R4, R0, 0x4, R4 ;  /* 0x0000000400047825 */ /* 0x001fca00078e0204 */
[----:B------:R0:W-:Y:S04]  /*1aa0*/  STG.E desc[UR12][R4.64], R19 ;  /* 0x0000001304007986 */ /* 0x0001e8000c10190c */
[----:B------:R-:W2:Y:S04]  /*1ab0*/  LDG.E R6, desc[UR12][R6.64] ;  /* 0x0000000c06067981 */ /* 0x000ea8000c1e1900 */
[----:B------:R-:W2:Y:S01]  /*1ac0*/  LDG.E R29, desc[UR12][R8.64] ;  /* 0x0000000c081d7981 */ /* 0x000ea2000c1e1900 */
[C---:B-1----:R-:W-:Y:S02]  /*1ad0*/  IMAD.WIDE R24, R0.reuse, 0x4, R2 ;  /* 0x0000000400187825 */ /* 0x042fe400078e0202 */
[----:B------:R-:W1:Y:S01]  /*1ae0*/  LDC.64 R2, c[0x0][0x3f0] ;  /* 0x0000fc00ff027b82 */ /* 0x000e620000000a00 */
[----:B------:R-:W3:Y:S04]  /*1af0*/  LDG.E R10, desc[UR12][R10.64] ;  /* 0x0000000c0a0a7981 */ /* 0x000ee8000c1e1900 */
[----:B------:R-:W3:Y:S01]  /*1b00*/  LDG.E R25, desc[UR12][R24.64] ;  /* 0x0000000c18197981 */ /* 0x000ee2000c1e1900 */
[----:B-1----:R-:W-:-:S04]  /*1b10*/  IMAD.WIDE R2, R0, 0x4, R2 ;  /* 0x0000000400027825 */ /* 0x002fc800078e0202 */
[----:B--2---:R-:W-:Y:S02]  /*1b20*/  FMUL R22, R6, R29 ;  /* 0x0000001d06167220 */ /* 0x004fe40000400000 */
[----:B------:R-:W1:Y:S02]  /*1b30*/  LDC.64 R6, c[0x0][0x400] ;  /* 0x00010000ff067b82 */ /* 0x000e640000000a00 */
[----:B------:R-:W-:-:S04]  /*1b40*/  FMUL R29, R29, R22 ;  /* 0x000000161d1d7220 */ /* 0x000fc80000400000 */
[----:B------:R-:W-:Y:S02]  /*1b50*/  FMUL R29, R29, R18 ;  /* 0x000000121d1d7220 */ /* 0x000fe40000400000 */
[----:B0-----:R-:W0:Y:S02]  /*1b60*/  LDC.64 R18, c[0x0][0x408] ;  /* 0x00010200ff127b82 */ /* 0x001e240000000a00 */
[----:B------:R-:W-:-:S04]  /*1b70*/  FMUL R16, R29, R16 ;  /* 0x000000101d107220 */ /* 0x000fc80000400000 */
[----:B------:R-:W-:-:S04]  /*1b80*/  FMUL R23, R16, R23 ;  /* 0x0000001710177220 */ /* 0x000fc80000400000 */
[----:B---3--:R-:W-:-:S05]  /*1b90*/  FFMA R23, R10, R25, -R23 ;  /* 0x000000190a177223 */ /* 0x008fca0000000817 */
[----:B------:R2:W-:Y:S04]  /*1ba0*/  STG.E desc[UR12][R2.64], R23 ;  /* 0x0000001702007986 */ /* 0x0005e8000c10190c */
[----:B------:R-:W3:Y:S04]  /*1bb0*/  LDG.E R12, desc[UR12][R12.64] ;  /* 0x0000000c0c0c7981 */ /* 0x000ee8000c1e1900 */
[----:B------:R-:W3:Y:S01]  /*1bc0*/  LDG.E R9, desc[UR12][R8.64] ;  /* 0x0000000c08097981 */ /* 0x000ee2000c1e1900 */
[----:B0-----:R-:W-:-:S03]  /*1bd0*/  IMAD.WIDE R18, R0, 0x4, R18 ;  /* 0x0000000400127825 */ /* 0x001fc600078e0212 */
[----:B------:R-:W4:Y:S04]  /*1be0*/  LDG.E R20, desc[UR12][R20.64] ;  /* 0x0000000c14147981 */ /* 0x000f28000c1e1900 */
[----:B------:R-:W4:Y:S01]  /*1bf0*/  LDG.E R19, desc[UR12][R18.64] ;  /* 0x0000000c12137981 */ /* 0x000f22000c1e1900 */
[----:B-1----:R-:W-:-:S04]  /*1c00*/  IMAD.WIDE R6, R0, 0x4, R6 ;  /* 0x0000000400067825 */ /* 0x002fc800078e0206 */
[----:B---3--:R-:W-:-:S04]  /*1c10*/  FMUL R10, R12, R9 ;  /* 0x000000090c0a7220 */ /* 0x008fc80000400000 */
[----:B------:R-:W-:Y:S02]  /*1c20*/  FMUL R10, R9, R10 ;  /* 0x0000000a090a7220 */ /* 0x000fe40000400000 */
[----:B------:R-:W0:Y:S02]  /*1c30*/  LDC.64 R8, c[0x0][0x3b0] ;  /* 0x0000ec00ff087b82 */ /* 0x000e240000000a00 */
[----:B------:R-:W-:-:S04]  /*1c40*/  FMUL R10, R10, R17 ;  /* 0x000000110a0a7220 */ /* 0x000fc80000400000 */
[----:B------:R-:W-:Y:S02]  /*1c50*/  FMUL R27, R10, R27 ;  /* 0x0000001b0a1b7220 */ /* 0x000fe40000400000 */
[----:B------:R-:W1:Y:S02]  /*1c60*/  LDC.64 R10, c[0x0][0x3b8] ;  /* 0x0000ee00ff0a7b82 */ /* 0x000e640000000a00 */
[----:B----4-:R-:W-:-:S05]  /*1c70*/  FFMA R27, R20, R19, -R27 ;  /* 0x00000013141b7223 */ /* 0x010fca000000081b */
[----:B------:R-:W-:Y:S04]  /*1c80*/  STG.E desc[UR12][R6.64], R27 ;  /* 0x0000001b06007986 */ /* 0x000fe8000c10190c */
[----:B------:R-:W3:Y:S04]  /*1c90*/  LDG.E R14, desc[UR12][R14.64] ;  /* 0x0000000c0e0e7981 */ /* 0x000ee8000c1e1900 */
[----:B------:R-:W3:Y:S01]  /*1ca0*/  LDG.E R5, desc[UR12][R4.64] ;  /* 0x0000000c04057981 */ /* 0x000ee2000c1e1900 */
[----:B0-----:R-:W-:-:S04]  /*1cb0*/  IMAD.WIDE R8, R0, 0x4, R8 ;  /* 0x0000000400087825 */ /* 0x001fc800078e0208 */
[----:B---3--:R-:W-:-:S05]  /*1cc0*/  FADD R13, R14, R5 ;  /* 0x000000050e0d7221 */ /* 0x008fca0000000000 */
[----:B------:R-:W-:Y:S04]  /*1cd0*/  STG.E desc[UR12][R8.64], R13 ;  /* 0x0000000d08007986 */ /* 0x000fe8000c10190c */
[----:B--2---:R-:W2:Y:S04]  /*1ce0*/  LDG.E R2, desc[UR12][R2.64] ;  /* 0x0000000c02027981 */ /* 0x004ea8000c1e1900 */
[----:B------:R-:W2:Y:S01]  /*1cf0*/  LDG.E R17, desc[UR12][R6.64] ;  /* 0x0000000c06117981 */ /* 0x000ea2000c1e1900 */
[----:B-1----:R-:W-:-:S04]  /*1d00*/  IMAD.WIDE R10, R0, 0x4, R10 ;  /* 0x00000004000a7825 */ /* 0x002fc800078e020a */
[----:B--2---:R-:W-:-:S05]  /*1d10*/  FADD R17, R2, R17 ;  /* 0x0000001102117221 */ /* 0x004fca0000000000 */
[----:B------:R-:W-:Y:S01]  /*1d20*/  STG.E desc[UR12][R10.64], R17 ;  /* 0x000000110a007986 */ /* 0x000fe2000c10190c */
[----:B------:R-:W-:Y:S05]  /*1d30*/  EXIT ;  /* 0x000000000000794d */ /* 0x000fea0003800000 */
        .weak           $__internal_0_$__cuda_sm20_div_rn_f64_full
        .type           $__internal_0_$__cuda_sm20_div_rn_f64_full,@function
        .size           $__internal_0_$__cuda_sm20_div_rn_f64_full,($__internal_1_$__cuda_sm20_sqrt_rn_f32_slowpath - $__internal_0_$__cuda_sm20_div_rn_f64_full)
$__internal_0_$__cuda_sm20_div_rn_f64_full:
[----:B------:R-:W-:Y:S01]  /*1d40*/  IMAD.MOV.U32 R5, RZ, RZ, 0x3ff60000 ;  /* 0x3ff60000ff057424 */ /* 0x000fe200078e00ff */
[----:B------:R-:W-:Y:S01]  /*1d50*/  MOV R4, 0x0 ;  /* 0x0000000000047802 */ /* 0x000fe20000000f00 */
[----:B------:R-:W-:Y:S01]  /*1d60*/  IMAD.MOV.U32 R12, RZ, RZ, 0x1 ;  /* 0x00000001ff0c7424 */ /* 0x000fe200078e00ff */
[C---:B------:R-:W-:Y:S01]  /*1d70*/  FSETP.GEU.AND P1, PT, |R7|.reuse, 1.469367938527859385e-39, PT ;  /* 0x001000000700780b */ /* 0x040fe20003f2e200 */
[----:B------:R-:W0:Y:S01]  /*1d80*/  MUFU.RCP64H R13, R5 ;  /* 0x00000005000d7308 */ /* 0x000e220000001800 */
[----:B------:R-:W-:Y:S01]  /*1d90*/  LOP3.LUT R11, R7, 0x7ff00000, RZ, 0xc0, !PT ;  /* 0x7ff00000070b7812 */ /* 0x000fe200078ec0ff */
[----:B------:R-:W-:Y:S01]  /*1da0*/  IMAD.MOV.U32 R23, RZ, RZ, 0x40400000 ;  /* 0x40400000ff177424 */ /* 0x000fe200078e00ff */
[----:B------:R-:W-:Y:S01]  /*1db0*/  MOV R21, 0x1ca00000 ;  /* 0x1ca0000000157802 */ /* 0x000fe20000000f00 */
[----:B------:R-:W-:Y:S01]  /*1dc0*/  BSSY.RECONVERGENT B2, `(.L_x_22) ;  /* 0x0000043000027945 */ /* 0x000fe20003800200 */
[----:B------:R-:W-:Y:S02]  /*1dd0*/  ISETP.GE.U32.AND P0, PT, R11, 0x40400000, PT ;  /* 0x404000000b00780c */ /* 0x000fe40003f06070 */
[----:B------:R-:W-:-:S02]  /*1de0*/  MOV R20, R11 ;  /* 0x0000000b00147202 */ /* 0x000fc40000000f00 */
[----:B------:R-:W-:Y:S02]  /*1df0*/  SEL R21, R21, 0x63400000, !P0 ;  /* 0x6340000015157807 */ /* 0x000fe40004000000 */
[----:B------:R-:W-:Y:S02]  /*1e00*/  IADD3 R24, PT, PT, R23, -0x1, RZ ;  /* 0xffffffff17187810 */ /* 0x000fe40007ffe0ff */
[----:B------:R-:W-:Y:S01]  /*1e10*/  @!P1 LOP3.LUT R18, R21, 0x80000000, R7, 0xf8, !PT ;  /* 0x8000000015129812 */ /* 0x000fe200078ef807 */
[----:B0-----:R-:W-:-:S03]  /*1e20*/  DFMA R8, R12, -R4, 1 ;  /* 0x3ff000000c08742b */ /* 0x001fc60000000804 */
[----:B------:R-:W-:Y:S01]  /*1e30*/  @!P1 LOP3.LUT R19, R18, 0x100000, RZ, 0xfc, !PT ;  /* 0x0010000012139812 */ /* 0x000fe200078efcff */
[----:B------:R-:W-:-:S04]  /*1e40*/  @!P1 IMAD.MOV.U32 R18, RZ, RZ, RZ ;  /* 0x000000ffff129224 */ /* 0x000fc800078e00ff */
[----:B------:R-:W-:-:S08]  /*1e50*/  DFMA R8, R8, R8, R8 ;  /* 0x000000080808722b */ /* 0x000fd00000000008 */
[----:B------:R-:W-:Y:S01]  /*1e60*/  DFMA R12, R12, R8, R12 ;  /* 0x000000080c0c722b */ /* 0x000fe2000000000c */
[----:B------:R-:W-:Y:S01]  /*1e70*/  LOP3.LUT R9, R21, 0x800fffff, R7, 0xf8, !PT ;  /* 0x800fffff15097812 */ /* 0x000fe200078ef807 */
[----:B------:R-:W-:-:S06]  /*1e80*/  IMAD.MOV.U32 R8, RZ, RZ, R6 ;  /* 0x000000ffff087224 */ /* 0x000fcc00078e0006 */
[----:B------:R-:W-:Y:S02]  /*1e90*/  DFMA R14, R12, -R4, 1 ;  /* 0x3ff000000c0e742b */ /* 0x000fe40000000804 */
[----:B------:R-:W-:-:S06]  /*1ea0*/  @!P1 DFMA R8, R8, 2, -R18 ;  /* 0x400000000808982b */ /* 0x000fcc0000000812 */
[----:B------:R-:W-:-:S04]  /*1eb0*/  DFMA R12, R12, R14, R12 ;  /* 0x0000000e0c0c722b */ /* 0x000fc8000000000c */
[----:B------:R-:W-:-:S04]  /*1ec0*/  @!P1 LOP3.LUT R20, R9, 0x7ff00000, RZ, 0xc0, !PT ;  /* 0x7ff0000009149812 */ /* 0x000fc800078ec0ff */
[----:B------:R-:W-:Y:S01]  /*1ed0*/  DMUL R14, R12, R8 ;  /* 0x000000080c0e7228 */ /* 0x000fe20000000000 */
[----:B------:R-:W-:-:S05]  /*1ee0*/  VIADD R22, R20, 0xffffffff ;  /* 0xffffffff14167836 */ /* 0x000fca0000000000 */
[----:B------:R-:W-:Y:S02]  /*1ef0*/  ISETP.GT.U32.AND P0, PT, R22, 0x7feffffe, PT ;  /* 0x7feffffe1600780c */ /* 0x000fe40003f04070 */
[----:B------:R-:W-:Y:S02]  /*1f00*/  DFMA R18, R14, -R4, R8 ;  /* 0x800000040e12722b */ /* 0x000fe40000000008 */
[----:B------:R-:W-:-:S06]  /*1f10*/  ISETP.GT.U32.OR P0, PT, R24, 0x7feffffe, P0 ;  /* 0x7feffffe1800780c */ /* 0x000fcc0000704470 */
[----:B------:R-:W-:-:S07]  /*1f20*/  DFMA R12, R12, R18, R14 ;  /* 0x000000120c0c722b */ /* 0x000fce000000000e */
[----:B------:R-:W-:Y:S05]  /*1f30*/  @P0 BRA `(.L_x_23) ;  /* 0x0000000000680947 */ /* 0x000fea0003800000 */
[----:B------:R-:W-:-:S05]  /*1f40*/  IMAD.MOV.U32 R6, RZ, RZ, 0x40400000 ;  /* 0x40400000ff067424 */ /* 0x000fca00078e00ff */
[----:B------:R-:W-:-:S04]  /*1f50*/  VIADDMNMX R11, R11, -R6, 0xb9600000, !PT ;  /* 0xb96000000b0b7446 */ /* 0x000fc80007800906 */
[----:B------:R-:W-:-:S05]  /*1f60*/  VIMNMX R6, PT, PT, R11, 0x46a00000, PT ;  /* 0x46a000000b067848 */ /* 0x000fca0003fe0100 */
[----:B------:R-:W-:Y:S02]  /*1f70*/  IMAD.IADD R21, R6, 0x1, -R21 ;  /* 0x0000000106157824 */ /* 0x000fe400078e0a15 */
[----:B------:R-:W-:-:S03]  /*1f80*/  IMAD.MOV.U32 R6, RZ, RZ, RZ ;  /* 0x000000ffff067224 */ /* 0x000fc600078e00ff */
[----:B------:R-:W-:-:S06]  /*1f90*/  IADD3 R7, PT, PT, R21, 0x7fe00000, RZ ;  /* 0x7fe0000015077810 */ /* 0x000fcc0007ffe0ff */
[----:B------:R-:W-:-:S10]  /*1fa0*/  DMUL R14, R12, R6 ;  /* 0x000000060c0e7228 */ /* 0x000fd40000000000 */
[----:B------:R-:W-:-:S13]  /*1fb0*/  FSETP.GTU.AND P0, PT, |R15|, 1.469367938527859385e-39, PT ;  /* 0x001000000f00780b */ /* 0x000fda0003f0c200 */
[----:B------:R-:W-:Y:S05]  /*1fc0*/  @P0 BRA `(.L_x_24) ;  /* 0x0000000000880947 */ /* 0x000fea0003800000 */
[----:B------:R-:W-:Y:S01]  /*1fd0*/  DFMA R4, R12, -R4, R8 ;  /* 0x800000040c04722b */ /* 0x000fe20000000008 */
[----:B------:R-:W-:-:S09]  /*1fe0*/  IMAD.MOV.U32 R6, RZ, RZ, RZ ;  /* 0x000000ffff067224 */ /* 0x000fd200078e00ff */
[C---:B------:R-:W-:Y:S02]  /*1ff0*/  FSETP.NEU.AND P0, PT, R5.reuse, RZ, PT ;  /* 0x000000ff0500720b */ /* 0x040fe40003f0d000 */
[----:B------:R-:W-:-:S04]  /*2000*/  LOP3.LUT R4, R5, 0x40460000, RZ, 0x3c, !PT ;  /* 0x4046000005047812 */ /* 0x000fc800078e3cff */
[----:B------:R-:W-:-:S04]  /*2010*/  LOP3.LUT R9, R4, 0x80000000, RZ, 0xc0, !PT ;  /* 0x8000000004097812 */ /* 0x000fc800078ec0ff */
[----:B------:R-:W-:-:S03]  /*2020*/  LOP3.LUT R7, R9, R7, RZ, 0xfc, !PT ;  /* 0x0000000709077212 */ /* 0x000fc600078efcff */
[----:B------:R-:W-:Y:S05]  /*2030*/  @!P0 BRA `(.L_x_24) ;  /* 0x00000000006c8947 */ /* 0x000fea0003800000 */
[----:B------:R-:W-:Y:S01]  /*2040*/  IADD3 R5, PT, PT, -R21, RZ, RZ ;  /* 0x000000ff15057210 */ /* 0x000fe20007ffe1ff */
[----:B------:R-:W-:Y:S01]  /*2050*/  IMAD.MOV.U32 R4, RZ, RZ, RZ ;  /* 0x000000ffff047224 */ /* 0x000fe200078e00ff */
[----:B------:R-:W-:-:S05]  /*2060*/  DMUL.RP R6, R12, R6 ;  /* 0x000000060c067228 */ /* 0x000fca0000008000 */
[----:B------:R-:W-:-:S05]  /*2070*/  DFMA R4, R14, -R4, R12 ;  /* 0x800000040e04722b */ /* 0x000fca000000000c */
[----:B------:R-:W-:Y:S02]  /*2080*/  LOP3.LUT R9, R7, R9, RZ, 0x3c, !PT ;  /* 0x0000000907097212 */ /* 0x000fe400078e3cff */
[----:B------:R-:W-:-:S04]  /*2090*/  IADD3 R4, PT, PT, -R21, -0x43300000, RZ ;  /* 0xbcd0000015047810 */ /* 0x000fc80007ffe1ff */
[----:B------:R-:W-:-:S04]  /*20a0*/  FSETP.NEU.AND P0, PT, |R5|, R4, PT ;  /* 0x000000040500720b */ /* 0x000fc80003f0d200 */
[----:B------:R-:W-:Y:S02]  /*20b0*/  FSEL R14, R6, R14, !P0 ;  /* 0x0000000e060e7208 */ /* 0x000fe40004000000 */
[----:B------:R-:W-:Y:S01]  /*20c0*/  FSEL R15, R9, R15, !P0 ;  /* 0x0000000f090f7208 */ /* 0x000fe20004000000 */
[----:B------:R-:W-:Y:S06]  /*20d0*/  BRA `(.L_x_24) ;  /* 0x0000000000447947 */ /* 0x000fec0003800000 */
.L_x_23:
[----:B------:R-:W-:-:S14]  /*20e0*/  DSETP.NAN.AND P0, PT, R6, R6, PT ;  /* 0x000000060600722a */ /* 0x000fdc0003f08000 */
[----:B------:R-:W-:Y:S05]  /*20f0*/  @P0 BRA `(.L_x_25) ;  /* 0x0000000000340947 */ /* 0x000fea0003800000 */
[----:B------:R-:W-:Y:S01]  /*2100*/  ISETP.NE.AND P0, PT, R20, R23, PT ;  /* 0x000000171400720c */ /* 0x000fe20003f05270 */
[----:B------:R-:W-:Y:S01]  /*2110*/  IMAD.MOV.U32 R14, RZ, RZ, 0x0 ;  /* 0x00000000ff0e7424 */ /* 0x000fe200078e00ff */
[----:B------:R-:W-:-:S11]  /*2120*/  MOV R15, 0xfff80000 ;  /* 0xfff80000000f7802 */ /* 0x000fd60000000f00 */
[----:B------:R-:W-:Y:S05]  /*2130*/  @!P0 BRA `(.L_x_24) ;  /* 0x00000000002c8947 */ /* 0x000fea0003800000 */
[----:B------:R-:W-:Y:S02]  /*2140*/  ISETP.NE.AND P0, PT, R20, 0x7ff00000, PT ;  /* 0x7ff000001400780c */ /* 0x000fe40003f05270 */
[----:B------:R-:W-:Y:S02]  /*2150*/  LOP3.LUT R6, R7, 0x40460000, RZ, 0x3c, !PT ;  /* 0x4046000007067812 */ /* 0x000fe400078e3cff */
[----:B------:R-:W-:Y:S02]  /*2160*/  ISETP.EQ.OR P0, PT, R23, RZ, !P0 ;  /* 0x000000ff1700720c */ /* 0x000fe40004702670 */
[----:B------:R-:W-:-:S11]  /*2170*/  LOP3.LUT R15, R6, 0x80000000, RZ, 0xc0, !PT ;  /* 0x80000000060f7812 */ /* 0x000fd600078ec0ff */
[----:B------:R-:W-:Y:S01]  /*2180*/  @P0 LOP3.LUT R4, R15, 0x7ff00000, RZ, 0xfc, !PT ;  /* 0x7ff000000f040812 */ /* 0x000fe200078efcff */
[----:B------:R-:W-:Y:S02]  /*2190*/  @!P0 IMAD.MOV.U32 R14, RZ, RZ, RZ ;  /* 0x000000ffff0e8224 */ /* 0x000fe400078e00ff */
[----:B------:R-:W-:Y:S01]  /*21a0*/  @P0 IMAD.MOV.U32 R14, RZ, RZ, RZ ;  /* 0x000000ffff0e0224 */ /* 0x000fe200078e00ff */
[----:B------:R-:W-:Y:S01]  /*21b0*/  @P0 MOV R15, R4 ;  /* 0x00000004000f0202 */ /* 0x000fe20000000f00 */
[----:B------:R-:W-:Y:S06]  /*21c0*/  BRA `(.L_x_24) ;  /* 0x0000000000087947 */ /* 0x000fec0003800000 */
.L_x_25:
[----:B------:R-:W-:Y:S01]  /*21d0*/  LOP3.LUT R15, R7, 0x80000, RZ, 0xfc, !PT ;  /* 0x00080000070f7812 */ /* 0x000fe200078efcff */
[----:B------:R-:W-:-:S07]  /*21e0*/  IMAD.MOV.U32 R14, RZ, RZ, R6 ;  /* 0x000000ffff0e7224 */ /* 0x000fce00078e0006 */
.L_x_24:
[----:B------:R-:W-:Y:S05]  /*21f0*/  BSYNC.RECONVERGENT B2 ;  /* 0x0000000000027941 */ /* 0x000fea0003800200 */
.L_x_22:
[----:B------:R-:W-:Y:S01]  /*2200*/  IMAD.MOV.U32 R11, RZ, RZ, 0x0 ;  /* 0x00000000ff0b7424 */ /* 0x000fe200078e00ff */
[----:B------:R-:W-:Y:S01]  /*2210*/  MOV R5, R15 ;  /* 0x0000000f00057202 */ /* 0x000fe20000000f00 */
[----:B------:R-:W-:Y:S02]  /*2220*/  IMAD.MOV.U32 R4, RZ, RZ, R14 ;  /* 0x000000ffff047224 */ /* 0x000fe400078e000e */
[----:B------:R-:W-:Y:S05]  /*2230*/  RET.REL.NODEC R10 `(_Z13update_stressiiiifffPfS_S_S_S_iiS_S_S_S_S_S_S_S_S_S_S_S_S_S_iiiib) ;  /* 0xffffffdc0a707950 */ /* 0x000fea0003c3ffff */
        .weak           $__internal_1_$__cuda_sm20_sqrt_rn_f32_slowpath
        .type           $__internal_1_$__cuda_sm20_sqrt_rn_f32_slowpath,@function
        .size           $__internal_1_$__cuda_sm20_sqrt_rn_f32_slowpath,($__internal_2_$__cuda_sm3x_div_rn_noftz_f32_slowpath - $__internal_1_$__cuda_sm20_sqrt_rn_f32_slowpath)
$__internal_1_$__cuda_sm20_sqrt_rn_f32_slowpath:
[----:B------:R-:W-:-:S13]  /*2240*/  LOP3.LUT P0, RZ, R4, 0x7fffffff, RZ, 0xc0, !PT ;  /* 0x7fffffff04ff7812 */ /* 0x000fda000780c0ff */
[----:B------:R-:W-:Y:S01]  /*2250*/  @!P0 IMAD.MOV.U32 R19, RZ, RZ, R4 ;  /* 0x000000ffff138224 */ /* 0x000fe200078e0004 */
[----:B------:R-:W-:Y:S06]  /*2260*/  @!P0 BRA `(.L_x_26) ;  /* 0x0000000000408947 */ /* 0x000fec0003800000 */
[----:B------:R-:W-:-:S13]  /*2270*/  FSETP.GEU.FTZ.AND P0, PT, R4, RZ, PT ;  /* 0x000000ff0400720b */ /* 0x000fda0003f1e000 */
[----:B------:R-:W-:Y:S01]  /*2280*/  @!P0 MOV R19, 0x7fffffff ;  /* 0x7fffffff00138802 */ /* 0x000fe20000000f00 */
[----:B------:R-:W-:Y:S06]  /*2290*/  @!P0 BRA `(.L_x_26) ;  /* 0x0000000000348947 */ /* 0x000fec0003800000 */
[----:B------:R-:W-:-:S13]  /*22a0*/  FSETP.GTU.FTZ.AND P0, PT, |R4|, +INF , PT ;  /* 0x7f8000000400780b */ /* 0x000fda0003f1c200 */
[----:B------:R-:W-:Y:S01]  /*22b0*/  @P0 FADD.FTZ R19, R4, 1 ;  /* 0x3f80000004130421 */ /* 0x000fe20000010000 */
[----:B------:R-:W-:Y:S06]  /*22c0*/  @P0 BRA `(.L_x_26) ;  /* 0x0000000000280947 */ /* 0x000fec0003800000 */
[----:B------:R-:W-:-:S13]  /*22d0*/  FSETP.NEU.FTZ.AND P0, PT, |R4|, +INF , PT ;  /* 0x7f8000000400780b */ /* 0x000fda0003f1d200 */
[----:B------:R-:W-:-:S04]  /*22e0*/  @P0 FFMA R24, R4, 1.84467440737095516160e+19, RZ ;  /* 0x5f80000004180823 */ /* 0x000fc800000000ff */
[----:B------:R-:W0:Y:S02]  /*22f0*/  @P0 MUFU.RSQ R19, R24 ;  /* 0x0000001800130308 */ /* 0x000e240000001400 */
[----:B0-----:R-:W-:Y:S01]  /*2300*/  @P0 FMUL.FTZ R5, R24, R19 ;  /* 0x0000001318050220 */ /* 0x001fe20000410000 */
[----:B------:R-:W-:Y:S01]  /*2310*/  @P0 FMUL.FTZ R28, R19, 0.5 ;  /* 0x3f000000131c0820 */ /* 0x000fe20000410000 */
[----:B------:R-:W-:Y:S02]  /*2320*/  @!P0 IMAD.MOV.U32 R19, RZ, RZ, R4 ;  /* 0x000000ffff138224 */ /* 0x000fe400078e0004 */
[----:B------:R-:W-:-:S04]  /*2330*/  @P0 FADD.FTZ R25, -R5, -RZ ;  /* 0x800000ff05190221 */ /* 0x000fc80000010100 */
[----:B------:R-:W-:-:S04]  /*2340*/  @P0 FFMA R26, R5, R25, R24 ;  /* 0x00000019051a0223 */ /* 0x000fc80000000018 */
[----:B------:R-:W-:-:S04]  /*2350*/  @P0 FFMA R26, R26, R28, R5 ;  /* 0x0000001c1a1a0223 */ /* 0x000fc80000000005 */
[----:B------:R-:W-:-:S07]  /*2360*/  @P0 FMUL.FTZ R19, R26, 2.3283064365386962891e-10 ;  /* 0x2f8000001a130820 */ /* 0x000fce0000410000 */
.L_x_26:
[----:B------:R-:W-:Y:S02]  /*2370*/  HFMA2 R5, -RZ, RZ, 0, 0 ;  /* 0x00000000ff057431 */ /* 0x000fe400000001ff */
[----:B------:R-:W-:-:S04]  /*2380*/  IMAD.MOV.U32 R4, RZ, RZ, R18 ;  /* 0x000000ffff047224 */ /* 0x000fc800078e0012 */
[----:B------:R-:W-:Y:S05]  /*2390*/  RET.REL.NODEC R4 `(_Z13update_stressiiiifffPfS_S_S_S_iiS_S_S_S_S_S_S_S_S_S_S_S_S_S_iiiib) ;  /* 0xffffffdc04187950 */ /* 0x000fea0003c3ffff */
        .weak           $__internal_2_$__cuda_sm3x_div_rn_noftz_f32_slowpath
        .type           $__internal_2_$__cuda_sm3x_div_rn_noftz_f32_slowpath,@function
        .size           $__internal_2_$__cuda_sm3x_div_rn_noftz_f32_slowpath,($_Z13update_stressiiiifffPfS_S_S_S_iiS_S_S_S_S_S_S_S_S_S_S_S_S_S_iiiib$__internal_trig_reduction_slowpathd - $__internal_2_$__cuda_sm3x_div_rn_noftz_f32_slowpath)
$__internal_2_$__cuda_sm3x_div_rn_noftz_f32_slowpath:
[----:B------:R-:W-:Y:S02]  /*23a0*/  SHF.R.U32.HI R8, RZ, 0x17, R5 ;  /* 0x00000017ff087819 */ /* 0x000fe40000011605 */
[----:B------:R-:W-:Y:S02]  /*23b0*/  SHF.R.U32.HI R7, RZ, 0x17, R4 ;  /* 0x00000017ff077819 */ /* 0x000fe40000011604 */
[----:B------:R-:W-:Y:S02]  /*23c0*/  LOP3.LUT R18, R8, 0xff, RZ, 0xc0, !PT ;  /* 0x000000ff08127812 */ /* 0x000fe400078ec0ff */
[----:B------:R-:W-:Y:S02]  /*23d0*/  LOP3.LUT R7, R7, 0xff, RZ, 0xc0, !PT ;  /* 0x000000ff07077812 */ /* 0x000fe400078ec0ff */
[----:B------:R-:W-:Y:S01]  /*23e0*/  MOV R8, R4 ;  /* 0x0000000400087202 */ /* 0x000fe20000000f00 */
[----:B------:R-:W-:Y:S02]  /*23f0*/  VIADD R11, R18, 0xffffffff ;  /* 0xffffffff120b7836 */ /* 0x000fe40000000000 */
[----:B------:R-:W-:-:S03]  /*2400*/  VIADD R10, R7, 0xffffffff ;  /* 0xffffffff070a7836 */ /* 0x000fc60000000000 */
[----:B------:R-:W-:-:S04]  /*2410*/  ISETP.GT.U32.AND P0, PT, R11, 0xfd, PT ;  /* 0x000000fd0b00780c */ /* 0x000fc80003f04070 */
[----:B------:R-:W-:-:S13]  /*2420*/  ISETP.GT.U32.OR P0, PT, R10, 0xfd, P0 ;  /* 0x000000fd0a00780c */ /* 0x000fda0000704470 */
[----:B------:R-:W-:Y:S01]  /*2430*/  @!P0 IMAD.MOV.U32 R9, RZ, RZ, RZ ;  /* 0x000000ffff098224 */ /* 0x000fe200078e00ff */
[----:B------:R-:W-:Y:S06]  /*2440*/  @!P0 BRA `(.L_x_27) ;  /* 0x00000000005c8947 */ /* 0x000fec0003800000 */
[----:B------:R-:W-:Y:S02]  /*2450*/  FSETP.GTU.FTZ.AND P0, PT, |R4|, +INF , PT ;  /* 0x7f8000000400780b */ /* 0x000fe40003f1c200 */
[----:B------:R-:W-:-:S04]  /*2460*/  FSETP.GTU.FTZ.AND P1, PT, |R5|, +INF , PT ;  /* 0x7f8000000500780b */ /* 0x000fc80003f3c200 */
[----:B------:R-:W-:-:S13]  /*2470*/  PLOP3.LUT P0, PT, P0, P1, PT, 0xf8, 0x8f ;  /* 0x00000000008f781c */ /* 0x000fda0000703f70 */
[----:B------:R-:W-:Y:S05]  /*2480*/  @P0 BRA `(.L_x_28) ;  /* 0x0000000400440947 */ /* 0x000fea0003800000 */
[----:B------:R-:W-:-:S13]  /*2490*/  LOP3.LUT P0, RZ, R5, 0x7fffffff, R8, 0xc8, !PT ;  /* 0x7fffffff05ff7812 */ /* 0x000fda000780c808 */
[----:B------:R-:W-:Y:S05]  /*24a0*/  @!P0 BRA `(.L_x_29) ;  /* 0x0000000400348947 */ /* 0x000fea0003800000 */
[C---:B------:R-:W-:Y:S02]  /*24b0*/  FSETP.NEU.FTZ.AND P1, PT, |R4|.reuse, +INF , PT ;  /* 0x7f8000000400780b */ /* 0x040fe40003f3d200 */
[----:B------:R-:W-:Y:S02]  /*24c0*/  FSETP.NEU.FTZ.AND P2, PT, |R5|, +INF , PT ;  /* 0x7f8000000500780b */ /* 0x000fe40003f5d200 */
[----:B------:R-:W-:-:S11]  /*24d0*/  FSETP.NEU.FTZ.AND P0, PT, |R4|, +INF , PT ;  /* 0x7f8000000400780b */ /* 0x000fd60003f1d200 */
[----:B------:R-:W-:Y:S05]  /*24e0*/  @!P2 BRA !P1, `(.L_x_29) ;  /* 0x000000040024a947 */ /* 0x000fea0004800000 */
[----:B------:R-:W-:-:S04]  /*24f0*/  LOP3.LUT P1, RZ, R8, 0x7fffffff, RZ, 0xc0, !PT ;  /* 0x7fffffff08ff7812 */ /* 0x000fc8000782c0ff */
[----:B------:R-:W-:-:S13]  /*2500*/  PLOP3.LUT P1, PT, P2, P1, PT, 0x2f, 0xf2 ;  /* 0x0000000000f2781c */ /* 0x000fda0001722577 */
[----:B------:R-:W-:Y:S05]  /*2510*/  @P1 BRA `(.L_x_30) ;  /* 0x0000000400101947 */ /* 0x000fea0003800000 */
[----:B------:R-:W-:-:S04]  /*2520*/  LOP3.LUT P1, RZ, R5, 0x7fffffff, RZ, 0xc0, !PT ;  /* 0x7fffffff05ff7812 */ /* 0x000fc8000782c0ff */
[----:B------:R-:W-:-:S13]  /*2530*/  PLOP3.LUT P0, PT, P0, P1, PT, 0x2f, 0xf2 ;  /* 0x0000000000f2781c */ /* 0x000fda0000702577 */
[----:B------:R-:W-:Y:S05]  /*2540*/  @P0 BRA `(.L_x_31) ;  /* 0x0000000000f80947 */ /* 0x000fea0003800000 */
[----:B------:R-:W-:Y:S02]  /*2550*/  ISETP.GE.AND P0, PT, R10, RZ, PT ;  /* 0x000000ff0a00720c */ /* 0x000fe40003f06270 */
[----:B------:R-:W-:-:S11]  /*2560*/  ISETP.GE.AND P1, PT, R11, RZ, PT ;  /* 0x000000ff0b00720c */ /* 0x000fd60003f26270 */
[----:B------:R-:W-:Y:S01]  /*2570*/  @P0 IMAD.MOV.U32 R9, RZ, RZ, RZ ;  /* 0x000000ffff090224 */ /* 0x000fe200078e00ff */
[----:B------:R-:W-:Y:S01]  /*2580*/  @!P0 MOV R9, 0xffffffc0 ;  /* 0xffffffc000098802 */ /* 0x000fe20000000f00 */
[----:B------:R-:W-:Y:S01]  /*2590*/  @!P1 FFMA R5, R5, 1.84467440737095516160e+19, RZ ;  /* 0x5f80000005059823 */ /* 0x000fe200000000ff */
[----:B------:R-:W-:-:S03]  /*25a0*/  @!P0 FFMA R8, R4, 1.84467440737095516160e+19, RZ ;  /* 0x5f80000004088823 */ /* 0x000fc600000000ff */
[----:B------:R-:W-:-:S07]  /*25b0*/  @!P1 VIADD R9, R9, 0x40 ;  /* 0x0000004009099836 */ /* 0x000fce0000000000 */
.L_x_27:
[----:B------:R-:W-:Y:S02]  /*25c0*/  LEA R10, R18, 0xc0800000, 0x17 ;  /* 0xc0800000120a7811 */ /* 0x000fe400078eb8ff */
[----:B------:R-:W-:-:S03]  /*25d0*/  IADD3 R7, PT, PT, R7, -0x7f, RZ ;  /* 0xffffff8107077810 */ /* 0x000fc60007ffe0ff */
[----:B------:R-:W-:Y:S02]  /*25e0*/  IMAD.IADD R10, R5, 0x1, -R10 ;  /* 0x00000001050a7824 */ /* 0x000fe400078e0a0a */
[----:B------:R-:W-:Y:S02]  /*25f0*/  IMAD R5, R7, -0x800000, R8 ;  /* 0xff80000007057824 */ /* 0x000fe400078e0208 */
[----:B------:R-:W0:Y:S01]  /*2600*/  MUFU.RCP R11, R10 ;  /* 0x0000000a000b7308 */ /* 0x000e220000001000 */
[----:B------:R-:W-:-:S04]  /*2610*/  FADD.FTZ R12, -R10, -RZ ;  /* 0x800000ff0a0c7221 */ /* 0x000fc80000010100 */
[----:B0-----:R-:W-:-:S04]  /*2620*/  FFMA R14, R11, R12, 1 ;  /* 0x3f8000000b0e7423 */ /* 0x001fc8000000000c */
[----:B------:R-:W-:-:S04]  /*2630*/  FFMA R13, R11, R14, R11 ;  /* 0x0000000e0b0d7223 */ /* 0x000fc8000000000b */
[----:B------:R-:W-:-:S04]  /*2640*/  FFMA R8, R5, R13, RZ ;  /* 0x0000000d05087223 */ /* 0x000fc800000000ff */
[----:B------:R-:W-:-:S04]  /*2650*/  FFMA R11, R12, R8, R5 ;  /* 0x000000080c0b7223 */ /* 0x000fc80000000005 */
[----:B------:R-:W-:Y:S01]  /*2660*/  FFMA R14, R13, R11, R8 ;  /* 0x0000000b0d0e7223 */ /* 0x000fe20000000008 */
[----:B------:R-:W-:-:S03]  /*2670*/  IADD3 R8, PT, PT, R7, 0x7f, -R18 ;  /* 0x0000007f07087810 */ /* 0x000fc60007ffe812 */
[----:B------:R-:W-:Y:S02]  /*2680*/  FFMA R11, R12, R14, R5 ;  /* 0x0000000e0c0b7223 */ /* 0x000fe40000000005 */
[----:B------:R-:W-:Y:S02]  /*2690*/  IMAD.IADD R8, R8, 0x1, R9 ;  /* 0x0000000108087824 */ /* 0x000fe400078e0209 */
[----:B------:R-:W-:-:S05]  /*26a0*/  FFMA R5, R13, R11, R14 ;  /* 0x0000000b0d057223 */ /* 0x000fca000000000e */
[----:B------:R-:W-:-:S04]  /*26b0*/  SHF.R.U32.HI R7, RZ, 0x17, R5 ;  /* 0x00000017ff077819 */ /* 0x000fc80000011605 */
[----:B------:R-:W-:-:S05]  /*26c0*/  LOP3.LUT R7, R7, 0xff, RZ, 0xc0, !PT ;  /* 0x000000ff07077812 */ /* 0x000fca00078ec0ff */
[----:B------:R-:W-:-:S05]  /*26d0*/  IMAD.IADD R12, R7, 0x1, R8 ;  /* 0x00000001070c7824 */ /* 0x000fca00078e0208 */
[----:B------:R-:W-:-:S04]  /*26e0*/  IADD3 R7, PT, PT, R12, -0x1, RZ ;  /* 0xffffffff0c077810 */ /* 0x000fc80007ffe0ff */
[----:B------:R-:W-:-:S13]  /*26f0*/  ISETP.GE.U32.AND P0, PT, R7, 0xfe, PT ;  /* 0x000000fe0700780c */ /* 0x000fda0003f06070 */
[----:B------:R-:W-:Y:S05]  /*2700*/  @!P0 BRA `(.L_x_32) ;  /* 0x0000000000808947 */ /* 0x000fea0003800000 */
[----:B------:R-:W-:-:S13]  /*2710*/  ISETP.GT.AND P0, PT, R12, 0xfe, PT ;  /* 0x000000fe0c00780c */ /* 0x000fda0003f04270 */
[----:B------:R-:W-:Y:S05]  /*2720*/  @P0 BRA `(.L_x_33) ;  /* 0x00000000006c0947 */ /* 0x000fea0003800000 */
[----:B------:R-:W-:-:S13]  /*2730*/  ISETP.GE.AND P0, PT, R12, 0x1, PT ;  /* 0x000000010c00780c */ /* 0x000fda0003f06270 */
[----:B------:R-:W-:Y:S05]  /*2740*/  @P0 BRA `(.L_x_34) ;  /* 0x0000000000980947 */ /* 0x000fea0003800000 */
[----:B------:R-:W-:Y:S02]  /*2750*/  ISETP.GE.AND P0, PT, R12, -0x18, PT ;  /* 0xffffffe80c00780c */ /* 0x000fe40003f06270 */
[----:B------:R-:W-:-:S11]  /*2760*/  LOP3.LUT R5, R5, 0x80000000, RZ, 0xc0, !PT ;  /* 0x8000000005057812 */ /* 0x000fd600078ec0ff */
[----:B------:R-:W-:Y:S05]  /*2770*/  @!P0 BRA `(.L_x_34) ;  /* 0x00000000008c8947 */ /* 0x000fea0003800000 */
[CCC-:B------:R-:W-:Y:S01]  /*2780*/  FFMA.RZ R7, R13.reuse, R11.reuse, R14.reuse ;  /* 0x0000000b0d077223 */ /* 0x1c0fe2000000c00e */
[C---:B------:R-:W-:Y:S02]  /*2790*/  VIADD R10, R12.reuse, 0x20 ;  /* 0x000000200c0a7836 */ /* 0x040fe40000000000 */
[-CC-:B------:R-:W-:Y:S01]  /*27a0*/  FFMA.RM R8, R13, R11.reuse, R14.reuse ;  /* 0x0000000b0d087223 */ /* 0x180fe2000000400e */
[C---:B------:R-:W-:Y:S02]  /*27b0*/  ISETP.NE.AND P2, PT, R12.reuse, RZ, PT ;  /* 0x000000ff0c00720c */ /* 0x040fe40003f45270 */
[----:B------:R-:W-:Y:S01]  /*27c0*/  LOP3.LUT R9, R7, 0x7fffff, RZ, 0xc0, !PT ;  /* 0x007fffff07097812 */ /* 0x000fe200078ec0ff */
[----:B------:R-:W-:Y:S01]  /*27d0*/  FFMA.RP R7, R13, R11, R14 ;  /* 0x0000000b0d077223 */ /* 0x000fe2000000800e */
[----:B------:R-:W-:Y:S01]  /*27e0*/  IMAD.MOV R11, RZ, RZ, -R12 ;  /* 0x000000ffff0b7224 */ /* 0x000fe200078e0a0c */
[----:B------:R-:W-:Y:S02]  /*27f0*/  ISETP.NE.AND P1, PT, R12, RZ, PT ;  /* 0x000000ff0c00720c */ /* 0x000fe40003f25270 */
[----:B------:R-:W-:-:S02]  /*2800*/  LOP3.LUT R9, R9, 0x800000, RZ, 0xfc, !PT ;  /* 0x0080000009097812 */ /* 0x000fc400078efcff */
[----:B------:R-:W-:Y:S02]  /*2810*/  FSETP.NEU.FTZ.AND P0, PT, R7, R8, PT ;  /* 0x000000080700720b */ /* 0x000fe40003f1d000 */
[----:B------:R-:W-:Y:S02]  /*2820*/  SHF.L.U32 R10, R9, R10, RZ ;  /* 0x0000000a090a7219 */ /* 0x000fe400000006ff */
[----:B------:R-:W-:Y:S02]  /*2830*/  SEL R8, R11, RZ, P2 ;  /* 0x000000ff0b087207 */ /* 0x000fe40001000000 */
[----:B------:R-:W-:Y:S02]  /*2840*/  ISETP.NE.AND P1, PT, R10, RZ, P1 ;  /* 0x000000ff0a00720c */ /* 0x000fe40000f25270 */
[----:B------:R-:W-:Y:S02]  /*2850*/  SHF.R.U32.HI R8, RZ, R8, R9 ;  /* 0x00000008ff087219 */ /* 0x000fe40000011609 */
[----:B------:R-:W-:-:S02]  /*2860*/  PLOP3.LUT P0, PT, P0, P1, PT, 0xf8, 0x8f ;  /* 0x00000000008f781c */ /* 0x000fc40000703f70 */
[----:B------:R-:W-:Y:S02]  /*2870*/  SHF.R.U32.HI R10, RZ, 0x1, R8 ;  /* 0x00000001ff0a7819 */ /* 0x000fe40000011608 */
[----:B------:R-:W-:-:S04]  /*2880*/  SEL R7, RZ, 0x1, !P0 ;  /* 0x00000001ff077807 */ /* 0x000fc80004000000 */
[----:B------:R-:W-:-:S04]  /*2890*/  LOP3.LUT R7, R7, 0x1, R10, 0xf8, !PT ;  /* 0x0000000107077812 */ /* 0x000fc800078ef80a */
[----:B------:R-:W-:-:S04]  /*28a0*/  LOP3.LUT R7, R7, R8, RZ, 0xc0, !PT ;  /* 0x0000000807077212 */ /* 0x000fc800078ec0ff */
[----:B------:R-:W-:-:S04]  /*28b0*/  IADD3 R10, PT, PT, R10, R7, RZ ;  /* 0x000000070a0a7210 */ /* 0x000fc80007ffe0ff */
[----:B------:R-:W-:Y:S01]  /*28c0*/  LOP3.LUT R5, R10, R5, RZ, 0xfc, !PT ;  /* 0x000000050a057212 */ /* 0x000fe200078efcff */
[----:B------:R-:W-:Y:S06]  /*28d0*/  BRA `(.L_x_34) ;  /* 0x0000000000347947 */ /* 0x000fec0003800000 */
.L_x_33:
[----:B------:R-:W-:-:S04]  /*28e0*/  LOP3.LUT R5, R5, 0x80000000, RZ, 0xc0, !PT ;  /* 0x8000000005057812 */ /* 0x000fc800078ec0ff */
[----:B------:R-:W-:Y:S01]  /*28f0*/  LOP3.LUT R5, R5, 0x7f800000, RZ, 0xfc, !PT ;  /* 0x7f80000005057812 */ /* 0x000fe200078efcff */
[----:B------:R-:W-:Y:S06]  /*2900*/  BRA `(.L_x_34) ;  /* 0x0000000000287947 */ /* 0x000fec0003800000 */
.L_x_32:
[----:B------:R-:W-:Y:S01]  /*2910*/  IMAD R5, R8, 0x800000, R5 ;  /* 0x0080000008057824 */ /* 0x000fe200078e0205 */
[----:B------:R-:W-:Y:S06]  /*2920*/  BRA `(.L_x_34) ;  /* 0x0000000000207947 */ /* 0x000fec0003800000 */
.L_x_31:
[----:B------:R-:W-:-:S04]  /*2930*/  LOP3.LUT R5, R5, 0x80000000, R8, 0x48, !PT ;  /* 0x8000000005057812 */ /* 0x000fc800078e4808 */
[----:B------:R-:W-:Y:S01]  /*2940*/  LOP3.LUT R5, R5, 0x7f800000, RZ, 0xfc, !PT ;  /* 0x7f80000005057812 */ /* 0x000fe200078efcff */
[----:B------:R-:W-:Y:S06]  /*2950*/  BRA `(.L_x_34) ;  /* 0x0000000000147947 */ /* 0x000fec0003800000 */
.L_x_30:
[----:B------:R-:W-:Y:S01]  /*2960*/  LOP3.LUT R5, R5, 0x80000000, R8, 0x48, !PT ;  /* 0x8000000005057812 */ /* 0x000fe200078e4808 */
[----:B------:R-:W-:Y:S06]  /*2970*/  BRA `(.L_x_34) ;  /* 0x00000000000c7947 */ /* 0x000fec0003800000 */
.L_x_29:
[----:B------:R-:W0:Y:S01]  /*2980*/  MUFU.RSQ R5, -QNAN ;  /* 0xffc0000000057908 */ /* 0x000e220000001400 */
[----:B------:R-:W-:Y:S05]  /*2990*/  BRA `(.L_x_34) ;  /* 0x0000000000047947 */ /* 0x000fea0003800000 */
.L_x_28:
[----:B------:R-:W-:-:S07]  /*29a0*/  FADD.FTZ R5, R4, R5 ;  /* 0x0000000504057221 */ /* 0x000fce0000010000 */
.L_x_34:
[----:B------:R-:W-:-:S04]  /*29b0*/  IMAD.MOV.U32 R7, RZ, RZ, 0x0 ;  /* 0x00000000ff077424 */ /* 0x000fc800078e00ff */
[----:B0-----:R-:W-:Y:S05]  /*29c0*/  RET.REL.NODEC R6 `(_Z13update_stressiiiifffPfS_S_S_S_iiS_S_S_S_S_S_S_S_S_S_S_S_S_S_iiiib) ;  /* 0xffffffd4068c7950 */ /* 0x001fea0003c3ffff */
        .type           $_Z13update_stressiiiifffPfS_S_S_S_iiS_S_S_S_S_S_S_S_S_S_S_S_S_S_iiiib$__internal_trig_reduction_slowpathd,@function
        .size           $_Z13update_stressiiiifffPfS_S_S_S_iiS_S_S_S_S_S_S_S_S_S_S_S_S_S_iiiib$__internal_trig_reduction_slowpathd,(.L_x_160 - $_Z13update_stressiiiifffPfS_S_S_S_iiS_S_S_S_S_S_S_S_S_S_S_S_S_S_iiiib$__internal_trig_reduction_slowpathd)
$_Z13update_stressiiiifffPfS_S_S_S_iiS_S_S_S_S_S_S_S_S_S_S_S_S_S_iiiib$__internal_trig_reduction_slowpathd:
[--C-:B------:R-:W-:Y:S01]  /*29d0*/  SHF.R.U32.HI R12, RZ, 0x14, R5.reuse ;  /* 0x00000014ff0c7819 */ /* 0x100fe20000011605 */
[----:B------:R-:W-:Y:S01]  /*29e0*/  IMAD.MOV.U32 R13, RZ, RZ, R5 ;  /* 0x000000ffff0d7224 */ /* 0x000fe200078e0005 */
[----:B------:R-:W-:Y:S01]  /*29f0*/  MOV R6, R4 ;  /* 0x0000000400067202 */ /* 0x000fe20000000f00 */
[----:B------:R-:W-:Y:S01]  /*2a00*/  IMAD.MOV.U32 R7, RZ, RZ, RZ ;  /* 0x000000ffff077224 */ /* 0x000fe200078e00ff */
[----:B------:R-:W-:-:S04]  /*2a10*/  LOP3.LUT R8, R12, 0x7ff, RZ, 0xc0, !PT ;  /* 0x000007ff0c087812 */ /* 0x000fc800078ec0ff */
[----:B------:R-:W-:-:S13]  /*2a20*/  ISETP.NE.AND P0, PT, R8, 0x7ff, PT ;  /* 0x000007ff0800780c */ /* 0x000fda0003f05270 */
[----:B------:R-:W-:Y:S05]  /*2a30*/  @!P0 BRA `(.L_x_35) ;  /* 0x00000008004c8947 */ /* 0x000fea0003800000 */
[----:B------:R-:W-:Y:S01]  /*2a40*/  IADD3 R4, PT, PT, R8, -0x400, RZ ;  /* 0xfffffc0008047810 */ /* 0x000fe20007ffe0ff */
[----:B------:R-:W-:Y:S01]  /*2a50*/  BSSY.RECONVERGENT B3, `(.L_x_36) ;  /* 0x0000030000037945 */ /* 0x000fe20003800200 */
[----:B------:R-:W-:Y:S01]  /*2a60*/  IMAD.MOV.U32 R15, RZ, RZ, R5 ;  /* 0x000000ffff0f7224 */ /* 0x000fe200078e0005 */
[----:B------:R-:W-:Y:S02]  /*2a70*/  CS2R R8, SRZ ;  /* 0x0000000000087805 */ /* 0x000fe4000001ff00 */
[----:B------:R-:W-:Y:S02]  /*2a80*/  SHF.R.U32.HI R19, RZ, 0x6, R4 ;  /* 0x00000006ff137819 */ /* 0x000fe40000011604 */
[----:B------:R-:W-:Y:S02]  /*2a90*/  ISETP.GE.U32.AND P0, PT, R4, 0x80, PT ;  /* 0x000000800400780c */ /* 0x000fe40003f06070 */
[C---:B------:R-:W-:Y:S02]  /*2aa0*/  IADD3 R10, PT, PT, -R19.reuse, 0x13, RZ ;  /* 0x00000013130a7810 */ /* 0x040fe40007ffe1ff */
[----:B------:R-:W-:-:S02]  /*2ab0*/  IADD3 R11, PT, PT, -R19, 0xf, RZ ;  /* 0x0000000f130b7810 */ /* 0x000fc40007ffe1ff */
[----:B------:R-:W-:-:S04]  /*2ac0*/  SEL R10, R10, 0x12, P0 ;  /* 0x000000120a0a7807 */ /* 0x000fc80000000000 */
[----:B------:R-:W-:-:S13]  /*2ad0*/  ISETP.GE.AND P0, PT, R11, R10, PT ;  /* 0x0000000a0b00720c */ /* 0x000fda0003f06270 */
[----:B------:R-:W-:Y:S05]  /*2ae0*/  @P0 BRA `(.L_x_37) ;  /* 0x0000000000980947 */ /* 0x000fea0003800000 */
[----:B------:R-:W0:Y:S01]  /*2af0*/  LDC.64 R4, c[0x0][0x358] ;  /* 0x0000d600ff047b82 */ /* 0x000e220000000a00 */
[C---:B------:R-:W-:Y:S01]  /*2b00*/  SHF.L.U64.HI R21, R6.reuse, 0xb, R13 ;  /* 0x0000000b06157819 */ /* 0x040fe2000001020d */
[----:B------:R-:W-:Y:S01]  /*2b10*/  HFMA2 R20, -RZ, RZ, 0, 0 ;  /* 0x00000000ff147431 */ /* 0x000fe200000001ff */
[----:B------:R-:W-:Y:S01]  /*2b20*/  BSSY.RECONVERGENT B4, `(.L_x_38) ;  /* 0x0000021000047945 */ /* 0x000fe20003800200 */
[----:B------:R-:W-:Y:S01]  /*2b30*/  IMAD.SHL.U32 R13, R6, 0x800, RZ ;  /* 0x00000800060d7824 */ /* 0x000fe200078e00ff */
[----:B------:R-:W-:Y:S02]  /*2b40*/  IADD3 R18, PT, PT, RZ, -R19, -R10 ;  /* 0x80000013ff127210 */ /* 0x000fe40007ffe80a */
[----:B------:R-:W-:Y:S02]  /*2b50*/  CS2R R8, SRZ ;  /* 0x0000000000087805 */ /* 0x000fe4000001ff00 */
[----:B------:R-:W-:-:S07]  /*2b60*/  LOP3.LUT R21, R21, 0x80000000, RZ, 0xfc, !PT ;  /* 0x8000000015157812 */ /* 0x000fce00078efcff */
.L_x_39:
[----:B------:R-:W1:Y:S01]  /*2b70*/  LDC.64 R6, c[0x4][0x8] ;  /* 0x01000200ff067b82 */ /* 0x000e620000000a00 */
[----:B0-----:R-:W-:Y:S02]  /*2b80*/  R2UR UR4, R4 ;  /* 0x00000000040472ca */ /* 0x001fe400000e0000 */
[----:B------:R-:W-:Y:S01]  /*2b90*/  R2UR UR5, R5 ;  /* 0x00000000050572ca */ /* 0x000fe200000e0000 */
[----:B-1----:R-:W-:-:S12]  /*2ba0*/  IMAD.WIDE R6, R11, 0x8, R6 ;  /* 0x000000080b067825 */ /* 0x002fd800078e0206 */
[----:B------:R-:W2:Y:S01]  /*2bb0*/  LDG.E.64.CONSTANT R6, desc[UR4][R6.64] ;  /* 0x0000000406067981 */ /* 0x000ea2000c1e9b00 */
[----:B------:R-:W-:Y:S01]  /*2bc0*/  IADD3 R18, PT, PT, R18, 0x1, RZ ;  /* 0x0000000112127810 */ /* 0x000fe20007ffe0ff */
[----:B------:R-:W-:Y:S02]  /*2bd0*/  VIADD R11, R11, 0x1 ;  /* 0x000000010b0b7836 */ /* 0x000fe40000000000 */
[----:B--2---:R-:W-:-:S04]  /*2be0*/  IMAD.WIDE.U32 R8, P2, R6, R13, R8 ;  /* 0x0000000d06087225 */ /* 0x004fc80007840008 */
[----:B------:R-:W-:Y:S02]  /*2bf0*/  IMAD R23, R6, R21, RZ ;  /* 0x0000001506177224 */ /* 0x000fe400078e02ff */
[CC--:B------:R-:W-:Y:S02]  /*2c00*/  IMAD R22, R7.reuse, R13.reuse, RZ ;  /* 0x0000000d07167224 */ /* 0x0c0fe400078e02ff */
[----:B------:R-:W-:Y:S01]  /*2c10*/  IMAD.HI.U32 R25, R7, R13, RZ ;  /* 0x0000000d07197227 */ /* 0x000fe200078e00ff */
[----:B------:R-:W-:-:S03]  /*2c20*/  IADD3 R9, P0, PT, R23, R9, RZ ;  /* 0x0000000917097210 */ /* 0x000fc60007f1e0ff */
[----:B------:R-:W-:Y:S01]  /*2c30*/  IMAD R23, R20, 0x8, R1 ;  /* 0x0000000814177824 */ /* 0x000fe200078e0201 */
[----:B------:R-:W-:Y:S01]  /*2c40*/  IADD3 R9, P1, PT, R22, R9, RZ ;  /* 0x0000000916097210 */ /* 0x000fe20007f3e0ff */
[----:B------:R-:W-:Y:S01]  /*2c50*/  IMAD.HI.U32 R22, R6, R21, RZ ;  /* 0x0000001506167227 */ /* 0x000fe200078e00ff */
[----:B------:R-:W-:-:S03]  /*2c60*/  IADD3 R20, PT, PT, R20, 0x1, RZ ;  /* 0x0000000114147810 */ /* 0x000fc60007ffe0ff */
[----:B------:R-:W-:Y:S01]  /*2c70*/  IMAD.X R6, RZ, RZ, R22, P2 ;  /* 0x000000ffff067224 */ /* 0x000fe200010e0616 */
[----:B------:R0:W-:Y:S01]  /*2c80*/  STL.64 [R23], R8 ;  /* 0x0000000817007387 */ /* 0x0001e20000100a00 */
[----:B------:R-:W-:-:S03]  /*2c90*/  IMAD.HI.U32 R22, R7, R21, RZ ;  /* 0x0000001507167227 */ /* 0x000fc600078e00ff */
[----:B------:R-:W-:Y:S01]  /*2ca0*/  IADD3.X R6, P0, PT, R25, R6, RZ, P0, !PT ;  /* 0x0000000619067210 */ /* 0x000fe2000071e4ff */
[----:B------:R-:W-:-:S05]  /*2cb0*/  IMAD R7, R7, R21, RZ ;  /* 0x0000001507077224 */ /* 0x000fca00078e02ff */
[----:B------:R-:W-:Y:S01]  /*2cc0*/  IADD3.X R7, P1, PT, R7, R6, RZ, P1, !PT ;  /* 0x0000000607077210 */ /* 0x000fe20000f3e4ff */
[----:B------:R-:W-:Y:S01]  /*2cd0*/  IMAD.X R6, RZ, RZ, R22, P0 ;  /* 0x000000ffff067224 */ /* 0x000fe200000e0616 */
[----:B------:R-:W-:-:S03]  /*2ce0*/  ISETP.NE.AND P0, PT, R18, -0xf, PT ;  /* 0xfffffff11200780c */ /* 0x000fc60003f05270 */
[----:B------:R-:W-:Y:S02]  /*2cf0*/  IMAD.X R6, RZ, RZ, R6, P1 ;  /* 0x000000ffff067224 */ /* 0x000fe400008e0606 */
[----:B0-----:R-:W-:-:S03]  /*2d00*/  IMAD.MOV.U32 R8, RZ, RZ, R7 ;  /* 0x000000ffff087224 */ /* 0x001fc600078e0007 */
[----:B------:R-:W-:-:S05]  /*2d10*/  MOV R9, R6 ;  /* 0x0000000600097202 */ /* 0x000fca0000000f00 */
[----:B------:R-:W-:Y:S05]  /*2d20*/  @P0 BRA `(.L_x_39) ;  /* 0xfffffffc00900947 */ /* 0x000fea000383ffff */
[----:B------:R-:W-:Y:S05]  /*2d30*/  BSYNC.RECONVERGENT B4 ;  /* 0x0000000000047941 */ /* 0x000fea0003800200 */
.L_x_38:
[----:B------:R-:W-:-:S07]  /*2d40*/  IMAD.MOV.U32 R11, RZ, RZ, R10 ;  /* 0x000000ffff0b7224 */ /* 0x000fce00078e000a */
.L_x_37:
[----:B------:R-:W-:Y:S05]  /*2d50*/  BSYNC.RECONVERGENT B3 ;  /* 0x0000000000037941 */ /* 0x000fea0003800200 */
.L_x_36:
[----:B------:R-:W-:Y:S01]  /*2d60*/  LOP3.LUT P0, R25, R12, 0x3f, RZ, 0xc0, !PT ;  /* 0x0000003f0c197812 */ /* 0x000fe2000780c0ff */
[----:B------:R-:W-:-:S05]  /*2d70*/  IMAD.IADD R4, R19, 0x1, R11 ;  /* 0x0000000113047824 */ /* 0x000fca00078e020b */
[----:B------:R-:W-:-:S05]  /*2d80*/  LEA R27, R4, R1, 0x3 ;  /* 0x00000001041b7211 */ /* 0x000fca00078e18ff */
[----:B------:R0:W-:Y:S04]  /*2d90*/  STL.64 [R27+-0x78], R8 ;  /* 0xffff88081b007387 */ /* 0x0001e80000100a00 */
[----:B------:R-:W2:Y:S04]  /*2da0*/  @P0 LDL.64 R12, [R1+0x8] ;  /* 0x00000800010c0983 */ /* 0x000ea80000100a00 */
[----:B------:R-:W3:Y:S04]  /*2db0*/  LDL.64 R6, [R1+0x10] ;  /* 0x0000100001067983 */ /* 0x000ee80000100a00 */
[----:B------:R-:W4:Y:S01]  /*2dc0*/  LDL.64 R4, [R1+0x18] ;  /* 0x0000180001047983 */ /* 0x000f220000100a00 */
[----:B------:R-:W-:Y:S01]  /*2dd0*/  @P0 LOP3.LUT R10, R25, 0x3f, RZ, 0x3c, !PT ;  /* 0x0000003f190a0812 */ /* 0x000fe200078e3cff */
[----:B------:R-:W-:Y:S01]  /*2de0*/  BSSY.RECONVERGENT B3, `(.L_x_40) ;  /* 0x0000034000037945 */ /* 0x000fe20003800200 */
[----:B--2---:R-:W-:-:S02]  /*2df0*/  @P0 SHF.R.U64 R11, R12, 0x1, R13 ;  /* 0x000000010c0b0819 */ /* 0x004fc4000000120d */
[----:B------:R-:W-:Y:S02]  /*2e00*/  @P0 SHF.R.U32.HI R13, RZ, 0x1, R13 ;  /* 0x00000001ff0d0819 */ /* 0x000fe4000001160d */
[CC--:B---3--:R-:W-:Y:S02]  /*2e10*/  @P0 SHF.L.U32 R19, R6.reuse, R25.reuse, RZ ;  /* 0x0000001906130219 */ /* 0x0c8fe400000006ff */
[----:B0-----:R-:W-:Y:S02]  /*2e20*/  @P0 SHF.R.U64 R8, R11, R10, R13 ;  /* 0x0000000a0b080219 */ /* 0x001fe4000000120d */
[--C-:B------:R-:W-:Y:S02]  /*2e30*/  @P0 SHF.R.U32.HI R23, RZ, 0x1, R7.reuse ;  /* 0x00000001ff170819 */ /* 0x100fe40000011607 */
[C-C-:B------:R-:W-:Y:S02]  /*2e40*/  @P0 SHF.R.U64 R21, R6.reuse, 0x1, R7.reuse ;  /* 0x0000000106150819 */ /* 0x140fe40000001207 */
[----:B------:R-:W-:-:S02]  /*2e50*/  @P0 SHF.L.U64.HI R12, R6, R25, R7 ;  /* 0x00000019060c0219 */ /* 0x000fc40000010207 */
[----:B------:R-:W-:Y:S02]  /*2e60*/  @P0 SHF.R.U32.HI R9, RZ, R10, R13 ;  /* 0x0000000aff090219 */ /* 0x000fe4000001160d */
[----:B------:R-:W-:Y:S02]  /*2e70*/  @P0 LOP3.LUT R6, R19, R8, RZ, 0xfc, !PT ;  /* 0x0000000813060212 */ /* 0x000fe400078efcff */
[----:B----4-:R-:W-:Y:S02]  /*2e80*/  @P0 SHF.L.U32 R11, R4, R25, RZ ;  /* 0x00000019040b0219 */ /* 0x010fe400000006ff */
[-CC-:B------:R-:W-:Y:S02]  /*2e90*/  @P0 SHF.R.U64 R18, R21, R10.reuse, R23.reuse ;  /* 0x0000000a15120219 */ /* 0x180fe40000001217 */
[----:B------:R-:W-:Y:S02]  /*2ea0*/  @P0 LOP3.LUT R7, R12, R9, RZ, 0xfc, !PT ;  /* 0x000000090c070212 */ /* 0x000fe400078efcff */
[----:B------:R-:W-:Y:S01]  /*2eb0*/  @P0 SHF.R.U32.HI R23, RZ, R10, R23 ;  /* 0x0000000aff170219 */ /* 0x000fe20000011617 */
[----:B------:R-:W-:Y:S01]  /*2ec0*/  IMAD.SHL.U32 R10, R6, 0x4, RZ ;  /* 0x00000004060a7824 */ /* 0x000fe200078e00ff */
[----:B------:R-:W-:-:S02]  /*2ed0*/  @P0 SHF.L.U64.HI R8, R4, R25, R5 ;  /* 0x0000001904080219 */ /* 0x000fc40000010205 */
[----:B------:R-:W-:Y:S02]  /*2ee0*/  @P0 LOP3.LUT R4, R11, R18, RZ, 0xfc, !PT ;  /* 0x000000120b040212 */ /* 0x000fe400078efcff */
[----:B------:R-:W-:Y:S02]  /*2ef0*/  SHF.L.U64.HI R19, R6, 0x2, R7 ;  /* 0x0000000206137819 */ /* 0x000fe40000010207 */
[----:B------:R-:W-:Y:S02]  /*2f00*/  @P0 LOP3.LUT R5, R8, R23, RZ, 0xfc, !PT ;  /* 0x0000001708050212 */ /* 0x000fe400078efcff */
[----:B------:R-:W-:Y:S02]  /*2f10*/  SHF.L.W.U32.HI R7, R7, 0x2, R4 ;  /* 0x0000000207077819 */ /* 0x000fe40000010e04 */
[----:B------:R-:W-:Y:S02]  /*2f20*/  IADD3 RZ, P0, PT, RZ, -R10, RZ ;  /* 0x8000000affff7210 */ /* 0x000fe40007f1e0ff */
[----:B------:R-:W-:-:S02]  /*2f30*/  LOP3.LUT R6, RZ, R19, RZ, 0x33, !PT ;  /* 0x00000013ff067212 */ /* 0x000fc400078e33ff */
[----:B------:R-:W-:Y:S02]  /*2f40*/  SHF.L.W.U32.HI R4, R4, 0x2, R5 ;  /* 0x0000000204047819 */ /* 0x000fe40000010e05 */
[----:B------:R-:W-:Y:S02]  /*2f50*/  LOP3.LUT R8, RZ, R7, RZ, 0x33, !PT ;  /* 0x00000007ff087212 */ /* 0x000fe400078e33ff */
[----:B------:R-:W-:Y:S02]  /*2f60*/  IADD3.X R6, P0, PT, RZ, R6, RZ, P0, !PT ;  /* 0x00000006ff067210 */ /* 0x000fe4000071e4ff */
[----:B------:R-:W-:Y:S02]  /*2f70*/  LOP3.LUT R9, RZ, R4, RZ, 0x33, !PT ;  /* 0x00000004ff097212 */ /* 0x000fe400078e33ff */
[----:B------:R-:W-:Y:S02]  /*2f80*/  IADD3.X R8, P1, PT, RZ, R8, RZ, P0, !PT ;  /* 0x00000008ff087210 */ /* 0x000fe4000073e4ff */
[----:B------:R-:W-:-:S03]  /*2f90*/  ISETP.GT.U32.AND P2, PT, R7, -0x1, PT ;  /* 0xffffffff0700780c */ /* 0x000fc60003f44070 */
[----:B------:R-:W-:Y:S01]  /*2fa0*/  IMAD.X R9, RZ, RZ, R9, P1 ;  /* 0x000000ffff097224 */ /* 0x000fe200008e0609 */
[----:B------:R-:W-:-:S04]  /*2fb0*/  ISETP.GT.AND.EX P0, PT, R4, -0x1, PT, P2 ;  /* 0xffffffff0400780c */ /* 0x000fc80003f04320 */
[----:B------:R-:W-:Y:S02]  /*2fc0*/  SEL R9, R4, R9, P0 ;  /* 0x0000000904097207 */ /* 0x000fe40000000000 */
[----:B------:R-:W-:Y:S02]  /*2fd0*/  SEL R13, R7, R8, P0 ;  /* 0x00000008070d7207 */ /* 0x000fe40000000000 */
[----:B------:R-:W-:Y:S02]  /*2fe0*/  ISETP.NE.U32.AND P1, PT, R9, RZ, PT ;  /* 0x000000ff0900720c */ /* 0x000fe40003f25070 */
[----:B------:R-:W-:Y:S02]  /*2ff0*/  SEL R19, R19, R6, P0 ;  /* 0x0000000613137207 */ /* 0x000fe40000000000 */
[----:B------:R-:W-:Y:S01]  /*3000*/  SEL R7, R13, R9, !P1 ;  /* 0x000000090d077207 */ /* 0x000fe20004800000 */
[----:B------:R-:W-:-:S05]  /*3010*/  @!P0 IMAD.MOV R10, RZ, RZ, -R10 ;  /* 0x000000ffff0a8224 */ /* 0x000fca00078e0a0a */
[----:B------:R-:W0:Y:S02]  /*3020*/  FLO.U32 R7, R7 ;  /* 0x0000000700077300 */ /* 0x000e2400000e0000 */
[C---:B0-----:R-:W-:Y:S02]  /*3030*/  IADD3 R11, PT, PT, -R7.reuse, 0x1f, RZ ;  /* 0x0000001f070b7810 */ /* 0x041fe40007ffe1ff */
[----:B------:R-:W-:Y:S02]  /*3040*/  IADD3 R8, PT, PT, -R7, 0x3f, RZ ;  /* 0x0000003f07087810 */ /* 0x000fe40007ffe1ff */
[----:B------:R-:W-:-:S04]  /*3050*/  @P1 IADD3 R8, PT, PT, R11, RZ, RZ ;  /* 0x000000ff0b081210 */ /* 0x000fc80007ffe0ff */
[----:B------:R-:W-:-:S13]  /*3060*/  ISETP.NE.AND P1, PT, R8, RZ, PT ;  /* 0x000000ff0800720c */ /* 0x000fda0003f25270 */
[----:B------:R-:W-:Y:S05]  /*3070*/  @!P1 BRA `(.L_x_41) ;  /* 0x0000000000289947 */ /* 0x000fea0003800000 */
[----:B------:R-:W-:Y:S02]  /*3080*/  LOP3.LUT R6, R8, 0x3f, RZ, 0xc0, !PT ;  /* 0x0000003f08067812 */ /* 0x000fe400078ec0ff */
[--C-:B------:R-:W-:Y:S02]  /*3090*/  SHF.R.U64 R10, R10, 0x1, R19.reuse ;  /* 0x000000010a0a7819 */ /* 0x100fe40000001213 */
[----:B------:R-:W-:Y:S02]  /*30a0*/  SHF.R.U32.HI R12, RZ, 0x1, R19 ;  /* 0x00000001ff0c7819 */ /* 0x000fe40000011613 */
[----:B------:R-:W-:Y:S02]  /*30b0*/  LOP3.LUT R7, R8, 0x3f, RZ, 0xc, !PT ;  /* 0x0000003f08077812 */ /* 0x000fe400078e0cff */
[CC--:B------:R-:W-:Y:S02]  /*30c0*/  SHF.L.U64.HI R18, R13.reuse, R6.reuse, R9 ;  /* 0x000000060d127219 */ /* 0x0c0fe40000010209 */
[----:B------:R-:W-:-:S02]  /*30d0*/  SHF.L.U32 R9, R13, R6, RZ ;  /* 0x000000060d097219 */ /* 0x000fc400000006ff */
[-CC-:B------:R-:W-:Y:S02]  /*30e0*/  SHF.R.U64 R6, R10, R7.reuse, R12.reuse ;  /* 0x000000070a067219 */ /* 0x180fe4000000120c */
[----:B------:R-:W-:Y:S02]  /*30f0*/  SHF.R.U32.HI R7, RZ, R7, R12 ;  /* 0x00000007ff077219 */ /* 0x000fe4000001160c */
[----:B------:R-:W-:Y:S02]  /*3100*/  LOP3.LUT R13, R9, R6, RZ, 0xfc, !PT ;  /* 0x00000006090d7212 */ /* 0x000fe400078efcff */
[----:B------:R-:W-:-:S07]  /*3110*/  LOP3.LUT R9, R18, R7, RZ, 0xfc, !PT ;  /* 0x0000000712097212 */ /* 0x000fce00078efcff */
.L_x_41:
[----:B------:R-:W-:Y:S05]  /*3120*/  BSYNC.RECONVERGENT B3 ;  /* 0x0000000000037941 */ /* 0x000fea0003800200 */
.L_x_40:
[----:B------:R-:W-:Y:S01]  /*3130*/  IMAD.WIDE.U32 R10, R13, 0x2168c235, RZ ;  /* 0x2168c2350d0a7825 */ /* 0x000fe200078e00ff */
[----:B------:R-:W-:-:S03]  /*3140*/  MOV R7, RZ ;  /* 0x000000ff00077202 */ /* 0x000fc60000000f00 */
[----:B------:R-:W-:Y:S01]  /*3150*/  IMAD.MOV.U32 R6, RZ, RZ, R11 ;  /* 0x000000ffff067224 */ /* 0x000fe200078e000b */
[----:B------:R-:W-:Y:S01]  /*3160*/  IADD3 RZ, P1, PT, R10, R10, RZ ;  /* 0x0000000a0aff7210 */ /* 0x000fe20007f3e0ff */
[----:B------:R-:W-:-:S04]  /*3170*/  IMAD.HI.U32 R11, R9, -0x36f0255e, RZ ;  /* 0xc90fdaa2090b7827 */ /* 0x000fc800078e00ff */
[----:B------:R-:W-:-:S04]  /*3180*/  IMAD.WIDE.U32 R6, R13, -0x36f0255e, R6 ;  /* 0xc90fdaa20d067825 */ /* 0x000fc800078e0006 */
[C---:B------:R-:W-:Y:S02]  /*3190*/  IMAD R13, R9.reuse, -0x36f0255e, RZ ;  /* 0xc90fdaa2090d7824 */ /* 0x040fe400078e02ff */
[----:B------:R-:W-:-:S04]  /*31a0*/  IMAD.WIDE.U32 R6, P2, R9, 0x2168c235, R6 ;  /* 0x2168c23509067825 */ /* 0x000fc80007840006 */
[----:B------:R-:W-:Y:S01]  /*31b0*/  IMAD.X R9, RZ, RZ, R11, P2 ;  /* 0x000000ffff097224 */ /* 0x000fe200010e060b */
[----:B------:R-:W-:Y:S02]  /*31c0*/  IADD3 R7, P2, PT, R13, R7, RZ ;  /* 0x000000070d077210 */ /* 0x000fe40007f5e0ff */
[----:B------:R-:W-:Y:S02]  /*31d0*/  IADD3.X RZ, P1, PT, R6, R6, RZ, P1, !PT ;  /* 0x0000000606ff7210 */ /* 0x000fe40000f3e4ff */
[----:B------:R-:W-:Y:S02]  /*31e0*/  IADD3.X R9, PT, PT, RZ, R9, RZ, P2, !PT ;  /* 0x00000009ff097210 */ /* 0x000fe400017fe4ff */
[C---:B------:R-:W-:Y:S02]  /*31f0*/  ISETP.GT.U32.AND P3, PT, R7.reuse, RZ, PT ;  /* 0x000000ff0700720c */ /* 0x040fe40003f64070 */
[----:B------:R-:W-:Y:S02]  /*3200*/  IADD3.X R6, P2, PT, R7, R7, RZ, P1, !PT ;  /* 0x0000000707067210 */ /* 0x000fe40000f5e4ff */
[----:B------:R-:W-:-:S03]  /*3210*/  ISETP.GT.AND.EX P1, PT, R9, RZ, PT, P3 ;  /* 0x000000ff0900720c */ /* 0x000fc60003f24330 */
[----:B------:R-:W-:Y:S01]  /*3220*/  IMAD.X R10, R9, 0x1, R9, P2 ;  /* 0x00000001090a7824 */ /* 0x000fe200010e0609 */
[----:B------:R-:W-:-:S04]  /*3230*/  SEL R6, R6, R7, P1 ;  /* 0x0000000706067207 */ /* 0x000fc80000800000 */
[----:B------:R-:W-:Y:S02]  /*3240*/  SEL R7, R10, R9, P1 ;  /* 0x000000090a077207 */ /* 0x000fe40000800000 */
[----:B------:R-:W-:Y:S02]  /*3250*/  IADD3 R6, P2, PT, R6, 0x1, RZ ;  /* 0x0000000106067810 */ /* 0x000fe40007f5e0ff */
[----:B------:R-:W-:Y:S02]  /*3260*/  SEL R9, RZ, 0xffffffff, !P1 ;  /* 0xffffffffff097807 */ /* 0x000fe40004800000 */
[----:B------:R-:W-:Y:S02]  /*3270*/  IADD3.X R7, PT, PT, RZ, R7, RZ, P2, !PT ;  /* 0x00000007ff077210 */ /* 0x000fe400017fe4ff */
[----:B------:R-:W-:Y:S01]  /*3280*/  LOP3.LUT P1, R15, R15, 0x80000000, RZ, 0xc0, !PT ;  /* 0x800000000f0f7812 */ /* 0x000fe2000782c0ff */
[----:B------:R-:W-:Y:S01]  /*3290*/  IMAD.IADD R8, R9, 0x1, -R8 ;  /* 0x0000000109087824 */ /* 0x000fe200078e0a08 */
[----:B------:R-:W-:-:S02]  /*32a0*/  SHF.R.U64 R6, R6, 0xa, R7 ;  /* 0x0000000a06067819 */ /* 0x000fc40000001207 */
[----:B------:R-:W-:Y:S02]  /*32b0*/  SHF.R.U32.HI R9, RZ, 0x1e, R5 ;  /* 0x0000001eff097819 */ /* 0x000fe40000011605 */
[----:B------:R-:W-:Y:S02]  /*32c0*/  IADD3 R6, P2, PT, R6, 0x1, RZ ;  /* 0x0000000106067810 */ /* 0x000fe40007f5e0ff */
[----:B------:R-:W-:Y:S02]  /*32d0*/  SHF.L.U32 R5, R8, 0x14, RZ ;  /* 0x0000001408057819 */ /* 0x000fe400000006ff */
[----:B------:R-:W-:Y:S02]  /*32e0*/  LEA.HI.X R7, R7, RZ, RZ, 0x16, P2 ;  /* 0x000000ff07077211 */ /* 0x000fe400010fb4ff */
[----:B------:R-:W-:Y:S02]  /*32f0*/  @!P0 LOP3.LUT R15, R15, 0x80000000, RZ, 0x3c, !PT ;  /* 0x800000000f0f8812 */ /* 0x000fe400078e3cff */
[----:B------:R-:W-:-:S02]  /*3300*/  SHF.R.U64 R6, R6, 0x1, R7 ;  /* 0x0000000106067819 */ /* 0x000fc40000001207 */
[----:B------:R-:W-:Y:S02]  /*3310*/  SHF.R.U32.HI R8, RZ, 0x1, R7 ;  /* 0x00000001ff087819 */ /* 0x000fe40000011607 */
[----:B------:R-:W-:Y:S02]  /*3320*/  IADD3 R6, P2, P3, RZ, RZ, R6 ;  /* 0x000000ffff067210 */ /* 0x000fe40007b5e006 */
[----:B------:R-:W-:Y:S02]  /*3330*/  LEA.HI R7, R4, R9, RZ, 0x1 ;  /* 0x0000000904077211 */ /* 0x000fe400078f08ff */
[----:B------:R-:W-:-:S03]  /*3340*/  IADD3.X R4, PT, PT, R5, 0x3fe00000, R8, P2, P3 ;  /* 0x3fe0000005047810 */ /* 0x000fc600017e6408 */
[----:B------:R-:W-:Y:S01]  /*3350*/  @P1 IMAD.MOV R7, RZ, RZ, -R7 ;  /* 0x000000ffff071224 */ /* 0x000fe200078e0a07 */
[----:B------:R-:W-:-:S07]  /*3360*/  LOP3.LUT R13, R4, R15, RZ, 0xfc, !PT ;  /* 0x0000000f040d7212 */ /* 0x000fce00078efcff */
.L_x_35:
[----:B------:R-:W-:Y:S01]  /*3370*/  HFMA2 R15, -RZ, RZ, 0, 0 ;  /* 0x00000000ff0f7431 */ /* 0x000fe200000001ff */
[----:B------:R-:W-:Y:S01]  /*3380*/  MOV R26, R7 ;  /* 0x00000007001a7202 */ /* 0x000fe20000000f00 */
[----:B------:R-:W-:Y:S02]  /*3390*/  IMAD.MOV.U32 R7, RZ, RZ, R13 ;  /* 0x000000ffff077224 */ /* 0x000fe400078e000d */
[----:B------:R-:W-:Y:S05]  /*33a0*/  RET.REL.NODEC R14 `(_Z13update_stressiiiifffPfS_S_S_S_iiS_S_S_S_S_S_S_S_S_S_S_S_S_S_iiiib) ;  /* 0xffffffcc0e147950 */ /* 0x000fea0003c3ffff */
.L_x_42:
[----:B------:R-:W-:-:S00]  /*33b0*/  BRA `(.L_x_42) ;  /* 0xfffffffc00fc7947 */ /* 0x000fc0000383ffff */
[----:B------:R-:W-:-:S00]  /*33c0*/  NOP ;  /* 0x0000000000007918 */ /* 0x000fc00000000000 */
        /* <DEDUP_REMOVED lines=11> */
.L_x_160:


//--------------------- .text._Z10update_veliiiiiifffPfS_S_S_S_S_S_S_S_S_ --------------------------
	.section	.text._Z10update_veliiiiiifffPfS_S_S_S_S_S_S_S_S_,"ax",@progbits
	.align	128
        .global         _Z10update_veliiiiiifffPfS_S_S_S_S_S_S_S_S_
        .type           _Z10update_veliiiiiifffPfS_S_S_S_S_S_S_S_S_,@function
        .size           _Z10update_veliiiiiifffPfS_S_S_S_S_S_S_S_S_,(.L_x_161 - _Z10update_veliiiiiifffPfS_S_S_S_S_S_S_S_S_)
        .other          _Z10update_veliiiiiifffPfS_S_S_S_S_S_S_S_S_,@"STO_CUDA_ENTRY STV_DEFAULT"
_Z10update_veliiiiiifffPfS_S_S_S_S_S_S_S_S_:
.text._Z10update_veliiiiiifffPfS_S_S_S_S_S_S_S_S_:
[----:B------:R-:W-:Y:S08]  /*0000*/  LDC R1, c[0x0][0x37c] ;  /* 0x0000df00ff017b82 */ /* 0x000ff00000000800 */
[----:B------:R-:W0:Y:S01]  /*0010*/  LDC R5, c[0x0][0x38c] ;  /* 0x0000e300ff057b82 */ /* 0x000e220000000800 */
[----:B------:R-:W1:Y:S01]  /*0020*/  S2R R8, SR_TID.X ;  /* 0x0000000000087919 */ /* 0x000e620000002100 */
[----:B------:R-:W2:Y:S06]  /*0030*/  LDCU UR4, c[0x0][0x360] ;  /* 0x00006c00ff0477ac */ /* 0x000eac0008000800 */
[----:B------:R-:W2:Y:S08]  /*0040*/  S2UR UR5, SR_CTAID.X ;  /* 0x00000000000579c3 */ /* 0x000eb00000002500 */
[----:B------:R-:W3:Y:S01]  /*0050*/  LDC.64 R10, c[0x0][0x398] ;  /* 0x0000e600ff0a7b82 */ /* 0x000ee20000000a00 */
[----:B0-----:R-:W-:-:S04]  /*0060*/  IABS R6, R5 ;  /* 0x0000000500067213 */ /* 0x001fc80000000000 */
[----:B------:R-:W0:Y:S01]  /*0070*/  I2F.RP R4, R6 ;  /* 0x0000000600047306 */ /* 0x000e220000209400 */
[----:B--2---:R-:W-:-:S06]  /*0080*/  UIMAD UR4, UR4, UR5, URZ ;  /* 0x00000005040472a4 */ /* 0x004fcc000f8e02ff */
[----:B-1----:R-:W-:Y:S01]  /*0090*/  VIADD R0, R8, UR4 ;  /* 0x0000000408007c36 */ /* 0x002fe20008000000 */
[----:B0-----:R-:W0:Y:S02]  /*00a0*/  MUFU.RCP R4, R4 ;  /* 0x0000000400047308 */ /* 0x001e240000001000 */
[----:B0-----:R-:W-:Y:S02]  /*00b0*/  IADD3 R2, PT, PT, R4, 0xffffffe, RZ ;  /* 0x0ffffffe04027810 */ /* 0x001fe40007ffe0ff */
[----:B------:R-:W-:-:S04]  /*00c0*/  IABS R4, R0 ;  /* 0x0000000000047213 */ /* 0x000fc80000000000 */
[----:B------:R0:W1:Y:S02]  /*00d0*/  F2I.FTZ.U32.TRUNC.NTZ R3, R2 ;  /* 0x0000000200037305 */ /* 0x000064000021f000 */
[----:B0-----:R-:W-:Y:S01]  /*00e0*/  HFMA2 R2, -RZ, RZ, 0, 0 ;  /* 0x00000000ff027431 */ /* 0x001fe200000001ff */
[----:B-1----:R-:W-:-:S05]  /*00f0*/  IADD3 R7, PT, PT, RZ, -R3, RZ ;  /* 0x80000003ff077210 */ /* 0x002fca0007ffe0ff */
[----:B------:R-:W-:-:S04]  /*0100*/  IMAD R7, R7, R6, RZ ;  /* 0x0000000607077224 */ /* 0x000fc800078e02ff */
[----:B------:R-:W-:-:S06]  /*0110*/  IMAD.HI.U32 R3, R3, R7, R2 ;  /* 0x0000000703037227 */ /* 0x000fcc00078e0002 */
[----:B------:R-:W-:-:S05]  /*0120*/  IMAD.HI.U32 R2, R3, R4, RZ ;  /* 0x0000000403027227 */ /* 0x000fca00078e00ff */
[----:B------:R-:W-:-:S05]  /*0130*/  IADD3 R3, PT, PT, -R2, RZ, RZ ;  /* 0x000000ff02037210 */ /* 0x000fca0007ffe1ff */
[C---:B------:R-:W-:Y:S02]  /*0140*/  IMAD R3, R6.reuse, R3, R4 ;  /* 0x0000000306037224 */ /* 0x040fe400078e0204 */
[----:B---3--:R-:W0:Y:S03]  /*0150*/  MUFU.RCP R4, R11 ;  /* 0x0000000b00047308 */ /* 0x008e260000001000 */
[----:B------:R-:W-:-:S13]  /*0160*/  ISETP.GT.U32.AND P2, PT, R6, R3, PT ;  /* 0x000000030600720c */ /* 0x000fda0003f44070 */
[----:B------:R-:W-:Y:S01]  /*0170*/  @!P2 IMAD.IADD R3, R3, 0x1, -R6 ;  /* 0x000000010303a824 */ /* 0x000fe200078e0a06 */
[----:B------:R-:W-:Y:S02]  /*0180*/  @!P2 IADD3 R2, PT, PT, R2, 0x1, RZ ;  /* 0x000000010202a810 */ /* 0x000fe40007ffe0ff */
[----:B------:R-:W-:Y:S02]  /*0190*/  ISETP.NE.AND P2, PT, R5, RZ, PT ;  /* 0x000000ff0500720c */ /* 0x000fe40003f45270 */
[----:B------:R-:W-:Y:S02]  /*01a0*/  ISETP.GE.U32.AND P0, PT, R3, R6, PT ;  /* 0x000000060300720c */ /* 0x000fe40003f06070 */
[----:B------:R-:W-:Y:S01]  /*01b0*/  LOP3.LUT R3, R0, R5, RZ, 0x3c, !PT ;  /* 0x0000000500037212 */ /* 0x000fe200078e3cff */
[----:B------:R-:W1:Y:S03]  /*01c0*/  LDC R6, c[0x0][0x398] ;  /* 0x0000e600ff067b82 */ /* 0x000e660000000800 */
[----:B------:R-:W-:Y:S01]  /*01d0*/  ISETP.GE.AND P1, PT, R3, RZ, PT ;  /* 0x000000ff0300720c */ /* 0x000fe20003f26270 */
[----:B0-----:R-:W-:-:S04]  /*01e0*/  FFMA R3, R4, -R11, 1 ;  /* 0x3f80000004037423 */ /* 0x001fc8000000080b */
[----:B------:R-:W-:Y:S02]  /*01f0*/  FFMA R3, R4, R3, R4 ;  /* 0x0000000304037223 */ /* 0x000fe40000000004 */
[----:B------:R-:W-:Y:S01]  /*0200*/  @P0 IADD3 R2, PT, PT, R2, 0x1, RZ ;  /* 0x0000000102020810 */ /* 0x000fe20007ffe0ff */
[----:B------:R-:W0:Y:S01]  /*0210*/  FCHK P0, R10, R11 ;  /* 0x0000000b0a007302 */ /* 0x000e220000000000 */
[----:B------:R-:W-:-:S04]  /*0220*/  FFMA R4, R3, R10, RZ ;  /* 0x0000000a03047223 */ /* 0x000fc800000000ff */
[----:B------:R-:W-:Y:S01]  /*0230*/  @!P1 IMAD.MOV R2, RZ, RZ, -R2 ;  /* 0x000000ffff029224 */ /* 0x000fe200078e0a02 */
[----:B------:R-:W-:Y:S01]  /*0240*/  @!P2 LOP3.LUT R2, RZ, R5, RZ, 0x33, !PT ;  /* 0x00000005ff02a212 */ /* 0x000fe200078e33ff */
[----:B------:R-:W-:-:S03]  /*0250*/  FFMA R7, R4, -R11, R10 ;  /* 0x8000000b04077223 */ /* 0x000fc6000000000a */
[----:B------:R-:W-:Y:S01]  /*0260*/  IADD3 R9, PT, PT, -R2, RZ, RZ ;  /* 0x000000ff02097210 */ /* 0x000fe20007ffe1ff */
[----:B------:R-:W-:-:S04]  /*0270*/  FFMA R3, R3, R7, R4 ;  /* 0x0000000703037223 */ /* 0x000fc80000000004 */
[----:B------:R-:W-:Y:S01]  /*0280*/  IMAD R5, R5, R9, R0 ;  /* 0x0000000905057224 */ /* 0x000fe200078e0200 */
[----:B0-----:R-:W-:Y:S06]  /*0290*/  @!P0 BRA `(.L_x_43) ;  /* 0x0000000000108947 */ /* 0x001fec0003800000 */
[----:B------:R-:W0:Y:S01]  /*02a0*/  LDC R7, c[0x0][0x39c] ;  /* 0x0000e700ff077b82 */ /* 0x000e220000000800 */
[----:B------:R-:W-:-:S07]  /*02b0*/  MOV R10, 0x2d0 ;  /* 0x000002d0000a7802 */ /* 0x000fce0000000f00 */
[----:B01----:R-:W-:Y:S05]  /*02c0*/  CALL.REL.NOINC `($__internal_3_$__cuda_sm3x_div_rn_noftz_f32_slowpath) ;  /* 0x0000000c00387944 */ /* 0x003fea0003c00000 */
[----:B------:R-:W-:-:S07]  /*02d0*/  MOV R3, R4 ;  /* 0x0000000400037202 */ /* 0x000fce0000000f00 */
.L_x_43:
[----:B------:R-:W0:Y:S01]  /*02e0*/  LDC R9, c[0x0][0x3a0] ;  /* 0x0000e800ff097b82 */ /* 0x000e220000000800 */
[----:B------:R-:W2:Y:S02]  /*02f0*/  LDCU UR5, c[0x0][0x398] ;  /* 0x00007300ff0577ac */ /* 0x000ea40008000800 */
[----:B--2---:R-:W-:Y:S01]  /*0300*/  IMAD.U32 R12, RZ, RZ, UR5 ;  /* 0x00000005ff0c7e24 */ /* 0x004fe2000f8e00ff */
[----:B0-----:R-:W0:Y:S08]  /*0310*/  MUFU.RCP R4, R9 ;  /* 0x0000000900047308 */ /* 0x001e300000001000 */
[----:B------:R-:W2:Y:S01]  /*0320*/  FCHK P0, R12, R9 ;  /* 0x000000090c007302 */ /* 0x000ea20000000000 */
[----:B0-----:R-:W-:-:S04]  /*0330*/  FFMA R7, R4, -R9, 1 ;  /* 0x3f80000004077423 */ /* 0x001fc80000000809 */
[----:B------:R-:W-:-:S04]  /*0340*/  FFMA R4, R4, R7, R4 ;  /* 0x0000000704047223 */ /* 0x000fc80000000004 */
[----:B------:R-:W-:-:S04]  /*0350*/  FFMA R7, R4, UR5, RZ ;  /* 0x0000000504077c23 */ /* 0x000fc800080000ff */
[----:B------:R-:W-:-:S04]  /*0360*/  FFMA R10, R7, -R9, UR5 ;  /* 0x00000005070a7e23 */ /* 0x000fc80008000809 */
[----:B------:R-:W-:Y:S01]  /*0370*/  FFMA R4, R4, R10, R7 ;  /* 0x0000000a04047223 */ /* 0x000fe20000000007 */
[----:B--2---:R-:W-:Y:S06]  /*0380*/  @!P0 BRA `(.L_x_44) ;  /* 0x00000000000c8947 */ /* 0x004fec0003800000 */
[----:B------:R-:W0:Y:S01]  /*0390*/  LDC R7, c[0x0][0x3a0] ;  /* 0x0000e800ff077b82 */ /* 0x000e220000000800 */
[----:B------:R-:W-:-:S07]  /*03a0*/  MOV R10, 0x3c0 ;  /* 0x000003c0000a7802 */ /* 0x000fce0000000f00 */
[----:B01----:R-:W-:Y:S05]  /*03b0*/  CALL.REL.NOINC `($__internal_3_$__cuda_sm3x_div_rn_noftz_f32_slowpath) ;  /* 0x0000000800fc7944 */ /* 0x003fea0003c00000 */
.L_x_44:
[----:B------:R-:W0:Y:S08]  /*03c0*/  LDC R9, c[0x0][0x394] ;  /* 0x0000e500ff097b82 */ /* 0x000e300000000800 */
[----:B------:R-:W0:Y:S02]  /*03d0*/  LDC.64 R12, c[0x0][0x388] ;  /* 0x0000e200ff0c7b82 */ /* 0x000e240000000a00 */
[----:B0-----:R-:W-:-:S05]  /*03e0*/  IMAD R7, R13, R12, -R9 ;  /* 0x0000000c0d077224 */ /* 0x001fca00078e0a09 */
[----:B------:R-:W-:-:S04]  /*03f0*/  ISETP.GE.AND P0, PT, R0, R7, PT ;  /* 0x000000070000720c */ /* 0x000fc80003f06270 */
[----:B------:R-:W-:-:S13]  /*0400*/  ISETP.LT.OR P0, PT, R0, R9, P0 ;  /* 0x000000090000720c */ /* 0x000fda0000701670 */
[----:B------:R-:W-:Y:S05]  /*0410*/  @P0 EXIT ;  /* 0x000000000000094d */ /* 0x000fea0003800000 */
[-C--:B-1----:R-:W-:Y:S02]  /*0420*/  IADD3 R6, PT, PT, R13, -R9.reuse, RZ ;  /* 0x800000090d067210 */ /* 0x082fe40007ffe0ff */
[----:B------:R-:W-:Y:S02]  /*0430*/  IADD3 R7, PT, PT, R12, -R9, RZ ;  /* 0x800000090c077210 */ /* 0x000fe40007ffe0ff */
[----:B------:R-:W-:Y:S02]  /*0440*/  ISETP.GE.AND P0, PT, R5, R6, PT ;  /* 0x000000060500720c */ /* 0x000fe40003f06270 */
[C---:B------:R-:W-:Y:S02]  /*0450*/  VIMNMX R6, PT, PT, R2.reuse, R5, PT ;  /* 0x0000000502067248 */ /* 0x040fe40003fe0100 */
[----:B------:R-:W-:-:S04]  /*0460*/  ISETP.GE.OR P0, PT, R2, R7, P0 ;  /* 0x000000070200720c */ /* 0x000fc80000706670 */
[----:B------:R-:W-:-:S13]  /*0470*/  ISETP.LT.OR P0, PT, R6, R9, P0 ;  /* 0x000000090600720c */ /* 0x000fda0000701670 */
[----:B------:R-:W-:Y:S05]  /*0480*/  @P0 EXIT ;  /* 0x000000000000094d */ /* 0x000fea0003800000 */
[----:B------:R-:W-:Y:S01]  /*0490*/  ISETP.GE.AND P0, PT, R9, 0x1, PT ;  /* 0x000000010900780c */ /* 0x000fe20003f06270 */
[----:B------:R-:W0:Y:S01]  /*04a0*/  LDCU.64 UR8, c[0x0][0x358] ;  /* 0x00006b00ff0877ac */ /* 0x000e220008000a00 */
[----:B------:R-:W-:Y:S02]  /*04b0*/  HFMA2 R25, -RZ, RZ, 0, 0 ;  /* 0x00000000ff197431 */ /* 0x000fe400000001ff */
[----:B------:R-:W-:-:S09]  /*04c0*/  IMAD.MOV.U32 R23, RZ, RZ, RZ ;  /* 0x000000ffff177224 */ /* 0x000fd200078e00ff */
[----:B------:R-:W-:Y:S05]  /*04d0*/  @!P0 BRA `(.L_x_45) ;  /* 0x0000000800388947 */ /* 0x000fea0003800000 */
[----:B------:R-:W1:Y:S01]  /*04e0*/  LDCU UR5, c[0x0][0x394] ;  /* 0x00007280ff0577ac */ /* 0x000e620008000800 */
[----:B------:R-:W-:Y:S01]  /*04f0*/  ISETP.GE.U32.AND P0, PT, R9, 0x4, PT ;  /* 0x000000040900780c */ /* 0x000fe20003f06070 */
[----:B------:R-:W-:Y:S01]  /*0500*/  IMAD.MOV.U32 R25, RZ, RZ, RZ ;  /* 0x000000ffff197224 */ /* 0x000fe200078e00ff */
[----:B------:R-:W-:Y:S02]  /*0510*/  MOV R7, RZ ;  /* 0x000000ff00077202 */ /* 0x000fe40000000f00 */
[----:B------:R-:W-:Y:S01]  /*0520*/  MOV R23, RZ ;  /* 0x000000ff00177202 */ /* 0x000fe20000000f00 */
[----:B-1----:R-:W-:-:S04]  /*0530*/  ULOP3.LUT UR11, UR5, 0x3, URZ, 0xc0, !UPT ;  /* 0x00000003050b7892 */ /* 0x002fc8000f8ec0ff */
[----:B------:R-:W-:-:S04]  /*0540*/  UISETP.NE.AND UP0, UPT, UR11, URZ, UPT ;  /* 0x000000ff0b00728c */ /* 0x000fc8000bf05270 */
[----:B------:R-:W-:Y:S07]  /*0550*/  @!P0 BRA `(.L_x_46) ;  /* 0x0000000400208947 */ /* 0x000fee0003800000 */
[----:B------:R-:W1:Y:S01]  /*0560*/  LDC.64 R10, c[0x0][0x3d0] ;  /* 0x0000f400ff0a7b82 */ /* 0x000e620000000a00 */
[----:B------:R-:W-:Y:S01]  /*0570*/  LOP3.LUT R7, R9, 0x7ffffffc, RZ, 0xc0, !PT ;  /* 0x7ffffffc09077812 */ /* 0x000fe200078ec0ff */
[C---:B------:R-:W-:Y:S01]  /*0580*/  IMAD.IADD R9, R0.reuse, 0x1, -R13 ;  /* 0x0000000100097824 */ /* 0x040fe200078e0a0d */
[----:B------:R-:W-:Y:S01]  /*0590*/  IADD3 R8, PT, PT, R13, UR4, R8 ;  /* 0x000000040d087c10 */ /* 0x000fe2000fffe008 */
[----:B------:R-:W-:Y:S01]  /*05a0*/  IMAD.MOV.U32 R20, RZ, RZ, R0 ;  /* 0x000000ffff147224 */ /* 0x000fe200078e0000 */
[C---:B------:R-:W-:Y:S01]  /*05b0*/  IADD3 R6, PT, PT, R0.reuse, 0x1, RZ ;  /* 0x0000000100067810 */ /* 0x040fe20007ffe0ff */
[----:B------:R-:W-:Y:S01]  /*05c0*/  UMOV UR10, 0x8 ;  /* 0x00000008000a7882 */ /* 0x000fe20000000000 */
[----:B------:R-:W-:Y:S02]  /*05d0*/  MOV R25, RZ ;  /* 0x000000ff00197202 */ /* 0x000fe40000000f00 */
[----:B------:R-:W-:Y:S01]  /*05e0*/  IADD3 R22, PT, PT, -R7, RZ, RZ ;  /* 0x000000ff07167210 */ /* 0x000fe20007ffe1ff */
[----:B-1----:R-:W-:-:S03]  /*05f0*/  IMAD.WIDE R14, R0, 0x4, R10 ;  /* 0x00000004000e7825 */ /* 0x002fc600078e020a */
[----:B------:R-:W-:-:S04]  /*0600*/  IADD3 R16, P0, PT, R14, -0x4, RZ ;  /* 0xfffffffc0e107810 */ /* 0x000fc80007f1e0ff */
[----:B------:R-:W-:Y:S02]  /*0610*/  IADD3.X R17, PT, PT, R15, -0x1, RZ, P0, !PT ;  /* 0xffffffff0f117810 */ /* 0x000fe400007fe4ff */
[----:B------:R-:W-:-:S04]  /*0620*/  IADD3 R15, PT, PT, -R13, RZ, RZ ;  /* 0x000000ff0d0f7210 */ /* 0x000fc80007ffe1ff */
[C---:B------:R-:W-:Y:S01]  /*0630*/  LEA R21, R15.reuse, R0, 0x1 ;  /* 0x000000000f157211 */ /* 0x040fe200078e08ff */
[----:B------:R-:W-:-:S07]  /*0640*/  IMAD R12, R15, 0x3, R0 ;  /* 0x000000030f0c7824 */ /* 0x000fce00078e0200 */
.L_x_47:
[----:B------:R-:W1:Y:S01]  /*0650*/  LDC.64 R26, c[0x0][0x3c8] ;  /* 0x0000f200ff1a7b82 */ /* 0x000e620000000a00 */
[----:B------:R-:W2:Y:S01]  /*0660*/  LDCU.64 UR6, c[0x3][UR10+-0x8] ;  /* 0x00ffff000a0677ac */ /* 0x000ea20008000a00 */
[----:B-1----:R-:W-:-:S04]  /*0670*/  IMAD.WIDE R14, R20, 0x4, R26 ;  /* 0x00000004140e7825 */ /* 0x002fc800078e021a */
[--C-:B------:R-:W-:Y:S02]  /*0680*/  IMAD.WIDE R18, R8, 0x4, R26.reuse ;  /* 0x0000000408127825 */ /* 0x100fe400078e021a */
[----:B0-----:R-:W3:Y:S02]  /*0690*/  LDG.E R15, desc[UR8][R14.64] ;  /* 0x000000080e0f7981 */ /* 0x001ee4000c1e1900 */
[----:B------:R-:W-:Y:S02]  /*06a0*/  IMAD.WIDE R28, R9, 0x4, R26 ;  /* 0x00000004091c7825 */ /* 0x000fe400078e021a */
[----:B------:R0:W3:Y:S04]  /*06b0*/  LDG.E R24, desc[UR8][R18.64] ;  /* 0x0000000812187981 */ /* 0x0000e8000c1e1900 */
[----:B------:R-:W4:Y:S01]  /*06c0*/  LDG.E R29, desc[UR8][R28.64] ;  /* 0x000000081c1d7981 */ /* 0x000f22000c1e1900 */
[----:B0-----:R-:W-:-:S03]  /*06d0*/  IMAD.WIDE R18, R13, 0x4, R18 ;  /* 0x000000040d127825 */ /* 0x001fc600078e0212 */
[----:B------:R-:W5:Y:S04]  /*06e0*/  LDG.E R28, desc[UR8][R16.64] ;  /* 0x00000008101c7981 */ /* 0x000f68000c1e1900 */
[----:B------:R-:W4:Y:S01]  /*06f0*/  LDG.E R14, desc[UR8][R18.64] ;  /* 0x00000008120e7981 */ /* 0x000f22000c1e1900 */
[----:B---3--:R-:W-:-:S04]  /*0700*/  FADD R24, R24, -R15 ;  /* 0x8000000f18187221 */ /* 0x008fc80000000000 */
[----:B--2---:R-:W-:Y:S01]  /*0710*/  FFMA R23, R24, UR6, R23 ;  /* 0x0000000618177c23 */ /* 0x004fe20008000017 */
[----:B----4-:R-:W-:Y:S01]  /*0720*/  FADD R24, R14, -R29 ;  /* 0x8000001d0e187221 */ /* 0x010fe20000000000 */
[----:B------:R-:W-:Y:S01]  /*0730*/  IMAD.WIDE R14, R6, 0x4, R10 ;  /* 0x00000004060e7825 */ /* 0x000fe200078e020a */
[----:B------:R-:W2:Y:S03]  /*0740*/  LDG.E R29, desc[UR8][R16.64+0x4] ;  /* 0x00000408101d7981 */ /* 0x000ea6000c1e1900 */
[----:B------:R-:W-:Y:S02]  /*0750*/  FFMA R23, R24, UR7, R23 ;  /* 0x0000000718177c23 */ /* 0x000fe40008000017 */
[----:B------:R-:W2:Y:S02]  /*0760*/  LDG.E R24, desc[UR8][R14.64] ;  /* 0x000000080e187981 */ /* 0x000ea4000c1e1900 */
[----:B--2---:R-:W-:-:S04]  /*0770*/  FADD R24, R24, -R29 ;  /* 0x8000001d18187221 */ /* 0x004fc80000000000 */
[----:B------:R-:W-:Y:S02]  /*0780*/  FFMA R24, R24, UR6, R25 ;  /* 0x0000000618187c23 */ /* 0x000fe40008000019 */
[----:B------:R-:W5:Y:S02]  /*0790*/  LDG.E R25, desc[UR8][R14.64+0x4] ;  /* 0x000004080e197981 */ /* 0x000f64000c1e1900 */
[----:B-----5:R-:W-:Y:S01]  /*07a0*/  FADD R25, R25, -R28 ;  /* 0x8000001c19197221 */ /* 0x020fe20000000000 */
[----:B------:R-:W-:-:S04]  /*07b0*/  IMAD.WIDE R28, R21, 0x4, R26 ;  /* 0x00000004151c7825 */ /* 0x000fc800078e021a */
[----:B------:R-:W-:-:S04]  /*07c0*/  IMAD.WIDE R26, R12, 0x4, R26 ;  /* 0x000000040c1a7825 */ /* 0x000fc800078e021a */
[----:B------:R-:W-:Y:S01]  /*07d0*/  FFMA R24, R25, UR7, R24 ;  /* 0x0000000719187c23 */ /* 0x000fe20008000018 */
[----:B------:R-:W0:Y:S01]  /*07e0*/  LDCU.64 UR6, c[0x3][UR10] ;  /* 0x00c000000a0677ac */ /* 0x000e220008000a00 */
[----:B------:R-:W2:Y:S04]  /*07f0*/  LDG.E R25, desc[UR8][R28.64] ;  /* 0x000000081c197981 */ /* 0x000ea8000c1e1900 */
[----:B------:R1:W3:Y:S04]  /*0800*/  LDG.E R26, desc[UR8][R26.64] ;  /* 0x000000081a1a7981 */ /* 0x0002e8000c1e1900 */
[----:B------:R-:W1:Y:S04]  /*0810*/  LDG.E R28, desc[UR8][R16.64+-0x4] ;  /* 0xfffffc08101c7981 */ /* 0x000e68000c1e1900 */
[----:B------:R-:W1:Y:S01]  /*0820*/  LDG.E R27, desc[UR8][R14.64+0x8] ;  /* 0x000008080e1b7981 */ /* 0x000e62000c1e1900 */
[----:B------:R-:W-:-:S03]  /*0830*/  IMAD.WIDE R18, R13, 0x4, R18 ;  /* 0x000000040d127825 */ /* 0x000fc600078e0212 */
[----:B------:R-:W4:Y:S04]  /*0840*/  LDG.E R29, desc[UR8][R16.64+-0x8] ;  /* 0xfffff808101d7981 */ /* 0x000f28000c1e1900 */
[----:B------:R-:W4:Y:S01]  /*0850*/  LDG.E R14, desc[UR8][R14.64+0xc] ;  /* 0x00000c080e0e7981 */ /* 0x000f22000c1e1900 */
[----:B-1----:R-:W-:-:S03]  /*0860*/  FADD R27, R27, -R28 ;  /* 0x8000001c1b1b7221 */ /* 0x002fc60000000000 */
[----:B------:R1:W2:Y:S02]  /*0870*/  LDG.E R28, desc[UR8][R18.64] ;  /* 0x00000008121c7981 */ /* 0x0002a4000c1e1900 */
[----:B-1----:R-:W-:Y:S01]  /*0880*/  IMAD.WIDE R18, R13, 0x4, R18 ;  /* 0x000000040d127825 */ /* 0x002fe200078e0212 */
[----:B------:R-:W-:-:S03]  /*0890*/  IADD3 R16, P0, PT, R16, -0x10, RZ ;  /* 0xfffffff010107810 */ /* 0x000fc60007f1e0ff */
[----:B--2---:R-:W-:Y:S02]  /*08a0*/  FADD R25, R28, -R25 ;  /* 0x800000191c197221 */ /* 0x004fe40000000000 */
[----:B------:R-:W3:Y:S01]  /*08b0*/  LDG.E R28, desc[UR8][R18.64] ;  /* 0x00000008121c7981 */ /* 0x000ee2000c1e1900 */
[----:B------:R-:W-:Y:S01]  /*08c0*/  VIADD R22, R22, 0x4 ;  /* 0x0000000416167836 */ /* 0x000fe20000000000 */
[----:B------:R-:W-:-:S04]  /*08d0*/  IADD3.X R17, PT, PT, R17, -0x1, RZ, P0, !PT ;  /* 0xffffffff11117810 */ /* 0x000fc800007fe4ff */
[----:B------:R-:W-:Y:S01]  /*08e0*/  ISETP.NE.AND P0, PT, R22, RZ, PT ;  /* 0x000000ff1600720c */ /* 0x000fe20003f05270 */
[----:B0-----:R-:W-:Y:S01]  /*08f0*/  FFMA R24, R27, UR6, R24 ;  /* 0x000000061b187c23 */ /* 0x001fe20008000018 */
[----:B------:R-:W-:Y:S01]  /*0900*/  FFMA R23, R25, UR6, R23 ;  /* 0x0000000619177c23 */ /* 0x000fe20008000017 */
[----:B----4-:R-:W-:Y:S01]  /*0910*/  FADD R29, R14, -R29 ;  /* 0x8000001d0e1d7221 */ /* 0x010fe20000000000 */
[----:B------:R-:W-:Y:S01]  /*0920*/  IADD3 R15, PT, PT, -R13, RZ, RZ ;  /* 0x000000ff0d0f7210 */ /* 0x000fe20007ffe1ff */
[----:B------:R-:W-:Y:S02]  /*0930*/  UIADD3 UR10, UPT, UPT, UR10, 0x10, URZ ;  /* 0x000000100a0a7890 */ /* 0x000fe4000fffe0ff */
[----:B------:R-:W-:Y:S01]  /*0940*/  FFMA R25, R29, UR7, R24 ;  /* 0x000000071d197c23 */ /* 0x000fe20008000018 */
[C---:B------:R-:W-:Y:S01]  /*0950*/  LEA R21, R15.reuse, R21, 0x2 ;  /* 0x000000150f157211 */ /* 0x040fe200078e10ff */
[C---:B------:R-:W-:Y:S01]  /*0960*/  IMAD R12, R15.reuse, 0x4, R12 ;  /* 0x000000040f0c7824 */ /* 0x040fe200078e020c */
[C---:B------:R-:W-:Y:S01]  /*0970*/  LEA R20, R15.reuse, R20, 0x2 ;  /* 0x000000140f147211 */ /* 0x040fe200078e10ff */
[----:B------:R-:W-:Y:S01]  /*0980*/  VIADD R6, R6, 0x4 ;  /* 0x0000000406067836 */ /* 0x000fe20000000000 */
[----:B------:R-:W-:-:S02]  /*0990*/  LEA R9, R15, R9, 0x2 ;  /* 0x000000090f097211 */ /* 0x000fc400078e10ff */
[----:B------:R-:W-:Y:S01]  /*09a0*/  LEA R8, R13, R8, 0x2 ;  /* 0x000000080d087211 */ /* 0x000fe200078e10ff */
[----:B---3--:R-:W-:-:S04]  /*09b0*/  FADD R26, R28, -R26 ;  /* 0x8000001a1c1a7221 */ /* 0x008fc80000000000 */
[----:B------:R-:W-:Y:S01]  /*09c0*/  FFMA R23, R26, UR7, R23 ;  /* 0x000000071a177c23 */ /* 0x000fe20008000017 */
[----:B------:R-:W-:Y:S06]  /*09d0*/  @P0 BRA `(.L_x_47) ;  /* 0xfffffffc001c0947 */ /* 0x000fec000383ffff */
.L_x_46:
[----:B------:R-:W-:Y:S05]  /*09e0*/  BRA.U !UP0, `(.L_x_45) ;  /* 0x0000000108f47547 */ /* 0x000fea000b800000 */
[----:B------:R-:W-:Y:S02]  /*09f0*/  UISETP.NE.AND UP0, UPT, UR11, 0x1, UPT ;  /* 0x000000010b00788c */ /* 0x000fe4000bf05270 */
[----:B------:R-:W-:-:S04]  /*0a00*/  ULOP3.LUT UR5, UR5, 0x1, URZ, 0xc0, !UPT ;  /* 0x0000000105057892 */ /* 0x000fc8000f8ec0ff */
[----:B------:R-:W-:-:S03]  /*0a10*/  UISETP.NE.U32.AND UP1, UPT, UR5, 0x1, UPT ;  /* 0x000000010500788c */ /* 0x000fc6000bf25070 */
[----:B------:R-:W-:Y:S08]  /*0a20*/  BRA.U !UP0, `(.L_x_48) ;  /* 0x0000000108887547 */ /* 0x000ff0000b800000 */
[----:B------:R-:W1:Y:S01]  /*0a30*/  LDC.64 R18, c[0x0][0x3c8] ;  /* 0x0000f200ff127b82 */ /* 0x000e620000000a00 */
[C---:B------:R-:W-:Y:S01]  /*0a40*/  IMAD R9, R7.reuse, R13, R13 ;  /* 0x0000000d07097224 */ /* 0x040fe200078e020d */
[C---:B------:R-:W-:Y:S01]  /*0a50*/  IADD3 R11, PT, PT, -R7.reuse, RZ, RZ ;  /* 0x000000ff070b7210 */ /* 0x040fe20007ffe1ff */
[C---:B------:R-:W-:Y:S01]  /*0a60*/  IMAD.IADD R27, R0.reuse, 0x1, -R7 ;  /* 0x00000001001b7824 */ /* 0x040fe200078e0a07 */
[--C-:B------:R-:W-:Y:S02]  /*0a70*/  IADD3 R21, PT, PT, R7, 0x1, R0.reuse ;  /* 0x0000000107157810 */ /* 0x100fe40007ffe000 */
[C---:B------:R-:W-:Y:S01]  /*0a80*/  IADD3 R17, PT, PT, R0.reuse, R9, RZ ;  /* 0x0000000900117210 */ /* 0x040fe20007ffe0ff */
[----:B------:R-:W-:Y:S01]  /*0a90*/  IMAD R11, R13, R11, R0 ;  /* 0x0000000b0d0b7224 */ /* 0x000fe200078e0200 */
[----:B------:R-:W2:Y:S01]  /*0aa0*/  LDC.64 R14, c[0x0][0x3d0] ;  /* 0x0000f400ff0e7b82 */ /* 0x000ea20000000a00 */
[----:B------:R-:W-:Y:S02]  /*0ab0*/  IADD3 R29, PT, PT, R0, -R9, RZ ;  /* 0x80000009001d7210 */ /* 0x000fe40007ffe0ff */
[----:B-1----:R-:W-:-:S04]  /*0ac0*/  IMAD.WIDE R16, R17, 0x4, R18 ;  /* 0x0000000411107825 */ /* 0x002fc800078e0212 */
[----:B------:R-:W-:-:S04]  /*0ad0*/  IMAD.WIDE R10, R11, 0x4, R18 ;  /* 0x000000040b0a7825 */ /* 0x000fc800078e0212 */
[--C-:B--2---:R-:W-:Y:S02]  /*0ae0*/  IMAD.WIDE R8, R21, 0x4, R14.reuse ;  /* 0x0000000415087825 */ /* 0x104fe400078e020e */
[----:B0-----:R-:W2:Y:S02]  /*0af0*/  LDG.E R10, desc[UR8][R10.64] ;  /* 0x000000080a0a7981 */ /* 0x001ea4000c1e1900 */
[----:B------:R-:W-:Y:S02]  /*0b00*/  IMAD.WIDE R14, R27, 0x4, R14 ;  /* 0x000000041b0e7825 */ /* 0x000fe400078e020e */
[----:B------:R-:W3:Y:S02]  /*0b10*/  LDG.E R6, desc[UR8][R8.64] ;  /* 0x0000000808067981 */ /* 0x000ee4000c1e1900 */
[----:B------:R-:W-:Y:S02]  /*0b20*/  IMAD.WIDE R18, R29, 0x4, R18 ;  /* 0x000000041d127825 */ /* 0x000fe400078e0212 */
[----:B------:R-:W3:Y:S02]  /*0b30*/  LDG.E R29, desc[UR8][R14.64] ;  /* 0x000000080e1d7981 */ /* 0x000ee4000c1e1900 */
[----:B------:R-:W-:-:S02]  /*0b40*/  IMAD.WIDE R20, R13, 0x4, R16 ;  /* 0x000000040d147825 */ /* 0x000fc400078e0210 */
[----:B------:R-:W2:Y:S04]  /*0b50*/  LDG.E R17, desc[UR8][R16.64] ;  /* 0x0000000810117981 */ /* 0x000ea8000c1e1900 */
[----:B------:R-:W4:Y:S04]  /*0b60*/  LDG.E R18, desc[UR8][R18.64] ;  /* 0x0000000812127981 */ /* 0x000f28000c1e1900 */
[----:B------:R-:W5:Y:S04]  /*0b70*/  LDG.E R12, desc[UR8][R8.64+0x4] ;  /* 0x00000408080c7981 */ /* 0x000f68000c1e1900 */
[----:B------:R-:W5:Y:S04]  /*0b80*/  LDG.E R22, desc[UR8][R14.64+-0x4] ;  /* 0xfffffc080e167981 */ /* 0x000f68000c1e1900 */
[----:B------:R-:W4:Y:S01]  /*0b90*/  LDG.E R21, desc[UR8][R20.64] ;  /* 0x0000000814157981 */ /* 0x000f22000c1e1900 */
[----:B------:R-:W-:-:S06]  /*0ba0*/  IMAD.SHL.U32 R26, R7, 0x4, RZ ;  /* 0x00000004071a7824 */ /* 0x000fcc00078e00ff */
[----:B------:R-:W0:Y:S01]  /*0bb0*/  LDC.64 R26, c[0x3][R26] ;  /* 0x00c000001a1a7b82 */ /* 0x000e220000000a00 */
[----:B------:R-:W-:Y:S01]  /*0bc0*/  IADD3 R7, PT, PT, R7, 0x2, RZ ;  /* 0x0000000207077810 */ /* 0x000fe20007ffe0ff */
[----:B---3--:R-:W-:Y:S01]  /*0bd0*/  FADD R6, R6, -R29 ;  /* 0x8000001d06067221 */ /* 0x008fe20000000000 */
[----:B--2---:R-:W-:-:S03]  /*0be0*/  FADD R10, R17, -R10 ;  /* 0x8000000a110a7221 */ /* 0x004fc60000000000 */
[C---:B0-----:R-:W-:Y:S01]  /*0bf0*/  FFMA R6, R26.reuse, R6, R25 ;  /* 0x000000061a067223 */ /* 0x041fe20000000019 */
[----:B------:R-:W-:Y:S01]  /*0c00*/  FFMA R10, R26, R10, R23 ;  /* 0x0000000a1a0a7223 */ /* 0x000fe20000000017 */
[----:B-----5:R-:W-:Y:S01]  /*0c10*/  FADD R12, R12, -R22 ;  /* 0x800000160c0c7221 */ /* 0x020fe20000000000 */
[----:B----4-:R-:W-:-:S03]  /*0c20*/  FADD R11, R21, -R18 ;  /* 0x80000012150b7221 */ /* 0x010fc60000000000 */
[C---:B------:R-:W-:Y:S01]  /*0c30*/  FFMA R25, R27.reuse, R12, R6 ;  /* 0x0000000c1b197223 */ /* 0x040fe20000000006 */
[----:B------:R-:W-:-:S07]  /*0c40*/  FFMA R23, R27, R11, R10 ;  /* 0x0000000b1b177223 */ /* 0x000fce000000000a */
.L_x_48:
[----:B------:R-:W-:Y:S05]  /*0c50*/  BRA.U UP1, `(.L_x_45) ;  /* 0x0000000101587547 */ /* 0x000fea000b800000 */
[----:B------:R-:W1:Y:S01]  /*0c60*/  LDC.64 R8, c[0x0][0x3c8] ;  /* 0x0000f200ff087b82 */ /* 0x000e620000000a00 */
[C---:B------:R-:W-:Y:S01]  /*0c70*/  IMAD R15, R7.reuse, R13, R13 ;  /* 0x0000000d070f7224 */ /* 0x040fe200078e020d */
[C---:B------:R-:W-:Y:S02]  /*0c80*/  IADD3 R17, PT, PT, -R7.reuse, RZ, RZ ;  /* 0x000000ff07117210 */ /* 0x040fe40007ffe1ff */
[--C-:B------:R-:W-:Y:S01]  /*0c90*/  IADD3 R19, PT, PT, R7, 0x1, R0.reuse ;  /* 0x0000000107137810 */ /* 0x100fe20007ffe000 */
[C---:B------:R-:W-:Y:S01]  /*0ca0*/  IMAD.IADD R15, R0.reuse, 0x1, R15 ;  /* 0x00000001000f7824 */ /* 0x040fe200078e020f */
[----:B------:R-:W-:Y:S01]  /*0cb0*/  IADD3 R21, PT, PT, R0, -R7, RZ ;  /* 0x8000000700157210 */ /* 0x000fe20007ffe0ff */
[----:B------:R-:W-:Y:S01]  /*0cc0*/  IMAD R17, R13, R17, R0 ;  /* 0x000000110d117224 */ /* 0x000fe200078e0200 */
[----:B------:R-:W2:Y:S01]  /*0cd0*/  LDC.64 R10, c[0x0][0x3d0] ;  /* 0x0000f400ff0a7b82 */ /* 0x000ea20000000a00 */
[----:B-1----:R-:W-:-:S04]  /*0ce0*/  IMAD.WIDE R14, R15, 0x4, R8 ;  /* 0x000000040f0e7825 */ /* 0x002fc800078e0208 */
[----:B------:R-:W-:Y:S02]  /*0cf0*/  IMAD.WIDE R8, R17, 0x4, R8 ;  /* 0x0000000411087825 */ /* 0x000fe400078e0208 */
[----:B0-----:R-:W3:Y:S02]  /*0d00*/  LDG.E R14, desc[UR8][R14.64] ;  /* 0x000000080e0e7981 */ /* 0x001ee4000c1e1900 */
[--C-:B--2---:R-:W-:Y:S02]  /*0d10*/  IMAD.WIDE R12, R19, 0x4, R10.reuse ;  /* 0x00000004130c7825 */ /* 0x104fe400078e020a */
[----:B------:R-:W3:Y:S02]  /*0d20*/  LDG.E R9, desc[UR8][R8.64] ;  /* 0x0000000808097981 */ /* 0x000ee4000c1e1900 */
[----:B------:R-:W-:Y:S02]  /*0d30*/  IMAD.WIDE R10, R21, 0x4, R10 ;  /* 0x00000004150a7825 */ /* 0x000fe400078e020a */
[----:B------:R-:W2:Y:S04]  /*0d40*/  LDG.E R12, desc[UR8][R12.64] ;  /* 0x000000080c0c7981 */ /* 0x000ea8000c1e1900 */
[----:B------:R-:W2:Y:S01]  /*0d50*/  LDG.E R11, desc[UR8][R10.64] ;  /* 0x000000080a0b7981 */ /* 0x000ea2000c1e1900 */
[----:B------:R-:W-:-:S04]  /*0d60*/  SHF.L.U32 R7, R7, 0x2, RZ ;  /* 0x0000000207077819 */ /* 0x000fc800000006ff */
[----:B------:R-:W0:Y:S01]  /*0d70*/  LDC R6, c[0x3][R7] ;  /* 0x00c0000007067b82 */ /* 0x000e220000000800 */
[----:B---3--:R-:W-:-:S04]  /*0d80*/  FADD R16, R14, -R9 ;  /* 0x800000090e107221 */ /* 0x008fc80000000000 */
[----:B0-----:R-:W-:Y:S01]  /*0d90*/  FFMA R23, R6, R16, R23 ;  /* 0x0000001006177223 */ /* 0x001fe20000000017 */
[----:B--2---:R-:W-:-:S04]  /*0da0*/  FADD R17, R12, -R11 ;  /* 0x8000000b0c117221 */ /* 0x004fc80000000000 */
[----:B------:R-:W-:-:S07]  /*0db0*/  FFMA R25, R6, R17, R25 ;  /* 0x0000001106197223 */ /* 0x000fce0000000019 */
.L_x_45:
[----:B------:R-:W1:Y:S08]  /*0dc0*/  LDC.64 R18, c[0x0][0x3d8] ;  /* 0x0000f600ff127b82 */ /* 0x000e700000000a00 */
[----:B------:R-:W2:Y:S08]  /*0dd0*/  LDC.64 R14, c[0x0][0x3e0] ;  /* 0x0000f800ff0e7b82 */ /* 0x000eb00000000a00 */
[----:B------:R-:W3:Y:S01]  /*0de0*/  LDC.64 R16, c[0x0][0x3a8] ;  /* 0x0000ea00ff107b82 */ /* 0x000ee20000000a00 */
[----:B-1----:R-:W-:-:S07]  /*0df0*/  IMAD.WIDE R18, R2, 0x4, R18 ;  /* 0x0000000402127825 */ /* 0x002fce00078e0212 */
[----:B------:R-:W1:Y:S01]  /*0e00*/  LDC.64 R12, c[0x0][0x3b8] ;  /* 0x0000ee00ff0c7b82 */ /* 0x000e620000000a00 */
[----:B0-----:R-:W4:Y:S01]  /*0e10*/  LDG.E R18, desc[UR8][R18.64] ;  /* 0x0000000812127981 */ /* 0x001f22000c1e1900 */
[----:B--2---:R-:W-:-:S06]  /*0e20*/  IMAD.WIDE R14, R2, 0x4, R14 ;  /* 0x00000004020e7825 */ /* 0x004fcc00078e020e */
[----:B------:R-:W0:Y:S01]  /*0e30*/  LDC.64 R10, c[0x0][0x3e8] ;  /* 0x0000fa00ff0a7b82 */ /* 0x000e220000000a00 */
[----:B------:R-:W2:Y:S01]  /*0e40*/  LDG.E R14, desc[UR8][R14.64] ;  /* 0x000000080e0e7981 */ /* 0x000ea2000c1e1900 */
[----:B---3--:R-:W-:-:S06]  /*0e50*/  IMAD.WIDE R16, R0, 0x4, R16 ;  /* 0x0000000400107825 */ /* 0x008fcc00078e0210 */
[----:B------:R-:W3:Y:S01]  /*0e60*/  LDC.64 R8, c[0x0][0x3f0] ;  /* 0x0000fc00ff087b82 */ /* 0x000ee20000000a00 */
[----:B------:R-:W2:Y:S07]  /*0e70*/  LDG.E R17, desc[UR8][R16.64] ;  /* 0x0000000810117981 */ /* 0x000eae000c1e1900 */
[----:B------:R-:W5:Y:S01]  /*0e80*/  LDC.64 R6, c[0x0][0x3b0] ;  /* 0x0000ec00ff067b82 */ /* 0x000f620000000a00 */
[----:B-1----:R-:W-:-:S04]  /*0e90*/  IMAD.WIDE R12, R0, 0x4, R12 ;  /* 0x00000004000c7825 */ /* 0x002fc800078e020c */
[----:B0-----:R-:W-:-:S04]  /*0ea0*/  IMAD.WIDE R10, R5, 0x4, R10 ;  /* 0x00000004050a7825 */ /* 0x001fc800078e020a */
[----:B---3--:R-:W-:-:S04]  /*0eb0*/  IMAD.WIDE R8, R5, 0x4, R8 ;  /* 0x0000000405087825 */ /* 0x008fc800078e0208 */
[----:B-----5:R-:W-:-:S04]  /*0ec0*/  IMAD.WIDE R6, R0, 0x4, R6 ;  /* 0x0000000400067825 */ /* 0x020fc800078e0206 */
[----:B----4-:R-:W-:-:S04]  /*0ed0*/  FMUL R2, R18, R3 ;  /* 0x0000000312027220 */ /* 0x010fc80000400000 */
[----:B------:R-:W-:Y:S02]  /*0ee0*/  FMUL R23, R2, R23 ;  /* 0x0000001702177220 */ /* 0x000fe40000400000 */
[----:B------:R-:W0:Y:S02]  /*0ef0*/  LDC.64 R2, c[0x0][0x3c0] ;  /* 0x0000f000ff027b82 */ /* 0x000e240000000a00 */
[----:B--2---:R-:W-:-:S05]  /*0f00*/  FFMA R23, R14, R17, -R23 ;  /* 0x000000110e177223 */ /* 0x004fca0000000817 */
[----:B------:R-:W-:Y:S04]  /*0f10*/  STG.E desc[UR8][R12.64], R23 ;  /* 0x000000170c007986 */ /* 0x000fe8000c101908 */
[----:B------:R-:W2:Y:S04]  /*0f20*/  LDG.E R11, desc[UR8][R10.64] ;  /* 0x000000080a0b7981 */ /* 0x000ea8000c1e1900 */
[----:B------:R-:W3:Y:S04]  /*0f30*/  LDG.E R8, desc[UR8][R8.64] ;  /* 0x0000000808087981 */ /* 0x000ee8000c1e1900 */
[----:B------:R-:W3:Y:S01]  /*0f40*/  LDG.E R7, desc[UR8][R6.64] ;  /* 0x0000000806077981 */ /* 0x000ee2000c1e1900 */
[----:B0-----:R-:W-:-:S04]  /*0f50*/  IMAD.WIDE R2, R0, 0x4, R2 ;  /* 0x0000000400027825 */ /* 0x001fc800078e0202 */
[----:B--2---:R-:W-:-:S04]  /*0f60*/  FMUL R4, R11, R4 ;  /* 0x000000040b047220 */ /* 0x004fc80000400000 */
[----:B------:R-:W-:-:S04]  /*0f70*/  FMUL R25, R4, R25 ;  /* 0x0000001904197220 */ /* 0x000fc80000400000 */
[----:B---3--:R-:W-:-:S05]  /*0f80*/  FFMA R25, R8, R7, -R25 ;  /* 0x0000000708197223 */ /* 0x008fca0000000819 */
[----:B------:R-:W-:Y:S01]  /*0f90*/  STG.E desc[UR8][R2.64], R25 ;  /* 0x0000001902007986 */ /* 0x000fe2000c101908 */
[----:B------:R-:W-:Y:S05]  /*0fa0*/  EXIT ;  /* 0x000000000000794d */ /* 0x000fea0003800000 */
        .weak           $__internal_3_$__cuda_sm3x_div_rn_noftz_f32_slowpath
        .type           $__internal_3_$__cuda_sm3x_div_rn_noftz_f32_slowpath,@function
        .size           $__internal_3_$__cuda_sm3x_div_rn_noftz_f32_slowpath,(.L_x_161 - $__internal_3_$__cuda_sm3x_div_rn_noftz_f32_slowpath)
$__internal_3_$__cuda_sm3x_div_rn_noftz_f32_slowpath:
[----:B------:R-:W-:Y:S02]  /*0fb0*/  SHF.R.U32.HI R9, RZ, 0x17, R7 ;  /* 0x00000017ff097819 */ /* 0x000fe40000011607 */
[----:B------:R-:W-:Y:S02]  /*0fc0*/  SHF.R.U32.HI R4, RZ, 0x17, R6 ;  /* 0x00000017ff047819 */ /* 0x000fe40000011606 */
[----:B------:R-:W-:Y:S02]  /*0fd0*/  LOP3.LUT R17, R9, 0xff, RZ, 0xc0, !PT ;  /* 0x000000ff09117812 */ /* 0x000fe400078ec0ff */
[----:B------:R-:W-:Y:S02]  /*0fe0*/  LOP3.LUT R4, R4, 0xff, RZ, 0xc0, !PT ;  /* 0x000000ff04047812 */ /* 0x000fe400078ec0ff */
[----:B------:R-:W-:Y:S01]  /*0ff0*/  MOV R11, R6 ;  /* 0x00000006000b7202 */ /* 0x000fe20000000f00 */
[----:B------:R-:W-:Y:S01]  /*1000*/  VIADD R13, R17, 0xffffffff ;  /* 0xffffffff110d7836 */ /* 0x000fe20000000000 */
[----:B------:R-:W-:-:S04]  /*1010*/  IADD3 R12, PT, PT, R4, -0x1, RZ ;  /* 0xffffffff040c7810 */ /* 0x000fc80007ffe0ff */
        /* <DEDUP_REMOVED lines=22> */
[----:B------:R-:W-:Y:S01]  /*1180*/  @P0 MOV R9, RZ ;  /* 0x000000ff00090202 */ /* 0x000fe20000000f00 */
[----:B------:R-:W-:Y:S01]  /*1190*/  @!P0 FFMA R11, R6, 1.84467440737095516160e+19, RZ ;  /* 0x5f800000060b8823 */ /* 0x000fe200000000ff */
[----:B------:R-:W-:Y:S01]  /*11a0*/  @!P0 MOV R9, 0xffffffc0 ;  /* 0xffffffc000098802 */ /* 0x000fe20000000f00 */
[----:B------:R-:W-:-:S04]  /*11b0*/  @!P1 FFMA R7, R7, 1.84467440737095516160e+19, RZ ;  /* 0x5f80000007079823 */ /* 0x000fc800000000ff */
[----:B------:R-:W-:-:S07]  /*11c0*/  @!P1 VIADD R9, R9, 0x40 ;  /* 0x0000004009099836 */ /* 0x000fce0000000000 */
.L_x_49:
[----:B------:R-:W-:-:S04]  /*11d0*/  LEA R12, R17, 0xc0800000, 0x17 ;  /* 0xc0800000110c7811 */ /* 0x000fc800078eb8ff */
[----:B------:R-:W-:Y:S02]  /*11e0*/  IADD3 R7, PT, PT, -R12, R7, RZ ;  /* 0x000000070c077210 */ /* 0x000fe40007ffe1ff */
[----:B------:R-:W-:Y:S02]  /*11f0*/  IADD3 R12, PT, PT, R4, -0x7f, RZ ;  /* 0xffffff81040c7810 */ /* 0x000fe40007ffe0ff */
[----:B------:R-:W0:Y:S01]  /*1200*/  MUFU.RCP R13, R7 ;  /* 0x00000007000d7308 */ /* 0x000e220000001000 */
[----:B------:R-:W-:Y:S02]  /*1210*/  FADD.FTZ R15, -R7, -RZ ;  /* 0x800000ff070f7221 */ /* 0x000fe40000010100 */
[C---:B------:R-:W-:Y:S01]  /*1220*/  IMAD R4, R12.reuse, -0x800000, R11 ;  /* 0xff8000000c047824 */ /* 0x040fe200078e020b */
[----:B------:R-:W-:-:S05]  /*1230*/  IADD3 R12, PT, PT, R12, 0x7f, -R17 ;  /* 0x0000007f0c0c7810 */ /* 0x000fca0007ffe811 */
[----:B------:R-:W-:Y:S02]  /*1240*/  IMAD.IADD R12, R12, 0x1, R9 ;  /* 0x000000010c0c7824 */ /* 0x000fe400078e0209 */
[----:B0-----:R-:W-:-:S04]  /*1250*/  FFMA R14, R13, R15, 1 ;  /* 0x3f8000000d0e7423 */ /* 0x001fc8000000000f */
[----:B------:R-:W-:-:S04]  /*1260*/  FFMA R16, R13, R14, R13 ;  /* 0x0000000e0d107223 */ /* 0x000fc8000000000d */
[----:B------:R-:W-:-:S04]  /*1270*/  FFMA R11, R4, R16, RZ ;  /* 0x00000010040b7223 */ /* 0x000fc800000000ff */
[----:B------:R-:W-:-:S04]  /*1280*/  FFMA R14, R15, R11, R4 ;  /* 0x0000000b0f0e7223 */ /* 0x000fc80000000004 */
[----:B------:R-:W-:-:S04]  /*1290*/  FFMA R11, R16, R14, R11 ;  /* 0x0000000e100b7223 */ /* 0x000fc8000000000b */
[----:B------:R-:W-:-:S04]  /*12a0*/  FFMA R14, R15, R11, R4 ;  /* 0x0000000b0f0e7223 */ /* 0x000fc80000000004 */
[----:B------:R-:W-:-:S05]  /*12b0*/  FFMA R4, R16, R14, R11 ;  /* 0x0000000e10047223 */ /* 0x000fca000000000b */
[----:B------:R-:W-:-:S04]  /*12c0*/  SHF.R.U32.HI R7, RZ, 0x17, R4 ;  /* 0x00000017ff077819 */ /* 0x000fc80000011604 */
[----:B------:R-:W-:-:S04]  /*12d0*/  LOP3.LUT R7, R7, 0xff, RZ, 0xc0, !PT ;  /* 0x000000ff07077812 */ /* 0x000fc800078ec0ff */
[----:B------:R-:W-:-:S04]  /*12e0*/  IADD3 R13, PT, PT, R7, R12, RZ ;  /* 0x0000000c070d7210 */ /* 0x000fc80007ffe0ff */
        /* <DEDUP_REMOVED lines=11> */
[CCC-:B------:R-:W-:Y:S01]  /*13a0*/  FFMA.RM R12, R16.reuse, R14.reuse, R11.reuse ;  /* 0x0000000e100c7223 */ /* 0x1c0fe2000000400b */
[C---:B------:R-:W-:Y:S02]  /*13b0*/  ISETP.NE.AND P2, PT, R13.reuse, RZ, PT ;  /* 0x000000ff0d00720c */ /* 0x040fe40003f45270 */
[----:B------:R-:W-:Y:S02]  /*13c0*/  ISETP.NE.AND P1, PT, R13, RZ, PT ;  /* 0x000000ff0d00720c */ /* 0x000fe40003f25270 */
[----:B------:R-:W-:Y:S01]  /*13d0*/  LOP3.LUT R9, R7, 0x7fffff, RZ, 0xc0, !PT ;  /* 0x007fffff07097812 */ /* 0x000fe200078ec0ff */
[----:B------:R-:W-:Y:S01]  /*13e0*/  FFMA.RP R7, R16, R14, R11 ;  /* 0x0000000e10077223 */ /* 0x000fe2000000800b */
[----:B------:R-:W-:Y:S01]  /*13f0*/  IADD3 R14, PT, PT, R13, 0x20, RZ ;  /* 0x000000200d0e7810 */ /* 0x000fe20007ffe0ff */
[----:B------:R-:W-:Y:S01]  /*1400*/  IMAD.MOV R11, RZ, RZ, -R13 ;  /* 0x000000ffff0b7224 */ /* 0x000fe200078e0a0d */
        /* <DEDUP_REMOVED lines=14> */
.L_x_55:
[----:B------:R-:W-:-:S04]  /*14f0*/  LOP3.LUT R4, R4, 0x80000000, RZ, 0xc0, !PT ;  /* 0x8000000004047812 */ /* 0x000fc800078ec0ff */
[----:B------:R-:W-:Y:S01]  /*1500*/  LOP3.LUT R4, R4, 0x7f800000, RZ, 0xfc, !PT ;  /* 0x7f80000004047812 */ /* 0x000fe200078efcff */
[----:B------:R-:W-:Y:S06]  /*1510*/  BRA `(.L_x_56) ;  /* 0x0000000000287947 */ /* 0x000fec0003800000 */
.L_x_54:
[----:B------:R-:W-:Y:S01]  /*1520*/  LEA R4, R12, R4, 0x17 ;  /* 0x000000040c047211 */ /* 0x000fe200078eb8ff */
[----:B------:R-:W-:Y:S06]  /*1530*/  BRA `(.L_x_56) ;  /* 0x0000000000207947 */ /* 0x000fec0003800000 */
.L_x_53:
[----:B------:R-:W-:-:S04]  /*1540*/  LOP3.LUT R4, R7, 0x80000000, R11, 0x48, !PT ;  /* 0x8000000007047812 */ /* 0x000fc800078e480b */
[----:B------:R-:W-:Y:S01]  /*1550*/  LOP3.LUT R4, R4, 0x7f800000, RZ, 0xfc, !PT ;  /* 0x7f80000004047812 */ /* 0x000fe200078efcff */
[----:B------:R-:W-:Y:S06]  /*1560*/  BRA `(.L_x_56) ;  /* 0x0000000000147947 */ /* 0x000fec0003800000 */
.L_x_52:
[----:B------:R-:W-:Y:S01]  /*1570*/  LOP3.LUT R4, R7, 0x80000000, R11, 0x48, !PT ;  /* 0x8000000007047812 */ /* 0x000fe200078e480b */
[----:B------:R-:W-:Y:S06]  /*1580*/  BRA `(.L_x_56) ;  /* 0x00000000000c7947 */ /* 0x000fec0003800000 */
.L_x_51:
[----:B------:R-:W0:Y:S01]  /*1590*/  MUFU.RSQ R4, -QNAN ;  /* 0xffc0000000047908 */ /* 0x000e220000001400 */
[----:B------:R-:W-:Y:S05]  /*15a0*/  BRA `(.L_x_56) ;  /* 0x0000000000047947 */ /* 0x000fea0003800000 */
.L_x_50:
[----:B------:R-:W-:-:S07]  /*15b0*/  FADD.FTZ R4, R6, R7 ;  /* 0x0000000706047221 */ /* 0x000fce0000010000 */
.L_x_56:
[----:B------:R-:W-:-:S04]  /*15c0*/  HFMA2 R11, -RZ, RZ, 0, 0 ;  /* 0x00000000ff0b7431 */ /* 0x000fc800000001ff */
[----:B0-----:R-:W-:Y:S05]  /*15d0*/  RET.REL.NODEC R10 `(_Z10update_veliiiiiifffPfS_S_S_S_S_S_S_S_S_) ;  /* 0xffffffe80a887950 */ /* 0x001fea0003c3ffff */
.L_x_57:
        /* <DEDUP_REMOVED lines=10> */
.L_x_161:


//--------------------- .text._Z10add_sourcefffiiiifffiiiiPfS_ --------------------------
	.section	.text._Z10add_sourcefffiiiifffiiiiPfS_,"ax",@progbits
	.align	128
        .global         _Z10add_sourcefffiiiifffiiiiPfS_
        .type           _Z10add_sourcefffiiiifffiiiiPfS_,@function
        .size           _Z10add_sourcefffiiiifffiiiiPfS_,(.L_x_163 - _Z10add_sourcefffiiiifffiiiiPfS_)
        .other          _Z10add_sourcefffiiiifffiiiiPfS_,@"STO_CUDA_ENTRY STV_DEFAULT"
_Z10add_sourcefffiiiifffiiiiPfS_:
.text._Z10add_sourcefffiiiifffiiiiPfS_:
[----:B------:R-:W-:Y:S08]  /*0000*/  LDC R1, c[0x0][0x37c] ;  /* 0x0000df00ff017b82 */ /* 0x000ff00000000800 */
[----:B------:R-:W0:Y:S02]  /*0010*/  LDC R5, c[0x0][0x3a4] ;  /* 0x0000e900ff057b82 */ /* 0x000e240000000800 */
[----:B0-----:R-:W-:-:S05]  /*0020*/  VIADD R0, R5, 0x1800000 ;  /* 0x0180000005007836 */ /* 0x001fca0000000000 */
[----:B------:R-:W-:-:S04]  /*0030*/  LOP3.LUT R0, R0, 0x7f800000, RZ, 0xc0, !PT ;  /* 0x7f80000000007812 */ /* 0x000fc800078ec0ff */
[----:B------:R-:W-:-:S13]  /*0040*/  ISETP.GT.U32.AND P0, PT, R0, 0x1ffffff, PT ;  /* 0x01ffffff0000780c */ /* 0x000fda0003f04070 */
[----:B------:R-:W-:Y:S05]  /*0050*/  @P0 BRA `(.L_x_58) ;  /* 0x00000000000c0947 */ /* 0x000fea0003800000 */
[----:B------:R-:W-:-:S07]  /*0060*/  MOV R2, 0x80 ;  /* 0x0000008000027802 */ /* 0x000fce0000000f00 */
[----:B------:R-:W-:Y:S05]  /*0070*/  CALL.REL.NOINC `($__internal_5_$__cuda_sm20_rcp_rn_f32_slowpath) ;  /* 0x0000001800647944 */ /* 0x000fea0003c00000 */
[----:B------:R-:W-:Y:S05]  /*0080*/  BRA `(.L_x_59) ;  /* 0x0000000000107947 */ /* 0x000fea0003800000 */
.L_x_58:
[----:B------:R-:W0:Y:S02]  /*0090*/  MUFU.RCP R0, R5 ;  /* 0x0000000500007308 */ /* 0x000e240000001000 */
[----:B0-----:R-:W-:-:S04]  /*00a0*/  FFMA R2, R0, R5, -1 ;  /* 0xbf80000000027423 */ /* 0x001fc80000000005 */
[----:B------:R-:W-:-:S04]  /*00b0*/  FADD.FTZ R3, -R2, -RZ ;  /* 0x800000ff02037221 */ /* 0x000fc80000010100 */
[----:B------:R-:W-:-:S07]  /*00c0*/  FFMA R0, R0, R3, R0 ;  /* 0x0000000300007223 */ /* 0x000fce0000000000 */
.L_x_59:
[----:B------:R-:W0:Y:S01]  /*00d0*/  LDCU UR5, c[0x0][0x3a8] ;  /* 0x00007500ff0577ac */ /* 0x000e220008000800 */
[----:B------:R-:W1:Y:S01]  /*00e0*/  LDCU UR4, c[0x0][0x3a0] ;  /* 0x00007400ff0477ac */ /* 0x000e620008000800 */
[----:B0-----:R-:W-:Y:S01]  /*00f0*/  UISETP.NE.AND UP0, UPT, UR5, 0x3, UPT ;  /* 0x000000030500788c */ /* 0x001fe2000bf05270 */
[----:B-1----:R-:W-:-:S08]  /*0100*/  FADD R4, -R0, UR4 ;  /* 0x0000000400047e21 */ /* 0x002fd00008000100 */
[----:B------:R-:W-:Y:S05]  /*0110*/  BRA.U !UP0, `(.L_x_60) ;  /* 0x0000000908c47547 */ /* 0x000fea000b800000 */
[----:B------:R-:W-:-:S09]  /*0120*/  UISETP.NE.AND UP0, UPT, UR5, 0x2, UPT ;  /* 0x000000020500788c */ /* 0x000fd2000bf05270 */
[----:B------:R-:W-:Y:S05]  /*0130*/  BRA.U !UP0, `(.L_x_61) ;  /* 0x00000005082c7547 */ /* 0x000fea000b800000 */
[----:B------:R-:W-:Y:S01]  /*0140*/  UISETP.NE.AND UP0, UPT, UR5, 0x1, UPT ;  /* 0x000000010500788c */ /* 0x000fe2000bf05270 */
[----:B------:R-:W-:-:S08]  /*0150*/  IMAD.MOV.U32 R2, RZ, RZ, RZ ;  /* 0x000000ffff027224 */ /* 0x000fd000078e00ff */
[----:B------:R-:W-:Y:S05]  /*0160*/  BRA.U UP0, `(.L_x_62) ;  /* 0x00000011001c7547 */ /* 0x000fea000b800000 */
[----:B------:R-:W0:Y:S01]  /*0170*/  LDCU UR4, c[0x0][0x3a4] ;  /* 0x00007480ff0477ac */ /* 0x000e220008000800 */
[----:B------:R-:W-:Y:S01]  /*0180*/  MOV R5, 0x3ff71547 ;  /* 0x3ff7154700057802 */ /* 0x000fe20000000f00 */
[----:B------:R-:W-:Y:S01]  /*0190*/  UMOV UR5, 0x4023bd3c ;  /* 0x4023bd3c00057882 */ /* 0x000fe20000000000 */
[----:B0-----:R-:W-:Y:S01]  /*01a0*/  FMUL R4, R4, UR4 ;  /* 0x0000000404047c20 */ /* 0x001fe20008400000 */
[----:B------:R-:W-:-:S03]  /*01b0*/  UMOV UR4, 0xc99e70c6 ;  /* 0xc99e70c600047882 */ /* 0x000fc60000000000 */
[----:B------:R-:W-:Y:S01]  /*01c0*/  FMUL R6, R4, R4 ;  /* 0x0000000404067220 */ /* 0x000fe20000400000 */
[----:B------:R-:W-:-:S05]  /*01d0*/  IMAD.MOV.U32 R4, RZ, RZ, 0x652b82fe ;  /* 0x652b82feff047424 */ /* 0x000fca00078e00ff */
[----:B------:R-:W0:Y:S02]  /*01e0*/  F2F.F64.F32 R6, R6 ;  /* 0x0000000600067310 */ /* 0x000e240000201800 */
[----:B0-----:R-:W-:Y:S01]  /*01f0*/  DMUL R2, R6, -UR4 ;  /* 0x8000000406027c28 */ /* 0x001fe20008000000 */
[----:B------:R-:W-:Y:S01]  /*0200*/  UMOV UR4, 0xfefa39ef ;  /* 0xfefa39ef00047882 */ /* 0x000fe20000000000 */
[----:B------:R-:W-:-:S06]  /*0210*/  UMOV UR5, 0x3fe62e42 ;  /* 0x3fe62e4200057882 */ /* 0x000fcc0000000000 */
[----:B------:R-:W-:Y:S02]  /*0220*/  DFMA R4, R2, R4, 6.75539944105574400000e+15 ;  /* 0x433800000204742b */ /* 0x000fe40000000004 */
[----:B------:R-:W-:-:S06]  /*0230*/  FSETP.GEU.AND P0, PT, |R3|, 4.1917929649353027344, PT ;  /* 0x4086232b0300780b */ /* 0x000fcc0003f0e200 */
[----:B------:R-:W-:-:S08]  /*0240*/  DADD R8, R4, -6.75539944105574400000e+15 ;  /* 0xc338000004087429 */ /* 0x000fd00000000000 */
[----:B------:R-:W-:Y:S01]  /*0250*/  DFMA R10, R8, -UR4, R2 ;  /* 0x80000004080a7c2b */ /* 0x000fe20008000002 */
[----:B------:R-:W-:Y:S01]  /*0260*/  UMOV UR4, 0x3b39803f ;  /* 0x3b39803f00047882 */ /* 0x000fe20000000000 */
[----:B------:R-:W-:-:S06]  /*0270*/  UMOV UR5, 0x3c7abc9e ;  /* 0x3c7abc9e00057882 */ /* 0x000fcc0000000000 */
[----:B------:R-:W-:Y:S01]  /*0280*/  DFMA R8, R8, -UR4, R10 ;  /* 0x8000000408087c2b */ /* 0x000fe2000800000a */
[----:B------:R-:W-:Y:S01]  /*0290*/  UMOV UR4, 0x69ce2bdf ;  /* 0x69ce2bdf00047882 */ /* 0x000fe20000000000 */
[----:B------:R-:W-:Y:S01]  /*02a0*/  IMAD.MOV.U32 R10, RZ, RZ, -0x35dec16 ;  /* 0xfca213eaff0a7424 */ /* 0x000fe200078e00ff */
[----:B------:R-:W-:Y:S01]  /*02b0*/  UMOV UR5, 0x3e5ade15 ;  /* 0x3e5ade1500057882 */ /* 0x000fe20000000000 */
[----:B------:R-:W-:-:S06]  /*02c0*/  IMAD.MOV.U32 R11, RZ, RZ, 0x3e928af3 ;  /* 0x3e928af3ff0b7424 */ /* 0x000fcc00078e00ff */
[----:B------:R-:W-:Y:S01]  /*02d0*/  DFMA R10, R8, UR4, R10 ;  /* 0x00000004080a7c2b */ /* 0x000fe2000800000a */
[----:B------:R-:W-:Y:S01]  /*02e0*/  UMOV UR4, 0x62401315 ;  /* 0x6240131500047882 */ /* 0x000fe20000000000 */
[----:B------:R-:W-:-:S06]  /*02f0*/  UMOV UR5, 0x3ec71dee ;  /* 0x3ec71dee00057882 */ /* 0x000fcc0000000000 */
[----:B------:R-:W-:Y:S01]  /*0300*/  DFMA R10, R8, R10, UR4 ;  /* 0x00000004080a7e2b */ /* 0x000fe2000800000a */
        /* <DEDUP_REMOVED lines=20> */
[----:B------:R-:W-:-:S08]  /*0450*/  DFMA R10, R8, R10, UR4 ;  /* 0x00000004080a7e2b */ /* 0x000fd0000800000a */
[----:B------:R-:W-:-:S08]  /*0460*/  DFMA R10, R8, R10, 1 ;  /* 0x3ff00000080a742b */ /* 0x000fd0000000000a */
[----:B------:R-:W-:Y:S01]  /*0470*/  DFMA R10, R8, R10, 1 ;  /* 0x3ff00000080a742b */ /* 0x000fe2000000000a */
[----:B------:R-:W-:Y:S01]  /*0480*/  IMAD.MOV.U32 R8, RZ, RZ, -0x36618f3a ;  /* 0xc99e70c6ff087424 */ /* 0x000fe200078e00ff */
[----:B------:R-:W-:-:S06]  /*0490*/  MOV R9, 0x4033bd3c ;  /* 0x4033bd3c00097802 */ /* 0x000fcc0000000f00 */
[----:B------:R-:W-:Y:S02]  /*04a0*/  DFMA R8, R6, -R8, 1 ;  /* 0x3ff000000608742b */ /* 0x000fe40000000808 */
[----:B------:R-:W-:Y:S02]  /*04b0*/  IMAD R7, R4, 0x100000, R11 ;  /* 0x0010000004077824 */ /* 0x000fe400078e020b */
[----:B------:R-:W-:Y:S01]  /*04c0*/  IMAD.MOV.U32 R6, RZ, RZ, R10 ;  /* 0x000000ffff067224 */ /* 0x000fe200078e000a */
[----:B------:R-:W-:Y:S06]  /*04d0*/  @!P0 BRA `(.L_x_63) ;  /* 0x0000000000388947 */ /* 0x000fec0003800000 */
[----:B------:R-:W-:Y:S01]  /*04e0*/  FSETP.GEU.AND P1, PT, |R3|, 4.2275390625, PT ;  /* 0x408748000300780b */ /* 0x000fe20003f2e200 */
[C---:B------:R-:W-:Y:S02]  /*04f0*/  DADD R6, R2.reuse, +INF ;  /* 0x7ff0000002067429 */ /* 0x040fe40000000000 */
[----:B------:R-:W-:-:S08]  /*0500*/  DSETP.GEU.AND P0, PT, R2, RZ, PT ;  /* 0x000000ff0200722a */ /* 0x000fd00003f0e000 */
[----:B------:R-:W-:Y:S02]  /*0510*/  FSEL R6, R6, RZ, P0 ;  /* 0x000000ff06067208 */ /* 0x000fe40000000000 */
[----:B------:R-:W-:Y:S01]  /*0520*/  FSEL R7, R7, RZ, P0 ;  /* 0x000000ff07077208 */ /* 0x000fe20000000000 */
[----:B------:R-:W-:Y:S06]  /*0530*/  @P1 BRA `(.L_x_63) ;  /* 0x0000000000201947 */ /* 0x000fec0003800000 */
[----:B------:R-:W-:Y:S01]  /*0540*/  LEA.HI R2, R4, R4, RZ, 0x1 ;  /* 0x0000000404027211 */ /* 0x000fe200078f08ff */
[----:B------:R-:W-:-:S03]  /*0550*/  IMAD.MOV.U32 R6, RZ, RZ, R10 ;  /* 0x000000ffff067224 */ /* 0x000fc600078e000a */
[----:B------:R-:W-:-:S05]  /*0560*/  SHF.R.S32.HI R7, RZ, 0x1, R2 ;  /* 0x00000001ff077819 */ /* 0x000fca0000011402 */
[----:B------:R-:W-:Y:S01]  /*0570*/  IMAD.IADD R2, R4, 0x1, -R7 ;  /* 0x0000000104027824 */ /* 0x000fe200078e0a07 */
[----:B------:R-:W-:-:S04]  /*0580*/  LEA R7, R7, R11, 0x14 ;  /* 0x0000000b07077211 */ /* 0x000fc800078ea0ff */
[----:B------:R-:W-:Y:S01]  /*0590*/  LEA R3, R2, 0x3ff00000, 0x14 ;  /* 0x3ff0000002037811 */ /* 0x000fe200078ea0ff */
[----:B------:R-:W-:-:S06]  /*05a0*/  IMAD.MOV.U32 R2, RZ, RZ, RZ ;  /* 0x000000ffff027224 */ /* 0x000fcc00078e00ff */
[----:B------:R-:W-:-:S11]  /*05b0*/  DMUL R6, R6, R2 ;  /* 0x0000000206067228 */ /* 0x000fd60000000000 */
.L_x_63:
[----:B------:R-:W-:-:S06]  /*05c0*/  DMUL R8, R8, R6 ;  /* 0x0000000608087228 */ /* 0x000fcc0000000000 */
[----:B------:R0:W1:Y:S01]  /*05d0*/  F2F.F32.F64 R2, R8 ;  /* 0x0000000800027310 */ /* 0x0000620000301000 */
[----:B------:R-:W-:Y:S05]  /*05e0*/  BRA `(.L_x_62) ;  /* 0x0000000800fc7947 */ /* 0x000fea0003800000 */
.L_x_61:
[----:B------:R-:W0:Y:S01]  /*05f0*/  MUFU.RCP64H R3, 1.799999237060546875 ;  /* 0x3ffccccc00037908 */ /* 0x000e220000001800 */
[----:B------:R-:W-:Y:S01]  /*0600*/  IMAD.MOV.U32 R6, RZ, RZ, -0x33333333 ;  /* 0xcccccccdff067424 */ /* 0x000fe200078e00ff */
[----:B------:R-:W-:Y:S01]  /*0610*/  MOV R7, 0x3ffccccc ;  /* 0x3ffccccc00077802 */ /* 0x000fe20000000f00 */
[----:B------:R-:W-:Y:S01]  /*0620*/  IMAD.MOV.U32 R2, RZ, RZ, RZ ;  /* 0x000000ffff027224 */ /* 0x000fe200078e00ff */
[----:B------:R-:W-:Y:S01]  /*0630*/  UMOV UR4, 0x99999998 ;  /* 0x9999999800047882 */ /* 0x000fe20000000000 */
[----:B------:R-:W-:Y:S01]  /*0640*/  UMOV UR5, 0x3fc99999 ;  /* 0x3fc9999900057882 */ /* 0x000fe20000000000 */
[----:B------:R-:W-:Y:S01]  /*0650*/  IMAD.MOV.U32 R10, RZ, RZ, -0x748574fc ;  /* 0x8b7a8b04ff0a7424 */ /* 0x000fe200078e00ff */
[----:B------:R-:W-:Y:S01]  /*0660*/  UMOV UR6, 0x3ae80f1e ;  /* 0x3ae80f1e00067882 */ /* 0x000fe20000000000 */
[----:B------:R-:W-:Y:S01]  /*0670*/  IMAD.MOV.U32 R11, RZ, RZ, 0x3ed0ee25 ;  /* 0x3ed0ee25ff0b7424 */ /* 0x000fe200078e00ff */
[----:B------:R-:W-:Y:S01]  /*0680*/  UMOV UR7, 0x3eb1380b ;  /* 0x3eb1380b00077882 */ /* 0x000fe20000000000 */
[----:B------:R-:W-:Y:S01]  /*0690*/  MOV R16, 0xfefa39ef ;  /* 0xfefa39ef00107802 */ /* 0x000fe20000000f00 */
[----:B------:R-:W-:Y:S01]  /*06a0*/  IMAD.MOV.U32 R17, RZ, RZ, 0x3fe62e42 ;  /* 0x3fe62e42ff117424 */ /* 0x000fe200078e00ff */
[----:B------:R-:W-:Y:S01]  /*06b0*/  UMOV UR8, 0x0 ;  /* 0x0000000000087882 */ /* 0x000fe20000000000 */
[----:B------:R-:W-:Y:S01]  /*06c0*/  UMOV UR9, 0x40080000 ;  /* 0x4008000000097882 */ /* 0x000fe20000000000 */
[----:B------:R-:W1:Y:S01]  /*06d0*/  LDC R5, c[0x0][0x3a4] ;  /* 0x0000e900ff057b82 */ /* 0x000e620000000800 */
[----:B0-----:R-:W-:-:S08]  /*06e0*/  DFMA R6, R2, -R6, 1 ;  /* 0x3ff000000206742b */ /* 0x001fd00000000806 */
[----:B------:R-:W-:-:S08]  /*06f0*/  DFMA R6, R6, R6, R6 ;  /* 0x000000060606722b */ /* 0x000fd00000000006 */
[----:B------:R-:W-:-:S08]  /*0700*/  DFMA R2, R2, R6, R2 ;  /* 0x000000060202722b */ /* 0x000fd00000000002 */
[----:B------:R-:W-:-:S08]  /*0710*/  DMUL R6, R2, -UR4 ;  /* 0x8000000402067c28 */ /* 0x000fd00008000000 */
[----:B------:R-:W-:-:S08]  /*0720*/  DFMA R6, R2, -UR4, R6 ;  /* 0x8000000402067c2b */ /* 0x000fd00008000006 */
[C---:B------:R-:W-:Y:S02]  /*0730*/  DMUL R8, R6.reuse, R6 ;  /* 0x0000000606087228 */ /* 0x040fe40000000000 */
[----:B------:R-:W-:-:S06]  /*0740*/  DADD R12, -R6, -UR4 ;  /* 0x80000004060c7e29 */ /* 0x000fcc0008000100 */
[----:B------:R-:W-:Y:S01]  /*0750*/  DFMA R10, R8, UR6, R10 ;  /* 0x00000006080a7c2b */ /* 0x000fe2000800000a */
[----:B------:R-:W-:Y:S01]  /*0760*/  UMOV UR6, 0x9f02676f ;  /* 0x9f02676f00067882 */ /* 0x000fe20000000000 */
[----:B------:R-:W-:Y:S01]  /*0770*/  UMOV UR7, 0x3ef3b266 ;  /* 0x3ef3b26600077882 */ /* 0x000fe20000000000 */
[----:B------:R-:W-:-:S05]  /*0780*/  DADD R14, R12, R12 ;  /* 0x000000000c0e7229 */ /* 0x000fca000000000c */
[----:B------:R-:W-:Y:S01]  /*0790*/  DFMA R10, R8, R10, UR6 ;  /* 0x00000006080a7e2b */ /* 0x000fe2000800000a */
[----:B------:R-:W-:Y:S01]  /*07a0*/  UMOV UR6, 0xa9ab0956 ;  /* 0xa9ab095600067882 */ /* 0x000fe20000000000 */
[----:B------:R-:W-:Y:S01]  /*07b0*/  UMOV UR7, 0x3f1745cb ;  /* 0x3f1745cb00077882 */ /* 0x000fe20000000000 */
[----:B------:R-:W-:Y:S01]  /*07c0*/  DFMA R14, -R6, -UR4, R14 ;  /* 0x80000004060e7c2b */ /* 0x000fe2000800010e */
[----:B------:R-:W-:Y:S01]  /*07d0*/  UMOV UR4, 0x542fe938 ;  /* 0x542fe93800047882 */ /* 0x000fe20000000000 */
[----:B------:R-:W-:-:S03]  /*07e0*/  UMOV UR5, 0x400921fb ;  /* 0x400921fb00057882 */ /* 0x000fc60000000000 */
[----:B------:R-:W-:Y:S01]  /*07f0*/  DFMA R10, R8, R10, UR6 ;  /* 0x00000006080a7e2b */ /* 0x000fe2000800000a */
[----:B------:R-:W-:Y:S01]  /*0800*/  UMOV UR6, 0x2d1b5154 ;  /* 0x2d1b515400067882 */ /* 0x000fe20000000000 */
[----:B------:R-:W-:Y:S01]  /*0810*/  UMOV UR7, 0x3f3c71c7 ;  /* 0x3f3c71c700077882 */ /* 0x000fe20000000000 */
[----:B------:R-:W-:Y:S01]  /*0820*/  DMUL R14, R2, R14 ;  /* 0x0000000e020e7228 */ /* 0x000fe20000000000 */
[----:B------:R-:W-:Y:S02]  /*0830*/  IMAD.MOV.U32 R2, RZ, RZ, 0x3b39803f ;  /* 0x3b39803fff027424 */ /* 0x000fe400078e00ff */
[----:B------:R-:W-:Y:S02]  /*0840*/  IMAD.MOV.U32 R3, RZ, RZ, 0x3c7abc9e ;  /* 0x3c7abc9eff037424 */ /* 0x000fe400078e00ff */
        /* <DEDUP_REMOVED lines=8> */
[----:B------:R-:W-:Y:S01]  /*08d0*/  UMOV UR7, 0x3fb55555 ;  /* 0x3fb5555500077882 */ /* 0x000fe20000000000 */
[----:B------:R-:W-:-:S05]  /*08e0*/  DFMA R10, R16, -UR8, R6 ;  /* 0x80000008100a7c2b */ /* 0x000fca0008000006 */
[----:B------:R-:W-:-:S03]  /*08f0*/  DFMA R12, R8, R12, UR6 ;  /* 0x00000006080c7e2b */ /* 0x000fc6000800000c */
[----:B------:R-:W-:-:S05]  /*0900*/  DFMA R16, -R16, -3, R10 ;  /* 0xc00800001010782b */ /* 0x000fca000000010a */
[----:B------:R-:W-:-:S03]  /*0910*/  DMUL R12, R8, R12 ;  /* 0x0000000c080c7228 */ /* 0x000fc60000000000 */
[----:B------:R-:W-:-:S05]  /*0920*/  DADD R16, -R6, R16 ;  /* 0x0000000006107229 */ /* 0x000fca0000000110 */
[----:B------:R-:W-:Y:S01]  /*0930*/  DFMA R12, R6, R12, R14 ;  /* 0x0000000c060c722b */ /* 0x000fe2000000000e */
[----:B------:R-:W-:-:S07]  /*0940*/  MOV R6, 0x1 ;  /* 0x0000000100067802 */ /* 0x000fce0000000f00 */
[----:B------:R-:W-:-:S08]  /*0950*/  DADD R12, R12, -R16 ;  /* 0x000000000c0c7229 */ /* 0x000fd00000000810 */
[----:B------:R-:W-:Y:S01]  /*0960*/  DFMA R12, R2, -UR8, R12 ;  /* 0x80000008020c7c2b */ /* 0x000fe2000800000c */
[----:B-1----:R-:W-:-:S04]  /*0970*/  FMUL R2, R5, -4 ;  /* 0xc080000005027820 */ /* 0x002fc80000400000 */
[----:B------:R-:W-:-:S03]  /*0980*/  FMUL R5, R2, R5 ;  /* 0x0000000502057220 */ /* 0x000fc60000400000 */
[----:B------:R-:W-:Y:S01]  /*0990*/  DADD R10, R10, R12 ;  /* 0x000000000a0a7229 */ /* 0x000fe2000000000c */
[----:B------:R-:W0:Y:S08]  /*09a0*/  F2F.F64.F32 R2, R5 ;  /* 0x0000000500027310 */ /* 0x000e300000201800 */
[----:B------:R-:W1:Y:S01]  /*09b0*/  MUFU.RCP64H R7, R11 ;  /* 0x0000000b00077308 */ /* 0x000e620000001800 */
[----:B0-----:R-:W-:-:S02]  /*09c0*/  DMUL R2, R2, UR4 ;  /* 0x0000000402027c28 */ /* 0x001fc40008000000 */
[----:B-1----:R-:W-:-:S08]  /*09d0*/  DFMA R8, -R10, R6, 1 ;  /* 0x3ff000000a08742b */ /* 0x002fd00000000106 */
[----:B------:R-:W-:-:S08]  /*09e0*/  DFMA R8, R8, R8, R8 ;  /* 0x000000080808722b */ /* 0x000fd00000000008 */
[----:B------:R-:W-:Y:S02]  /*09f0*/  DFMA R8, R6, R8, R6 ;  /* 0x000000080608722b */ /* 0x000fe40000000006 */
[----:B------:R-:W-:-:S06]  /*0a00*/  DMUL R6, R2, -UR4 ;  /* 0x8000000402067c28 */ /* 0x000fcc0008000000 */
[----:B------:R-:W-:-:S04]  /*0a10*/  DFMA R12, -R10, R8, 1 ;  /* 0x3ff000000a0c742b */ /* 0x000fc80000000108 */
[----:B------:R-:W-:-:S04]  /*0a20*/  FSETP.GEU.AND P1, PT, |R7|, 6.5827683646048100446e-37, PT ;  /* 0x036000000700780b */ /* 0x000fc80003f2e200 */
[----:B------:R-:W-:-:S08]  /*0a30*/  DFMA R12, R8, R12, R8 ;  /* 0x0000000c080c722b */ /* 0x000fd00000000008 */
[----:B------:R-:W-:-:S08]  /*0a40*/  DMUL R2, R6, R12 ;  /* 0x0000000c06027228 */ /* 0x000fd00000000000 */
[----:B------:R-:W-:-:S08]  /*0a50*/  DFMA R8, -R10, R2, R6 ;  /* 0x000000020a08722b */ /* 0x000fd00000000106 */
[----:B------:R-:W-:-:S10]  /*0a60*/  DFMA R2, R12, R8, R2 ;  /* 0x000000080c02722b */ /* 0x000fd40000000002 */
[----:B------:R-:W-:-:S05]  /*0a70*/  FFMA R5, RZ, R11, R3 ;  /* 0x0000000bff057223 */ /* 0x000fca0000000003 */
[----:B------:R-:W-:-:S13]  /*0a80*/  FSETP.GT.AND P0, PT, |R5|, 1.469367938527859385e-39, PT ;  /* 0x001000000500780b */ /* 0x000fda0003f04200 */
[----:B------:R-:W-:Y:S05]  /*0a90*/  @P0 BRA P1, `(.L_x_64) ;  /* 0x0000000000100947 */ /* 0x000fea0000800000 */
[----:B------:R-:W-:Y:S01]  /*0aa0*/  IMAD.MOV.U32 R5, RZ, RZ, R6 ;  /* 0x000000ffff057224 */ /* 0x000fe200078e0006 */
[----:B------:R-:W-:Y:S01]  /*0ab0*/  MOV R12, 0xae0 ;  /* 0x00000ae0000c7802 */ /* 0x000fe20000000f00 */
[----:B------:R-:W-:-:S07]  /*0ac0*/  IMAD.MOV.U32 R16, RZ, RZ, R7 ;  /* 0x000000ffff107224 */ /* 0x000fce00078e0007 */
[----:B------:R-:W-:Y:S05]  /*0ad0*/  CALL.REL.NOINC `($__internal_4_$__cuda_sm20_div_rn_f64_full) ;  /* 0x0000000800507944 */ /* 0x000fea0003c00000 */
.L_x_64:
[----:B------:R-:W0:Y:S01]  /*0ae0*/  F2F.F32.F64 R3, R2 ;  /* 0x0000000200037310 */ /* 0x000e220000301000 */
[----:B------:R-:W-:Y:S01]  /*0af0*/  IMAD.MOV.U32 R6, RZ, RZ, 0x3bbb989d ;  /* 0x3bbb989dff067424 */ /* 0x000fe200078e00ff */
[----:B------:R-:W-:Y:S01]  /*0b00*/  MOV R7, 0x437c0000 ;  /* 0x437c000000077802 */ /* 0x000fe20000000f00 */
[----:B------:R-:W-:Y:S01]  /*0b10*/  UMOV UR4, 0xc99e70c6 ;  /* 0xc99e70c600047882 */ /* 0x000fe20000000000 */
[----:B------:R-:W-:Y:S01]  /*0b20*/  UMOV UR5, 0x4033bd3c ;  /* 0x4033bd3c00057882 */ /* 0x000fe20000000000 */
[----:B0-----:R-:W-:-:S04]  /*0b30*/  FMUL R5, R4, R3 ;  /* 0x0000000304057220 */ /* 0x001fc80000400000 */
[----:B------:R-:W-:-:S04]  /*0b40*/  FMUL R5, R4, R5 ;  /* 0x0000000504057220 */ /* 0x000fc80000400000 */
[----:B------:R-:W-:-:S04]  /*0b50*/  FFMA.SAT R6, R5, R6, 0.5 ;  /* 0x3f00000005067423 */ /* 0x000fc80000002006 */
[----:B------:R-:W-:-:S04]  /*0b60*/  FFMA.RM R6, R6, R7, 12582913 ;  /* 0x4b40000106067423 */ /* 0x000fc80000004007 */
[C---:B------:R-:W-:Y:S01]  /*0b70*/  FADD R8, R6.reuse, -12583039 ;  /* 0xcb40007f06087421 */ /* 0x040fe20000000000 */
[----:B------:R-:W-:-:S03]  /*0b80*/  IMAD.SHL.U32 R6, R6, 0x800000, RZ ;  /* 0x0080000006067824 */ /* 0x000fc600078e00ff */
[----:B------:R-:W-:-:S04]  /*0b90*/  FFMA R8, R5, 1.4426950216293334961, -R8 ;  /* 0x3fb8aa3b05087823 */ /* 0x000fc80000000808 */
[----:B------:R-:W-:Y:S02]  /*0ba0*/  FFMA R8, R5, 1.925963033500011079e-08, R8 ;  /* 0x32a5706005087823 */ /* 0x000fe40000000008 */
[----:B------:R-:W0:Y:S08]  /*0bb0*/  F2F.F64.F32 R4, R4 ;  /* 0x0000000400047310 */ /* 0x000e300000201800 */
[----:B------:R-:W1:Y:S01]  /*0bc0*/  MUFU.EX2 R7, R8 ;  /* 0x0000000800077308 */ /* 0x000e620000000800 */
[----:B0-----:R-:W-:Y:S01]  /*0bd0*/  DMUL R2, R4, -UR4 ;  /* 0x8000000404027c28 */ /* 0x001fe20008000000 */
[----:B-1----:R-:W-:-:S06]  /*0be0*/  FMUL R6, R6, R7 ;  /* 0x0000000706067220 */ /* 0x002fcc0000400000 */
[----:B------:R-:W0:Y:S02]  /*0bf0*/  F2F.F64.F32 R6, R6 ;  /* 0x0000000600067310 */ /* 0x000e240000201800 */
[----:B0-----:R-:W-:-:S10]  /*0c00*/  DMUL R2, R2, R6 ;  /* 0x0000000602027228 */ /* 0x001fd40000000000 */
[----:B------:R2:W3:Y:S01]  /*0c10*/  F2F.F32.F64 R2, R2 ;  /* 0x0000000200027310 */ /* 0x0004e20000301000 */
[----:B------:R-:W-:Y:S05]  /*0c20*/  BRA `(.L_x_62) ;  /* 0x00000004006c7947 */ /* 0x000fea0003800000 */
.L_x_60:
[----:B------:R-:W0:Y:S01]  /*0c30*/  MUFU.RCP64H R3, 1.799999237060546875 ;  /* 0x3ffccccc00037908 */ /* 0x000e220000001800 */
[----:B------:R-:W-:Y:S01]  /*0c40*/  IMAD.MOV.U32 R6, RZ, RZ, -0x33333333 ;  /* 0xcccccccdff067424 */ /* 0x000fe200078e00ff */
[----:B------:R-:W-:Y:S01]  /*0c50*/  MOV R2, RZ ;  /* 0x000000ff00027202 */ /* 0x000fe20000000f00 */
[----:B------:R-:W-:Y:S01]  /*0c60*/  IMAD.MOV.U32 R7, RZ, RZ, 0x3ffccccc ;  /* 0x3ffcccccff077424 */ /* 0x000fe200078e00ff */
        /* <DEDUP_REMOVED lines=13> */
[----:B------:R-:W-:Y:S01]  /*0d40*/  DFMA R2, R2, R6, R2 ;  /* 0x000000060202722b */ /* 0x000fe20000000002 */
[----:B-1----:R-:W-:-:S07]  /*0d50*/  FMUL R5, R5, R5 ;  /* 0x0000000505057220 */ /* 0x002fce0000400000 */
        /* <DEDUP_REMOVED lines=18> */
[----:B------:R-:W-:Y:S01]  /*0e80*/  IMAD.MOV.U32 R2, RZ, RZ, 0x3b39803f ;  /* 0x3b39803fff027424 */ /* 0x000fe200078e00ff */
[----:B------:R-:W-:-:S03]  /*0e90*/  MOV R3, 0x3c7abc9e ;  /* 0x3c7abc9e00037802 */ /* 0x000fc60000000f00 */
        /* <DEDUP_REMOVED lines=12> */
[----:B------:R-:W-:Y:S01]  /*0f60*/  DMUL R12, R6, R12 ;  /* 0x0000000c060c7228 */ /* 0x000fe20000000000 */
[----:B------:R-:W-:Y:S02]  /*0f70*/  IMAD.MOV.U32 R6, RZ, RZ, 0x1 ;  /* 0x00000001ff067424 */ /* 0x000fe400078e00ff */
[----:B------:R-:W-:-:S05]  /*0f80*/  DADD R16, -R8, R16 ;  /* 0x0000000008107229 */ /* 0x000fca0000000110 */
[----:B------:R-:W-:-:S08]  /*0f90*/  DFMA R12, R8, R12, R14 ;  /* 0x0000000c080c722b */ /* 0x000fd0000000000e */
[----:B------:R-:W-:-:S08]  /*0fa0*/  DADD R12, R12, -R16 ;  /* 0x000000000c0c7229 */ /* 0x000fd00000000810 */
[----:B------:R-:W-:-:S08]  /*0fb0*/  DFMA R2, R2, -UR8, R12 ;  /* 0x8000000802027c2b */ /* 0x000fd0000800000c */
[----:B------:R-:W-:Y:S02]  /*0fc0*/  DADD R10, R10, R2 ;  /* 0x000000000a0a7229 */ /* 0x000fe40000000002 */
[----:B------:R-:W0:Y:S08]  /*0fd0*/  F2F.F64.F32 R2, R5 ;  /* 0x0000000500027310 */ /* 0x000e300000201800 */
[----:B------:R-:W1:Y:S01]  /*0fe0*/  MUFU.RCP64H R7, R11 ;  /* 0x0000000b00077308 */ /* 0x000e620000001800 */
[----:B0-----:R-:W-:-:S02]  /*0ff0*/  DMUL R2, R2, -UR4 ;  /* 0x8000000402027c28 */ /* 0x001fc40008000000 */
        /* <DEDUP_REMOVED lines=14> */
[----:B------:R-:W-:Y:S02]  /*10e0*/  MOV R16, R7 ;  /* 0x0000000700107202 */ /* 0x000fe40000000f00 */
[----:B------:R-:W-:-:S07]  /*10f0*/  MOV R12, 0x1110 ;  /* 0x00001110000c7802 */ /* 0x000fce0000000f00 */
[----:B------:R-:W-:Y:S05]  /*1100*/  CALL.REL.NOINC `($__internal_4_$__cuda_sm20_div_rn_f64_full) ;  /* 0x0000000000c47944 */ /* 0x000fea0003c00000 */
.L_x_65:
[----:B------:R-:W0:Y:S01]  /*1110*/  F2F.F32.F64 R3, R2 ;  /* 0x0000000200037310 */ /* 0x000e220000301000 */
[----:B------:R-:W-:Y:S02]  /*1120*/  IMAD.MOV.U32 R6, RZ, RZ, 0x3bbb989d ;  /* 0x3bbb989dff067424 */ /* 0x000fe400078e00ff */
[----:B------:R-:W-:Y:S02]  /*1130*/  IMAD.MOV.U32 R7, RZ, RZ, 0x437c0000 ;  /* 0x437c0000ff077424 */ /* 0x000fe400078e00ff */
[----:B0-----:R-:W-:-:S04]  /*1140*/  FMUL R5, R4, R3 ;  /* 0x0000000304057220 */ /* 0x001fc80000400000 */
[----:B------:R-:W-:-:S04]  /*1150*/  FMUL R5, R4, R5 ;  /* 0x0000000504057220 */ /* 0x000fc80000400000 */
[----:B------:R-:W-:-:S04]  /*1160*/  FFMA.SAT R4, R5, R6, 0.5 ;  /* 0x3f00000005047423 */ /* 0x000fc80000002006 */
[----:B------:R-:W-:-:S04]  /*1170*/  FFMA.RM R4, R4, R7, 12582913 ;  /* 0x4b40000104047423 */ /* 0x000fc80000004007 */
[C---:B------:R-:W-:Y:S01]  /*1180*/  FADD R6, R4.reuse, -12583039 ;  /* 0xcb40007f04067421 */ /* 0x040fe20000000000 */
[----:B------:R-:W-:-:S03]  /*1190*/  SHF.L.U32 R2, R4, 0x17, RZ ;  /* 0x0000001704027819 */ /* 0x000fc600000006ff */
[----:B------:R-:W-:-:S04]  /*11a0*/  FFMA R6, R5, 1.4426950216293334961, -R6 ;  /* 0x3fb8aa3b05067823 */ /* 0x000fc80000000806 */
[----:B------:R-:W-:-:S04]  /*11b0*/  FFMA R6, R5, 1.925963033500011079e-08, R6 ;  /* 0x32a5706005067823 */ /* 0x000fc80000000006 */
[----:B------:R-:W0:Y:S02]  /*11c0*/  MUFU.EX2 R5, R6 ;  /* 0x0000000600057308 */ /* 0x000e240000000800 */
[----:B0-----:R-:W-:-:S07]  /*11d0*/  FMUL R2, R2, R5 ;  /* 0x0000000502027220 */ /* 0x001fce0000400000 */
.L_x_62:
[----:B------:R-:W4:Y:S01]  /*11e0*/  LDCU.64 UR4, c[0x0][0x3b0] ;  /* 0x00007600ff0477ac */ /* 0x000f220008000a00 */
[----:B------:R-:W-:Y:S01]  /*11f0*/  FADD R0, R0, R0 ;  /* 0x0000000000007221 */ /* 0x000fe20000000000 */
[----:B------:R-:W5:Y:S01]  /*1200*/  LDCU UR7, c[0x0][0x3a0] ;  /* 0x00007400ff0777ac */ /* 0x000f620008000800 */
[----:B------:R-:W0:Y:S01]  /*1210*/  LDCU UR6, c[0x0][0x384] ;  /* 0x00007080ff0677ac */ /* 0x000e220008000800 */
[----:B----4-:R-:W-:Y:S02]  /*1220*/  UIADD3 UR4, UPT, UPT, UR4, -0x1, URZ ;  /* 0xffffffff04047890 */ /* 0x010fe4000fffe0ff */
[----:B-----5:R-:W-:Y:S02]  /*1230*/  FSETP.GE.AND P0, PT, R0, UR7, PT ;  /* 0x0000000700007c0b */ /* 0x020fe4000bf06000 */
[----:B------:R-:W-:-:S06]  /*1240*/  UIMAD UR4, UR4, UR5, URZ ;  /* 0x00000005040472a4 */ /* 0x000fcc000f8e02ff */
[----:B------:R-:W-:-:S05]  /*1250*/  I2FP.F32.S32 R0, UR4 ;  /* 0x0000000400007c45 */ /* 0x000fca0008201400 */
[----:B0-----:R-:W-:Y:S01]  /*1260*/  FADD R0, R0, UR6 ;  /* 0x0000000600007e21 */ /* 0x001fe20008000000 */
[----:B------:R-:W-:Y:S06]  /*1270*/  @!P0 EXIT ;  /* 0x000000000000894d */ /* 0x000fec0003800000 */
[----:B------:R-:W0:Y:S01]  /*1280*/  LDCU UR4, c[0x0][0x388] ;  /* 0x00007100ff0477ac */ /* 0x000e220008000800 */
[----:B------:R-:W4:Y:S01]  /*1290*/  F2F.F64.F32 R4, R0 ;  /* 0x0000000000047310 */ /* 0x000f220000201800 */
[----:B------:R-:W5:Y:S01]  /*12a0*/  LDC.64 R8, c[0x0][0x3b8] ;  /* 0x0000ee00ff087b82 */ /* 0x000f620000000a00 */
[----:B------:R-:W1:Y:S01]  /*12b0*/  LDCU UR5, c[0x0][0x398] ;  /* 0x00007300ff0577ac */ /* 0x000e620008000800 */
[----:B------:R-:W3:Y:S01]  /*12c0*/  LDCU.64 UR6, c[0x0][0x358] ;  /* 0x00006b00ff0677ac */ /* 0x000ee20008000a00 */
[----:B----4-:R-:W-:-:S04]  /*12d0*/  DADD R4, R4, 0.5 ;  /* 0x3fe0000004047429 */ /* 0x010fc80000000000 */
[----:B0-----:R-:W0:Y:S01]  /*12e0*/  F2F.F64.F32 R6, UR4 ;  /* 0x0000000400067d10 */ /* 0x001e220008201800 */
[----:B------:R-:W4:Y:S07]  /*12f0*/  LDCU UR4, c[0x0][0x3ac] ;  /* 0x00007580ff0477ac */ /* 0x000f2e0008000800 */
[----:B------:R-:W2:Y:S01]  /*1300*/  F2I.F64.TRUNC R4, R4 ;  /* 0x0000000400047311 */ /* 0x000ea2000030d100 */
[----:B0-----:R-:W-:Y:S01]  /*1310*/  DADD R6, R6, 0.5 ;  /* 0x3fe0000006067429 */ /* 0x001fe20000000000 */
[----:B----4-:R-:W-:-:S09]  /*1320*/  UIADD3 UR4, UPT, UPT, UR4, -0x1, URZ ;  /* 0xffffffff04047890 */ /* 0x010fd2000fffe0ff */
[----:B------:R-:W0:Y:S01]  /*1330*/  F2I.F64.TRUNC R6, R6 ;  /* 0x0000000600067311 */ /* 0x000e22000030d100 */
[----:B--2---:R-:W-:Y:S02]  /*1340*/  VIADD R0, R4, UR4 ;  /* 0x0000000404007c36 */ /* 0x004fe40008000000 */
[----:B------:R-:W2:Y:S01]  /*1350*/  LDC.64 R4, c[0x0][0x3c0] ;  /* 0x0000f000ff047b82 */ /* 0x000ea20000000a00 */
[----:B0-----:R-:W-:Y:S01]  /*1360*/  VIADD R3, R6, UR4 ;  /* 0x0000000406037c36 */ /* 0x001fe20008000000 */
[----:B------:R-:W0:Y:S03]  /*1370*/  LDCU UR4, c[0x0][0x380] ;  /* 0x00007000ff0477ac */ /* 0x000e260008000800 */
[----:B-1----:R-:W-:-:S04]  /*1380*/  IMAD R3, R0, UR5, R3 ;  /* 0x0000000500037c24 */ /* 0x002fc8000f8e0203 */
[----:B-----5:R-:W-:-:S05]  /*1390*/  IMAD.WIDE R8, R3, 0x4, R8 ;  /* 0x0000000403087825 */ /* 0x020fca00078e0208 */
[----:B---3--:R-:W0:Y:S01]  /*13a0*/  LDG.E R11, desc[UR6][R8.64] ;  /* 0x00000006080b7981 */ /* 0x008e22000c1e1900 */
[----:B--2---:R-:W-:-:S04]  /*13b0*/  IMAD.WIDE R4, R3, 0x4, R4 ;  /* 0x0000000403047825 */ /* 0x004fc800078e0204 */
[----:B0-----:R-:W-:-:S05]  /*13c0*/  FFMA R11, R2, UR4, R11 ;  /* 0x00000004020b7c23 */ /* 0x001fca000800000b */
[----:B------:R-:W-:Y:S04]  /*13d0*/  STG.E desc[UR6][R8.64], R11 ;  /* 0x0000000b08007986 */ /* 0x000fe8000c101906 */
[----:B------:R-:W2:Y:S02]  /*13e0*/  LDG.E R3, desc[UR6][R4.64] ;  /* 0x0000000604037981 */ /* 0x000ea4000c1e1900 */
[----:B--2---:R-:W-:-:S05]  /*13f0*/  FFMA R3, R2, UR4, R3 ;  /* 0x0000000402037c23 */ /* 0x004fca0008000003 */
[----:B------:R-:W-:Y:S01]  /*1400*/  STG.E desc[UR6][R4.64], R3 ;  /* 0x0000000304007986 */ /* 0x000fe2000c101906 */
[----:B------:R-:W-:Y:S05]  /*1410*/  EXIT ;  /* 0x000000000000794d */ /* 0x000fea0003800000 */
        .weak           $__internal_4_$__cuda_sm20_div_rn_f64_full
        .type           $__internal_4_$__cuda_sm20_div_rn_f64_full,@function
        .size           $__internal_4_$__cuda_sm20_div_rn_f64_full,($__internal_5_$__cuda_sm20_rcp_rn_f32_slowpath - $__internal_4_$__cuda_sm20_div_rn_f64_full)
$__internal_4_$__cuda_sm20_div_rn_f64_full:
[C---:B------:R-:W-:Y:S01]  /*1420*/  FSETP.GEU.AND P0, PT, |R11|.reuse, 1.469367938527859385e-39, PT ;  /* 0x001000000b00780b */ /* 0x040fe20003f0e200 */
[----:B------:R-:W-:Y:S01]  /*1430*/  IMAD.MOV.U32 R7, RZ, RZ, R11 ;  /* 0x000000ffff077224 */ /* 0x000fe200078e000b */
[C---:B------:R-:W-:Y:S02]  /*1440*/  LOP3.LUT R2, R11.reuse, 0x800fffff, RZ, 0xc0, !PT ;  /* 0x800fffff0b027812 */ /* 0x040fe400078ec0ff */
[----:B------:R-:W-:Y:S02]  /*1450*/  MOV R6, R10 ;  /* 0x0000000a00067202 */ /* 0x000fe40000000f00 */
[----:B------:R-:W-:Y:S01]  /*1460*/  LOP3.LUT R3, R2, 0x3ff00000, RZ, 0xfc, !PT ;  /* 0x3ff0000002037812 */ /* 0x000fe200078efcff */
[----:B------:R-:W-:Y:S01]  /*1470*/  IMAD.MOV.U32 R2, RZ, RZ, R10 ;  /* 0x000000ffff027224 */ /* 0x000fe200078e000a */
[----:B------:R-:W-:Y:S02]  /*1480*/  MOV R14, 0x1 ;  /* 0x00000001000e7802 */ /* 0x000fe40000000f00 */
[----:B------:R-:W-:-:S03]  /*1490*/  LOP3.LUT R20, R11, 0x7ff00000, RZ, 0xc0, !PT ;  /* 0x7ff000000b147812 */ /* 0x000fc600078ec0ff */
[----:B------:R-:W-:-:S06]  /*14a0*/  @!P0 DMUL R2, R6, 8.98846567431157953865e+307 ;  /* 0x7fe0000006028828 */ /* 0x000fcc0000000000 */
[----:B------:R-:W0:Y:S02]  /*14b0*/  MUFU.RCP64H R15, R3 ;  /* 0x00000003000f7308 */ /* 0x000e240000001800 */
[----:B0-----:R-:W-:-:S08]  /*14c0*/  DFMA R8, R14, -R2, 1 ;  /* 0x3ff000000e08742b */ /* 0x001fd00000000802 */
[----:B------:R-:W-:-:S08]  /*14d0*/  DFMA R8, R8, R8, R8 ;  /* 0x000000080808722b */ /* 0x000fd00000000008 */
[----:B------:R-:W-:Y:S01]  /*14e0*/  DFMA R14, R14, R8, R14 ;  /* 0x000000080e0e722b */ /* 0x000fe2000000000e */
[----:B------:R-:W-:Y:S02]  /*14f0*/  IMAD.MOV.U32 R9, RZ, RZ, R16 ;  /* 0x000000ffff097224 */ /* 0x000fe400078e0010 */
[----:B------:R-:W-:Y:S01]  /*1500*/  IMAD.MOV.U32 R8, RZ, RZ, R5 ;  /* 0x000000ffff087224 */ /* 0x000fe200078e0005 */
[----:B------:R-:W-:Y:S02]  /*1510*/  MOV R5, 0x1ca00000 ;  /* 0x1ca0000000057802 */ /* 0x000fe40000000f00 */
[----:B------:R-:W-:Y:S02]  /*1520*/  LOP3.LUT R13, R9, 0x7ff00000, RZ, 0xc0, !PT ;  /* 0x7ff00000090d7812 */ /* 0x000fe400078ec0ff */
[----:B------:R-:W-:Y:S01]  /*1530*/  DFMA R16, R14, -R2, 1 ;  /* 0x3ff000000e10742b */ /* 0x000fe20000000802 */
[----:B------:R-:W-:Y:S01]  /*1540*/  IMAD.MOV.U32 R10, RZ, RZ, R8 ;  /* 0x000000ffff0a7224 */ /* 0x000fe200078e0008 */
[----:B------:R-:W-:Y:S01]  /*1550*/  ISETP.GE.U32.AND P1, PT, R13, R20, PT ;  /* 0x000000140d00720c */ /* 0x000fe20003f26070 */
[----:B------:R-:W-:-:S03]  /*1560*/  IMAD.MOV.U32 R21, RZ, RZ, R13 ;  /* 0x000000ffff157224 */ /* 0x000fc600078e000d */
[----:B------:R-:W-:Y:S02]  /*1570*/  SEL R11, R5, 0x63400000, !P1 ;  /* 0x63400000050b7807 */ /* 0x000fe40004800000 */
[----:B------:R-:W-:Y:S01]  /*1580*/  DFMA R14, R14, R16, R14 ;  /* 0x000000100e0e722b */ /* 0x000fe2000000000e */
[----:B------:R-:W-:Y:S02]  /*1590*/  FSETP.GEU.AND P1, PT, |R9|, 1.469367938527859385e-39, PT ;  /* 0x001000000900780b */ /* 0x000fe40003f2e200 */
[----:B------:R-:W-:-:S11]  /*15a0*/  LOP3.LUT R11, R11, 0x800fffff, R9, 0xf8, !PT ;  /* 0x800fffff0b0b7812 */ /* 0x000fd600078ef809 */
[----:B------:R-:W-:Y:S05]  /*15b0*/  @P1 BRA `(.L_x_66) ;  /* 0x0000000000201947 */ /* 0x000fea0003800000 */
[----:B------:R-:W-:-:S04]  /*15c0*/  LOP3.LUT R16, R7, 0x7ff00000, RZ, 0xc0, !PT ;  /* 0x7ff0000007107812 */ /* 0x000fc800078ec0ff */
[----:B------:R-:W-:Y:S02]  /*15d0*/  ISETP.GE.U32.AND P1, PT, R13, R16, PT ;  /* 0x000000100d00720c */ /* 0x000fe40003f26070 */
[----:B------:R-:W-:Y:S02]  /*15e0*/  MOV R16, RZ ;  /* 0x000000ff00107202 */ /* 0x000fe40000000f00 */
[----:B------:R-:W-:-:S04]  /*15f0*/  SEL R17, R5, 0x63400000, !P1 ;  /* 0x6340000005117807 */ /* 0x000fc80004800000 */
[----:B------:R-:W-:-:S04]  /*1600*/  LOP3.LUT R17, R17, 0x80000000, R9, 0xf8, !PT ;  /* 0x8000000011117812 */ /* 0x000fc800078ef809 */
[----:B------:R-:W-:-:S06]  /*1610*/  LOP3.LUT R17, R17, 0x100000, RZ, 0xfc, !PT ;  /* 0x0010000011117812 */ /* 0x000fcc00078efcff */
[----:B------:R-:W-:-:S10]  /*1620*/  DFMA R10, R10, 2, -R16 ;  /* 0x400000000a0a782b */ /* 0x000fd40000000810 */
[----:B------:R-:W-:-:S07]  /*1630*/  LOP3.LUT R21, R11, 0x7ff00000, RZ, 0xc0, !PT ;  /* 0x7ff000000b157812 */ /* 0x000fce00078ec0ff */
.L_x_66:
[----:B------:R-:W-:Y:S01]  /*1640*/  @!P0 LOP3.LUT R20, R3, 0x7ff00000, RZ, 0xc0, !PT ;  /* 0x7ff0000003148812 */ /* 0x000fe200078ec0ff */
[----:B------:R-:W-:Y:S01]  /*1650*/  VIADD R22, R21, 0xffffffff ;  /* 0xffffffff15167836 */ /* 0x000fe20000000000 */
[----:B------:R-:W-:-:S03]  /*1660*/  DMUL R16, R14, R10 ;  /* 0x0000000a0e107228 */ /* 0x000fc60000000000 */
[----:B------:R-:W-:Y:S01]  /*1670*/  VIADD R23, R20, 0xffffffff ;  /* 0xffffffff14177836 */ /* 0x000fe20000000000 */
[----:B------:R-:W-:-:S04]  /*1680*/  ISETP.GT.U32.AND P0, PT, R22, 0x7feffffe, PT ;  /* 0x7feffffe1600780c */ /* 0x000fc80003f04070 */
[----:B------:R-:W-:Y:S01]  /*1690*/  ISETP.GT.U32.OR P0, PT, R23, 0x7feffffe, P0 ;  /* 0x7feffffe1700780c */ /* 0x000fe20000704470 */
[----:B------:R-:W-:-:S08]  /*16a0*/  DFMA R18, R16, -R2, R10 ;  /* 0x800000021012722b */ /* 0x000fd0000000000a */
[----:B------:R-:W-:-:S04]  /*16b0*/  DFMA R14, R14, R18, R16 ;  /* 0x000000120e0e722b */ /* 0x000fc80000000010 */
[----:B------:R-:W-:Y:S07]  /*16c0*/  @P0 BRA `(.L_x_67) ;  /* 0x00000000006c0947 */ /* 0x000fee0003800000 */
[----:B------:R-:W-:-:S04]  /*16d0*/  LOP3.LUT R16, R7, 0x7ff00000, RZ, 0xc0, !PT ;  /* 0x7ff0000007107812 */ /* 0x000fc800078ec0ff */
[CC--:B------:R-:W-:Y:S02]  /*16e0*/  VIADDMNMX R8, R13.reuse, -R16.reuse, 0xb9600000, !PT ;  /* 0xb96000000d087446 */ /* 0x0c0fe40007800910 */
[----:B------:R-:W-:Y:S02]  /*16f0*/  ISETP.GE.U32.AND P0, PT, R13, R16, PT ;  /* 0x000000100d00720c */ /* 0x000fe40003f06070 */
[----:B------:R-:W-:Y:S02]  /*1700*/  VIMNMX R8, PT, PT, R8, 0x46a00000, PT ;  /* 0x46a0000008087848 */ /* 0x000fe40003fe0100 */
[----:B------:R-:W-:-:S04]  /*1710*/  SEL R5, R5, 0x63400000, !P0 ;  /* 0x6340000005057807 */ /* 0x000fc80004000000 */
[----:B------:R-:W-:Y:S01]  /*1720*/  IADD3 R5, PT, PT, -R5, R8, RZ ;  /* 0x0000000805057210 */ /* 0x000fe20007ffe1ff */
[----:B------:R-:W-:-:S04]  /*1730*/  IMAD.MOV.U32 R8, RZ, RZ, RZ ;  /* 0x000000ffff087224 */ /* 0x000fc800078e00ff */
[----:B------:R-:W-:-:S06]  /*1740*/  VIADD R9, R5, 0x7fe00000 ;  /* 0x7fe0000005097836 */ /* 0x000fcc0000000000 */
[----:B------:R-:W-:-:S10]  /*1750*/  DMUL R16, R14, R8 ;  /* 0x000000080e107228 */ /* 0x000fd40000000000 */
[----:B------:R-:W-:-:S13]  /*1760*/  FSETP.GTU.AND P0, PT, |R17|, 1.469367938527859385e-39, PT ;  /* 0x001000001100780b */ /* 0x000fda0003f0c200 */
[----:B------:R-:W-:Y:S05]  /*1770*/  @P0 BRA `(.L_x_68) ;  /* 0x0000000000940947 */ /* 0x000fea0003800000 */
[----:B------:R-:W-:Y:S01]  /*1780*/  DFMA R2, R14, -R2, R10 ;  /* 0x800000020e02722b */ /* 0x000fe2000000000a */
[----:B------:R-:W-:-:S09]  /*1790*/  MOV R8, RZ ;  /* 0x000000ff00087202 */ /* 0x000fd20000000f00 */
[C---:B------:R-:W-:Y:S02]  /*17a0*/  FSETP.NEU.AND P0, PT, R3.reuse, RZ, PT ;  /* 0x000000ff0300720b */ /* 0x040fe40003f0d000 */
[----:B------:R-:W-:-:S04]  /*17b0*/  LOP3.LUT R7, R3, 0x80000000, R7, 0x48, !PT ;  /* 0x8000000003077812 */ /* 0x000fc800078e4807 */
[----:B------:R-:W-:-:S07]  /*17c0*/  LOP3.LUT R9, R7, R9, RZ, 0xfc, !PT ;  /* 0x0000000907097212 */ /* 0x000fce00078efcff */
[----:B------:R-:W-:Y:S05]  /*17d0*/  @!P0 BRA `(.L_x_68) ;  /* 0x00000000007c8947 */ /* 0x000fea0003800000 */
[----:B------:R-:W-:Y:S01]  /*17e0*/  IMAD.MOV R3, RZ, RZ, -R5 ;  /* 0x000000ffff037224 */ /* 0x000fe200078e0a05 */
[----:B------:R-:W-:Y:S01]  /*17f0*/  DMUL.RP R8, R14, R8 ;  /* 0x000000080e087228 */ /* 0x000fe20000008000 */
[----:B------:R-:W-:-:S06]  /*1800*/  IMAD.MOV.U32 R2, RZ, RZ, RZ ;  /* 0x000000ffff027224 */ /* 0x000fcc00078e00ff */
[----:B------:R-:W-:-:S03]  /*1810*/  DFMA R2, R16, -R2, R14 ;  /* 0x800000021002722b */ /* 0x000fc6000000000e */
[----:B------:R-:W-:-:S03]  /*1820*/  LOP3.LUT R7, R9, R7, RZ, 0x3c, !PT ;  /* 0x0000000709077212 */ /* 0x000fc600078e3cff */
[----:B------:R-:W-:-:S04]  /*1830*/  IADD3 R2, PT, PT, -R5, -0x43300000, RZ ;  /* 0xbcd0000005027810 */ /* 0x000fc80007ffe1ff */
[----:B------:R-:W-:-:S04]  /*1840*/  FSETP.NEU.AND P0, PT, |R3|, R2, PT ;  /* 0x000000020300720b */ /* 0x000fc80003f0d200 */
[----:B------:R-:W-:Y:S02]  /*1850*/  FSEL R16, R8, R16, !P0 ;  /* 0x0000001008107208 */ /* 0x000fe40004000000 */
[----:B------:R-:W-:Y:S01]  /*1860*/  FSEL R17, R7, R17, !P0 ;  /* 0x0000001107117208 */ /* 0x000fe20004000000 */
[----:B------:R-:W-:Y:S06]  /*1870*/  BRA `(.L_x_68) ;  /* 0x0000000000547947 */ /* 0x000fec0003800000 */
.L_x_67:
[----:B------:R-:W-:-:S14]  /*1880*/  DSETP.NAN.AND P0, PT, R8, R8, PT ;  /* 0x000000080800722a */ /* 0x000fdc0003f08000 */
[----:B------:R-:W-:Y:S05]  /*1890*/  @P0 BRA `(.L_x_69) ;  /* 0x0000000000440947 */ /* 0x000fea0003800000 */
[----:B------:R-:W-:-:S14]  /*18a0*/  DSETP.NAN.AND P0, PT, R6, R6, PT ;  /* 0x000000060600722a */ /* 0x000fdc0003f08000 */
[----:B------:R-:W-:Y:S05]  /*18b0*/  @P0 BRA `(.L_x_70) ;  /* 0x0000000000300947 */ /* 0x000fea0003800000 */
[----:B------:R-:W-:Y:S01]  /*18c0*/  ISETP.NE.AND P0, PT, R21, R20, PT ;  /* 0x000000141500720c */ /* 0x000fe20003f05270 */
[----:B------:R-:W-:Y:S01]  /*18d0*/  IMAD.MOV.U32 R17, RZ, RZ, -0x80000 ;  /* 0xfff80000ff117424 */ /* 0x000fe200078e00ff */
[----:B------:R-:W-:-:S11]  /*18e0*/  MOV R16, 0x0 ;  /* 0x0000000000107802 */ /* 0x000fd60000000f00 */
[----:B------:R-:W-:Y:S05]  /*18f0*/  @!P0 BRA `(.L_x_68) ;  /* 0x0000000000348947 */ /* 0x000fea0003800000 */
[----:B------:R-:W-:Y:S02]  /*1900*/  ISETP.NE.AND P0, PT, R21, 0x7ff00000, PT ;  /* 0x7ff000001500780c */ /* 0x000fe40003f05270 */
[----:B------:R-:W-:Y:S02]  /*1910*/  LOP3.LUT R17, R9, 0x80000000, R7, 0x48, !PT ;  /* 0x8000000009117812 */ /* 0x000fe400078e4807 */
[----:B------:R-:W-:-:S13]  /*1920*/  ISETP.EQ.OR P0, PT, R20, RZ, !P0 ;  /* 0x000000ff1400720c */ /* 0x000fda0004702670 */
[----:B------:R-:W-:Y:S01]  /*1930*/  @P0 LOP3.LUT R2, R17, 0x7ff00000, RZ, 0xfc, !PT ;  /* 0x7ff0000011020812 */ /* 0x000fe200078efcff */
[----:B------:R-:W-:Y:S01]  /*1940*/  @!P0 IMAD.MOV.U32 R16, RZ, RZ, RZ ;  /* 0x000000ffff108224 */ /* 0x000fe200078e00ff */
[----:B------:R-:W-:-:S03]  /*1950*/  @P0 MOV R16, RZ ;  /* 0x000000ff00100202 */ /* 0x000fc60000000f00 */
[----:B------:R-:W-:Y:S01]  /*1960*/  @P0 IMAD.MOV.U32 R17, RZ, RZ, R2 ;  /* 0x000000ffff110224 */ /* 0x000fe200078e0002 */
[----:B------:R-:W-:Y:S06]  /*1970*/  BRA `(.L_x_68) ;  /* 0x0000000000147947 */ /* 0x000fec0003800000 */
.L_x_70:
[----:B------:R-:W-:Y:S01]  /*1980*/  LOP3.LUT R17, R7, 0x80000, RZ, 0xfc, !PT ;  /* 0x0008000007117812 */ /* 0x000fe200078efcff */
[----:B------:R-:W-:Y:S01]  /*1990*/  IMAD.MOV.U32 R16, RZ, RZ, R6 ;  /* 0x000000ffff107224 */ /* 0x000fe200078e0006 */
[----:B------:R-:W-:Y:S06]  /*19a0*/  BRA `(.L_x_68) ;  /* 0x0000000000087947 */ /* 0x000fec0003800000 */
.L_x_69:
[----:B------:R-:W-:Y:S02]  /*19b0*/  LOP3.LUT R17, R9, 0x80000, RZ, 0xfc, !PT ;  /* 0x0008000009117812 */ /* 0x000fe400078efcff */
[----:B------:R-:W-:-:S07]  /*19c0*/  MOV R16, R8 ;  /* 0x0000000800107202 */ /* 0x000fce0000000f00 */
.L_x_68:
[----:B------:R-:W-:Y:S01]  /*19d0*/  MOV R13, 0x0 ;  /* 0x00000000000d7802 */ /* 0x000fe20000000f00 */
[----:B------:R-:W-:Y:S02]  /*19e0*/  IMAD.MOV.U32 R2, RZ, RZ, R16 ;  /* 0x000000ffff027224 */ /* 0x000fe400078e0010 */
[----:B------:R-:W-:Y:S01]  /*19f0*/  IMAD.MOV.U32 R3, RZ, RZ, R17 ;  /* 0x000000ffff037224 */ /* 0x000fe200078e0011 */
[----:B------:R-:W-:Y:S06]  /*1a00*/  RET.REL.NODEC R12 `(_Z10add_sourcefffiiiifffiiiiPfS_) ;  /* 0xffffffe40c7c7950 */ /* 0x000fec0003c3ffff */
        .weak           $__internal_5_$__cuda_sm20_rcp_rn_f32_slowpath
        .type           $__internal_5_$__cuda_sm20_rcp_rn_f32_slowpath,@function
        .size           $__internal_5_$__cuda_sm20_rcp_rn_f32_slowpath,(.L_x_163 - $__internal_5_$__cuda_sm20_rcp_rn_f32_slowpath)
$__internal_5_$__cuda_sm20_rcp_rn_f32_slowpath:
[----:B------:R-:W0:Y:S02]  /*1a10*/  LDC R0, c[0x0][0x3a4] ;  /* 0x0000e900ff007b82 */ /* 0x000e240000000800 */
[----:B0-----:R-:W-:-:S05]  /*1a20*/  IMAD.SHL.U32 R4, R0, 0x2, RZ ;  /* 0x0000000200047824 */ /* 0x001fca00078e00ff */
[----:B------:R-:W-:-:S04]  /*1a30*/  SHF.R.U32.HI R3, RZ, 0x18, R4 ;  /* 0x00000018ff037819 */ /* 0x000fc80000011604 */
[----:B------:R-:W-:-:S13]  /*1a40*/  ISETP.NE.U32.AND P0, PT, R3, RZ, PT ;  /* 0x000000ff0300720c */ /* 0x000fda0003f05070 */
[----:B------:R-:W-:Y:S05]  /*1a50*/  @P0 BRA `(.L_x_71) ;  /* 0x0000000000280947 */ /* 0x000fea0003800000 */
[----:B------:R-:W-:-:S13]  /*1a60*/  ISETP.NE.AND P0, PT, R4, RZ, PT ;  /* 0x000000ff0400720c */ /* 0x000fda0003f05270 */
[----:B------:R2:W3:Y:S01]  /*1a70*/  @!P0 MUFU.RCP R3, R0 ;  /* 0x0000000000038308 */ /* 0x0004e20000001000 */
[----:B------:R-:W-:Y:S05]  /*1a80*/  @!P0 BRA `(.L_x_72) ;  /* 0x0000000000a48947 */ /* 0x000fea0003800000 */
[----:B------:R-:W-:-:S04]  /*1a90*/  FFMA R4, R0, 1.84467440737095516160e+19, RZ ;  /* 0x5f80000000047823 */ /* 0x000fc800000000ff */
[----:B---3--:R-:W2:Y:S02]  /*1aa0*/  MUFU.RCP R3, R4 ;  /* 0x0000000400037308 */ /* 0x008ea40000001000 */
[----:B--2---:R-:W-:-:S04]  /*1ab0*/  FFMA R0, R4, R3, -1 ;  /* 0xbf80000004007423 */ /* 0x004fc80000000003 */
[----:B------:R-:W-:-:S04]  /*1ac0*/  FADD.FTZ R0, -R0, -RZ ;  /* 0x800000ff00007221 */ /* 0x000fc80000010100 */
[----:B------:R-:W-:-:S04]  /*1ad0*/  FFMA R0, R3, R0, R3 ;  /* 0x0000000003007223 */ /* 0x000fc80000000003 */
[----:B------:R-:W-:Y:S01]  /*1ae0*/  FFMA R3, R0, 1.84467440737095516160e+19, RZ ;  /* 0x5f80000000037823 */ /* 0x000fe200000000ff */
[----:B------:R-:W-:Y:S06]  /*1af0*/  BRA `(.L_x_72) ;  /* 0x0000000000887947 */ /* 0x000fec0003800000 */
.L_x_71:
[----:B------:R-:W-:-:S05]  /*1b00*/  VIADD R4, R3, 0xffffff03 ;  /* 0xffffff0303047836 */ /* 0x000fca0000000000 */
[----:B------:R-:W-:-:S13]  /*1b10*/  ISETP.GT.U32.AND P0, PT, R4, 0x1, PT ;  /* 0x000000010400780c */ /* 0x000fda0003f04070 */
[----:B------:R-:W-:Y:S05]  /*1b20*/  @P0 BRA `(.L_x_73) ;  /* 0x0000000000780947 */ /* 0x000fea0003800000 */
[----:B------:R-:W-:Y:S01]  /*1b30*/  LOP3.LUT R5, R0, 0x7fffff, RZ, 0xc0, !PT ;  /* 0x007fffff00057812 */ /* 0x000fe200078ec0ff */
[----:B------:R-:W-:-:S03]  /*1b40*/  HFMA2 R9, -RZ, RZ, 0, 1.78813934326171875e-07 ;  /* 0x00000003ff097431 */ /* 0x000fc600000001ff */
[----:B------:R-:W-:-:S04]  /*1b50*/  LOP3.LUT R5, R5, 0x3f800000, RZ, 0xfc, !PT ;  /* 0x3f80000005057812 */ /* 0x000fc800078efcff */
[----:B------:R-:W0:Y:S01]  /*1b60*/  MUFU.RCP R6, R5 ;  /* 0x0000000500067308 */ /* 0x000e220000001000 */
[----:B------:R-:W-:Y:S01]  /*1b70*/  SHF.L.U32 R10, R9, R4, RZ ;  /* 0x00000004090a7219 */ /* 0x000fe200000006ff */
[----:B0-----:R-:W-:-:S04]  /*1b80*/  FFMA R7, R5, R6, -1 ;  /* 0xbf80000005077423 */ /* 0x001fc80000000006 */
[----:B------:R-:W-:-:S04]  /*1b90*/  FADD.FTZ R7, -R7, -RZ ;  /* 0x800000ff07077221 */ /* 0x000fc80000010100 */
[CCC-:B------:R-:W-:Y:S01]  /*1ba0*/  FFMA.RM R8, R6.reuse, R7.reuse, R6.reuse ;  /* 0x0000000706087223 */ /* 0x1c0fe20000004006 */
[----:B------:R-:W-:-:S04]  /*1bb0*/  FFMA.RP R7, R6, R7, R6 ;  /* 0x0000000706077223 */ /* 0x000fc80000008006 */
[C---:B------:R-:W-:Y:S02]  /*1bc0*/  LOP3.LUT R6, R8.reuse, 0x7fffff, RZ, 0xc0, !PT ;  /* 0x007fffff08067812 */ /* 0x040fe400078ec0ff */
[----:B------:R-:W-:Y:S02]  /*1bd0*/  FSETP.NEU.FTZ.AND P0, PT, R8, R7, PT ;  /* 0x000000070800720b */ /* 0x000fe40003f1d000 */
[----:B------:R-:W-:Y:S02]  /*1be0*/  LOP3.LUT R7, R6, 0x800000, RZ, 0xfc, !PT ;  /* 0x0080000006077812 */ /* 0x000fe400078efcff */
[----:B------:R-:W-:Y:S02]  /*1bf0*/  SEL R6, RZ, 0xffffffff, !P0 ;  /* 0xffffffffff067807 */ /* 0x000fe40004000000 */
[----:B------:R-:W-:-:S03]  /*1c00*/  LOP3.LUT R5, R10, R7, RZ, 0xc0, !PT ;  /* 0x000000070a057212 */ /* 0x000fc600078ec0ff */
[----:B------:R-:W-:Y:S01]  /*1c10*/  IMAD.MOV R6, RZ, RZ, -R6 ;  /* 0x000000ffff067224 */ /* 0x000fe200078e0a06 */
[----:B------:R-:W-:-:S04]  /*1c20*/  SHF.R.U32.HI R5, RZ, R4, R5 ;  /* 0x00000004ff057219 */ /* 0x000fc80000011605 */
[----:B------:R-:W-:Y:S02]  /*1c30*/  LOP3.LUT P1, RZ, R6, R4, R7, 0xf8, !PT ;  /* 0x0000000406ff7212 */ /* 0x000fe4000782f807 */
[C---:B------:R-:W-:Y:S02]  /*1c40*/  LOP3.LUT P0, RZ, R5.reuse, 0x1, RZ, 0xc0, !PT ;  /* 0x0000000105ff7812 */ /* 0x040fe4000780c0ff */
[----:B------:R-:W-:-:S04]  /*1c50*/  LOP3.LUT P2, RZ, R5, 0x2, RZ, 0xc0, !PT ;  /* 0x0000000205ff7812 */ /* 0x000fc8000784c0ff */
[----:B------:R-:W-:Y:S02]  /*1c60*/  PLOP3.LUT P0, PT, P0, P1, P2, 0xe0, 0x0 ;  /* 0x000000000000781c */ /* 0x000fe40000703c20 */
[----:B------:R-:W-:Y:S02]  /*1c70*/  LOP3.LUT P1, RZ, R0, 0x7fffff, RZ, 0xc0, !PT ;  /* 0x007fffff00ff7812 */ /* 0x000fe4000782c0ff */
[----:B------:R-:W-:-:S05]  /*1c80*/  SEL R4, RZ, 0x1, !P0 ;  /* 0x00000001ff047807 */ /* 0x000fca0004000000 */
[----:B------:R-:W-:-:S05]  /*1c90*/  IMAD.MOV R4, RZ, RZ, -R4 ;  /* 0x000000ffff047224 */ /* 0x000fca00078e0a04 */
[----:B------:R-:W-:Y:S02]  /*1ca0*/  ISETP.GE.AND P0, PT, R4, RZ, PT ;  /* 0x000000ff0400720c */ /* 0x000fe40003f06270 */
[----:B------:R-:W-:-:S04]  /*1cb0*/  IADD3 R4, PT, PT, R3, -0xfc, RZ ;  /* 0xffffff0403047810 */ /* 0x000fc80007ffe0ff */
[----:B------:R-:W-:-:S07]  /*1cc0*/  SHF.R.U32.HI R3, RZ, R4, R7 ;  /* 0x00000004ff037219 */ /* 0x000fce0000011607 */
[----:B------:R-:W-:-:S04]  /*1cd0*/  @!P0 VIADD R3, R3, 0x1 ;  /* 0x0000000103038836 */ /* 0x000fc80000000000 */
[----:B------:R-:W-:-:S05]  /*1ce0*/  @!P1 IMAD.SHL.U32 R3, R3, 0x2, RZ ;  /* 0x0000000203039824 */ /* 0x000fca00078e00ff */
[----:B------:R-:W-:Y:S01]  /*1cf0*/  LOP3.LUT R3, R3, 0x80000000, R0, 0xf8, !PT ;  /* 0x8000000003037812 */ /* 0x000fe200078ef800 */
[----:B------:R-:W-:Y:S06]  /*1d00*/  BRA `(.L_x_72) ;  /* 0x0000000000047947 */ /* 0x000fec0003800000 */
.L_x_73:
[----:B------:R0:W1:Y:S02]  /*1d10*/  MUFU.RCP R3, R0 ;  /* 0x0000000000037308 */ /* 0x0000640000001000 */
.L_x_72:
[----:B0123--:R-:W-:Y:S01]  /*1d20*/  MOV R0, R3 ;  /* 0x0000000300007202 */ /* 0x00ffe20000000f00 */
[----:B------:R-:W-:-:S04]  /*1d30*/  IMAD.MOV.U32 R3, RZ, RZ, 0x0 ;  /* 0x00000000ff037424 */ /* 0x000fc800078e00ff */
[----:B------:R-:W-:Y:S05]  /*1d40*/  RET.REL.NODEC R2 `(_Z10add_sourcefffiiiifffiiiiPfS_) ;  /* 0xffffffe002ac7950 */ /* 0x000fea0003c3ffff */
.L_x_74:
        /* <DEDUP_REMOVED lines=11> */
.L_x_163:


//--------------------- .text._Z15mute_directwaveiiffffiiiiPfS_S_i --------------------------
	.section	.text._Z15mute_directwaveiiffffiiiiPfS_S_i,"ax",@progbits
	.align	128
        .global         _Z15mute_directwaveiiffffiiiiPfS_S_i
        .type           _Z15mute_directwaveiiffffiiiiPfS_S_i,@function
        .size           _Z15mute_directwaveiiffffiiiiPfS_S_i,(.L_x_167 - _Z15mute_directwaveiiffffiiiiPfS_S_i)
        .other          _Z15mute_directwaveiiffffiiiiPfS_S_i,@"STO_CUDA_ENTRY STV_DEFAULT"
_Z15mute_directwaveiiffffiiiiPfS_S_i:
.text._Z15mute_directwaveiiffffiiiiPfS_S_i:
[----:B------:R-:W-:Y:S01]  /*0000*/  LDC R1, c[0x0][0x37c] ;  /* 0x0000df00ff017b82 */ /* 0x000fe20000000800 */
[----:B------:R-:W0:Y:S07]  /*0010*/  S2R R2, SR_TID.X ;  /* 0x0000000000027919 */ /* 0x000e2e0000002100 */
[----:B------:R-:W1:Y:S01]  /*0020*/  LDC.64 R4, c[0x0][0x380] ;  /* 0x0000e000ff047b82 */ /* 0x000e620000000a00 */
[----:B------:R-:W0:Y:S01]  /*0030*/  LDCU UR4, c[0x0][0x360] ;  /* 0x00006c00ff0477ac */ /* 0x000e220008000800 */
[----:B------:R-:W0:Y:S02]  /*0040*/  S2R R3, SR_CTAID.X ;  /* 0x0000000000037919 */ /* 0x000e240000002500 */
[----:B0-----:R-:W-:-:S02]  /*0050*/  IMAD R2, R3, UR4, R2 ;  /* 0x0000000403027c24 */ /* 0x001fc4000f8e0202 */
[----:B-1----:R-:W-:-:S05]  /*0060*/  IMAD R3, R5, R4, RZ ;  /* 0x0000000405037224 */ /* 0x002fca00078e02ff */
[----:B------:R-:W-:-:S13]  /*0070*/  ISETP.GE.AND P0, PT, R2, R3, PT ;  /* 0x000000030200720c */ /* 0x000fda0003f06270 */
[----:B------:R-:W-:Y:S05]  /*0080*/  @P0 EXIT ;  /* 0x000000000000094d */ /* 0x000fea0003800000 */
[----:B------:R-:W-:Y:S01]  /*0090*/  IABS R3, R5 ;  /* 0x0000000500037213 */ /* 0x000fe20000000000 */
[----:B------:R-:W0:Y:S01]  /*00a0*/  LDCU UR4, c[0x0][0x3a4] ;  /* 0x00007480ff0477ac */ /* 0x000e220008000800 */
[----:B------:R-:W-:Y:S02]  /*00b0*/  BSSY.RECONVERGENT B0, `(.L_x_75) ;  /* 0x0000025000007945 */ /* 0x000fe40003800200 */
[----:B------:R-:W1:Y:S01]  /*00c0*/  I2F.RP R0, R3 ;  /* 0x0000000300007306 */ /* 0x000e620000209400 */
[----:B------:R-:W2:Y:S01]  /*00d0*/  LDCU.64 UR6, c[0x0][0x398] ;  /* 0x00007300ff0677ac */ /* 0x000ea20008000a00 */
[----:B------:R-:W3:Y:S06]  /*00e0*/  LDCU UR5, c[0x0][0x390] ;  /* 0x00007200ff0577ac */ /* 0x000eec0008000800 */
[----:B-1----:R-:W1:Y:S01]  /*00f0*/  MUFU.RCP R0, R0 ;  /* 0x0000000000007308 */ /* 0x002e620000001000 */
[----:B0-----:R-:W-:-:S04]  /*0100*/  UIADD3 UR4, UPT, UPT, -UR4, 0x1, URZ ;  /* 0x0000000104047890 */ /* 0x001fc8000fffe1ff */
[----:B--2---:R-:W-:Y:S01]  /*0110*/  UIMAD UR4, UR4, UR7, -UR6 ;  /* 0x00000007040472a4 */ /* 0x004fe2000f8e0a06 */
[----:B-1----:R-:W-:-:S04]  /*0120*/  VIADD R6, R0, 0xffffffe ;  /* 0x0ffffffe00067836 */ /* 0x002fc80000000000 */
[----:B------:R0:W1:Y:S02]  /*0130*/  F2I.FTZ.U32.TRUNC.NTZ R7, R6 ;  /* 0x0000000600077305 */ /* 0x000064000021f000 */
[----:B0-----:R-:W-:Y:S02]  /*0140*/  IMAD.MOV.U32 R6, RZ, RZ, RZ ;  /* 0x000000ffff067224 */ /* 0x001fe400078e00ff */
[----:B-1----:R-:W-:-:S04]  /*0150*/  IMAD.MOV R4, RZ, RZ, -R7 ;  /* 0x000000ffff047224 */ /* 0x002fc800078e0a07 */
[----:B------:R-:W-:Y:S01]  /*0160*/  IMAD R9, R4, R3, RZ ;  /* 0x0000000304097224 */ /* 0x000fe200078e02ff */
[----:B------:R-:W-:-:S03]  /*0170*/  IABS R4, R2 ;  /* 0x0000000200047213 */ /* 0x000fc60000000000 */
[----:B------:R-:W-:-:S06]  /*0180*/  IMAD.HI.U32 R7, R7, R9, R6 ;  /* 0x0000000907077227 */ /* 0x000fcc00078e0006 */
[----:B------:R-:W-:-:S04]  /*0190*/  IMAD.HI.U32 R7, R7, R4, RZ ;  /* 0x0000000407077227 */ /* 0x000fc800078e00ff */
[----:B------:R-:W-:-:S04]  /*01a0*/  IMAD.MOV R0, RZ, RZ, -R7 ;  /* 0x000000ffff007224 */ /* 0x000fc800078e0a07 */
[----:B------:R-:W-:-:S05]  /*01b0*/  IMAD R0, R3, R0, R4 ;  /* 0x0000000003007224 */ /* 0x000fca00078e0204 */
[----:B------:R-:W-:-:S13]  /*01c0*/  ISETP.GT.U32.AND P2, PT, R3, R0, PT ;  /* 0x000000000300720c */ /* 0x000fda0003f44070 */
[----:B------:R-:W-:Y:S02]  /*01d0*/  @!P2 IMAD.IADD R0, R0, 0x1, -R3 ;  /* 0x000000010000a824 */ /* 0x000fe400078e0a03 */
[----:B------:R-:W-:Y:S01]  /*01e0*/  @!P2 VIADD R7, R7, 0x1 ;  /* 0x000000010707a836 */ /* 0x000fe20000000000 */
[----:B------:R-:W-:Y:S02]  /*01f0*/  ISETP.NE.AND P2, PT, R5, RZ, PT ;  /* 0x000000ff0500720c */ /* 0x000fe40003f45270 */
[----:B------:R-:W-:Y:S02]  /*0200*/  ISETP.GE.U32.AND P0, PT, R0, R3, PT ;  /* 0x000000030000720c */ /* 0x000fe40003f06070 */
[----:B------:R-:W-:-:S04]  /*0210*/  LOP3.LUT R0, R2, R5, RZ, 0x3c, !PT ;  /* 0x0000000502007212 */ /* 0x000fc800078e3cff */
[----:B------:R-:W-:Y:S02]  /*0220*/  ISETP.GE.AND P1, PT, R0, RZ, PT ;  /* 0x000000ff0000720c */ /* 0x000fe40003f26270 */
[----:B------:R-:W-:-:S05]  /*0230*/  MOV R0, 0x300 ;  /* 0x0000030000007802 */ /* 0x000fca0000000f00 */
[----:B------:R-:W-:-:S06]  /*0240*/  @P0 VIADD R7, R7, 0x1 ;  /* 0x0000000107070836 */ /* 0x000fcc0000000000 */
[----:B------:R-:W-:Y:S02]  /*0250*/  @!P1 IADD3 R7, PT, PT, -R7, RZ, RZ ;  /* 0x000000ff07079210 */ /* 0x000fe40007ffe1ff */
[----:B------:R-:W-:-:S05]  /*0260*/  @!P2 LOP3.LUT R7, RZ, R5, RZ, 0x33, !PT ;  /* 0x00000005ff07a212 */ /* 0x000fca00078e33ff */
[----:B------:R-:W-:-:S05]  /*0270*/  VIADD R7, R7, UR4 ;  /* 0x0000000407077c36 */ /* 0x000fca0008000000 */
[----:B------:R-:W-:-:S04]  /*0280*/  IABS R26, R7 ;  /* 0x00000007001a7213 */ /* 0x000fc80000000000 */
[----:B------:R-:W-:-:S05]  /*0290*/  I2FP.F32.S32 R26, R26 ;  /* 0x0000001a001a7245 */ /* 0x000fca0000201400 */
[----:B---3--:R-:W-:-:S04]  /*02a0*/  FMUL R26, R26, UR5 ;  /* 0x000000051a1a7c20 */ /* 0x008fc80008400000 */
[----:B------:R-:W0:Y:S02]  /*02b0*/  F2F.F64.F32 R24, R26 ;  /* 0x0000001a00187310 */ /* 0x000e240000201800 */
[----:B0-----:R-:W-:-:S10]  /*02c0*/  DADD R4, -RZ, |R24| ;  /* 0x00000000ff047229 */ /* 0x001fd40000000518 */
[----:B------:R-:W-:Y:S02]  /*02d0*/  IMAD.MOV.U32 R10, RZ, RZ, R4 ;  /* 0x000000ffff0a7224 */ /* 0x000fe400078e0004 */
[----:B------:R-:W-:-:S07]  /*02e0*/  IMAD.MOV.U32 R27, RZ, RZ, R5 ;  /* 0x000000ffff1b7224 */ /* 0x000fce00078e0005 */
[----:B------:R-:W-:Y:S05]  /*02f0*/  CALL.REL.NOINC `($_Z15mute_directwaveiiffffiiiiPfS_S_i$__internal_accurate_pow) ;  /* 0x0000001400d47944 */ /* 0x000fea0003c00000 */
[----:B------:R-:W-:Y:S05]  /*0300*/  BSYNC.RECONVERGENT B0 ;  /* 0x0000000000007941 */ /* 0x000fea0003800200 */
.L_x_75:
[----:B------:R-:W0:Y:S01]  /*0310*/  LDCU UR4, c[0x0][0x3a0] ;  /* 0x00007400ff0477ac */ /* 0x000e220008000800 */
[----:B------:R-:W-:Y:S01]  /*0320*/  DADD R6, R24, 2 ;  /* 0x4000000018067429 */ /* 0x000fe20000000000 */
[C---:B------:R-:W-:Y:S01]  /*0330*/  FSETP.NEU.AND P1, PT, R26.reuse, RZ, PT ;  /* 0x000000ff1a00720b */ /* 0x040fe20003f2d000 */
[----:B------:R-:W-:Y:S01]  /*0340*/  BSSY.RECONVERGENT B0, `(.L_x_76) ;  /* 0x0000013000007945 */ /* 0x000fe20003800200 */
[----:B------:R-:W1:Y:S01]  /*0350*/  LDCU UR5, c[0x0][0x394] ;  /* 0x00007280ff0577ac */ /* 0x000e620008000800 */
[----:B------:R-:W-:-:S06]  /*0360*/  FSETP.NEU.AND P0, PT, R26, 1, PT ;  /* 0x3f8000001a00780b */ /* 0x000fcc0003f0d000 */
[----:B------:R-:W-:Y:S01]  /*0370*/  LOP3.LUT R6, R7, 0x7ff00000, RZ, 0xc0, !PT ;  /* 0x7ff0000007067812 */ /* 0x000fe200078ec0ff */
[----:B------:R-:W-:-:S03]  /*0380*/  IMAD.MOV.U32 R7, RZ, RZ, R11 ;  /* 0x000000ffff077224 */ /* 0x000fc600078e000b */
[----:B------:R-:W-:Y:S01]  /*0390*/  ISETP.NE.AND P2, PT, R6, 0x7ff00000, PT ;  /* 0x7ff000000600780c */ /* 0x000fe20003f45270 */
[----:B------:R-:W-:Y:S01]  /*03a0*/  IMAD.MOV.U32 R6, RZ, RZ, R10 ;  /* 0x000000ffff067224 */ /* 0x000fe200078e000a */
[----:B------:R-:W-:Y:S02]  /*03b0*/  @!P1 CS2R R6, SRZ ;  /* 0x0000000000069805 */ /* 0x000fe4000001ff00 */
[----:B0-----:R-:W-:-:S05]  /*03c0*/  I2FP.F32.S32 R3, UR4 ;  /* 0x0000000400037c45 */ /* 0x001fca0008201400 */
[----:B-1----:R-:W-:-:S04]  /*03d0*/  FMUL R3, R3, UR5 ;  /* 0x0000000503037c20 */ /* 0x002fc80008400000 */
[----:B------:R-:W0:Y:S02]  /*03e0*/  F2F.F64.F32 R4, R3 ;  /* 0x0000000300047310 */ /* 0x000e240000201800 */
[----:B0-----:R-:W-:Y:S01]  /*03f0*/  DADD R8, -RZ, |R4| ;  /* 0x00000000ff087229 */ /* 0x001fe20000000504 */
[----:B------:R-:W-:Y:S10]  /*0400*/  @P2 BRA `(.L_x_77) ;  /* 0x0000000000182947 */ /* 0x000ff40003800000 */
[----:B------:R-:W-:-:S13]  /*0410*/  FSETP.NAN.AND P1, PT, R26, R26, PT ;  /* 0x0000001a1a00720b */ /* 0x000fda0003f28000 */
[----:B------:R-:W-:Y:S01]  /*0420*/  @P1 DADD R6, R24, 2 ;  /* 0x4000000018061429 */ /* 0x000fe20000000000 */
[----:B------:R-:W-:Y:S10]  /*0430*/  @P1 BRA `(.L_x_77) ;  /* 0x00000000000c1947 */ /* 0x000ff40003800000 */
[----:B------:R-:W-:-:S14]  /*0440*/  DSETP.NEU.AND P1, PT, |R24|, +INF , PT ;  /* 0x7ff000001800742a */ /* 0x000fdc0003f2d200 */
[----:B------:R-:W-:Y:S02]  /*0450*/  @!P1 IMAD.MOV.U32 R6, RZ, RZ, 0x0 ;  /* 0x00000000ff069424 */ /* 0x000fe400078e00ff */
[----:B------:R-:W-:-:S07]  /*0460*/  @!P1 IMAD.MOV.U32 R7, RZ, RZ, 0x7ff00000 ;  /* 0x7ff00000ff079424 */ /* 0x000fce00078e00ff */
.L_x_77:
[----:B------:R-:W-:Y:S05]  /*0470*/  BSYNC.RECONVERGENT B0 ;  /* 0x0000000000007941 */ /* 0x000fea0003800200 */
.L_x_76:
[----:B------:R-:W-:Y:S01]  /*0480*/  BSSY.RECONVERGENT B0, `(.L_x_78) ;  /* 0x0000007000007945 */ /* 0x000fe20003800200 */
[----:B------:R-:W-:Y:S01]  /*0490*/  MOV R10, R8 ;  /* 0x00000008000a7202 */ /* 0x000fe20000000f00 */
[----:B------:R-:W-:Y:S01]  /*04a0*/  IMAD.MOV.U32 R27, RZ, RZ, R9 ;  /* 0x000000ffff1b7224 */ /* 0x000fe200078e0009 */
[----:B------:R-:W-:Y:S02]  /*04b0*/  FSEL R24, R6, RZ, P0 ;  /* 0x000000ff06187208 */ /* 0x000fe40000000000 */
[----:B------:R-:W-:Y:S02]  /*04c0*/  FSEL R25, R7, 1.875, P0 ;  /* 0x3ff0000007197808 */ /* 0x000fe40000000000 */
[----:B------:R-:W-:-:S07]  /*04d0*/  MOV R0, 0x4f0 ;  /* 0x000004f000007802 */ /* 0x000fce0000000f00 */
[----:B------:R-:W-:Y:S05]  /*04e0*/  CALL.REL.NOINC `($_Z15mute_directwaveiiffffiiiiPfS_S_i$__internal_accurate_pow) ;  /* 0x0000001400587944 */ /* 0x000fea0003c00000 */
[----:B------:R-:W-:Y:S05]  /*04f0*/  BSYNC.RECONVERGENT B0 ;  /* 0x0000000000007941 */ /* 0x000fea0003800200 */
.L_x_78:
[----:B------:R-:W-:Y:S01]  /*0500*/  DADD R6, R4, 2 ;  /* 0x4000000004067429 */ /* 0x000fe20000000000 */
[C---:B------:R-:W-:Y:S02]  /*0510*/  FSETP.NEU.AND P1, PT, R3.reuse, RZ, PT ;  /* 0x000000ff0300720b */ /* 0x040fe40003f2d000 */
[----:B------:R-:W-:-:S07]  /*0520*/  FSETP.NEU.AND P0, PT, R3, 1, PT ;  /* 0x3f8000000300780b */ /* 0x000fce0003f0d000 */
[----:B------:R-:W-:Y:S01]  /*0530*/  LOP3.LUT R6, R7, 0x7ff00000, RZ, 0xc0, !PT ;  /* 0x7ff0000007067812 */ /* 0x000fe200078ec0ff */
[----:B------:R-:W-:-:S03]  /*0540*/  IMAD.MOV.U32 R7, RZ, RZ, R11 ;  /* 0x000000ffff077224 */ /* 0x000fc600078e000b */
[----:B------:R-:W-:Y:S01]  /*0550*/  ISETP.NE.AND P2, PT, R6, 0x7ff00000, PT ;  /* 0x7ff000000600780c */ /* 0x000fe20003f45270 */
[----:B------:R-:W-:Y:S01]  /*0560*/  IMAD.MOV.U32 R6, RZ, RZ, R10 ;  /* 0x000000ffff067224 */ /* 0x000fe200078e000a */
[----:B------:R-:W-:-:S11]  /*0570*/  @!P1 CS2R R6, SRZ ;  /* 0x0000000000069805 */ /* 0x000fd6000001ff00 */
[----:B------:R-:W-:Y:S05]  /*0580*/  @P2 BRA `(.L_x_79) ;  /* 0x0000000000182947 */ /* 0x000fea0003800000 */
[----:B------:R-:W-:-:S13]  /*0590*/  FSETP.NAN.AND P1, PT, R3, R3, PT ;  /* 0x000000030300720b */ /* 0x000fda0003f28000 */
[----:B------:R-:W-:Y:S01]  /*05a0*/  @P1 DADD R6, R4, 2 ;  /* 0x4000000004061429 */ /* 0x000fe20000000000 */
[----:B------:R-:W-:Y:S10]  /*05b0*/  @P1 BRA `(.L_x_79) ;  /* 0x00000000000c1947 */ /* 0x000ff40003800000 */
[----:B------:R-:W-:-:S14]  /*05c0*/  DSETP.NEU.AND P1, PT, |R4|, +INF , PT ;  /* 0x7ff000000400742a */ /* 0x000fdc0003f2d200 */
[----:B------:R-:W-:Y:S02]  /*05d0*/  @!P1 IMAD.MOV.U32 R6, RZ, RZ, 0x0 ;  /* 0x00000000ff069424 */ /* 0x000fe400078e00ff */
[----:B------:R-:W-:-:S07]  /*05e0*/  @!P1 IMAD.MOV.U32 R7, RZ, RZ, 0x7ff00000 ;  /* 0x7ff00000ff079424 */ /* 0x000fce00078e00ff */
.L_x_79:
[----:B------:R-:W-:Y:S01]  /*05f0*/  FSEL R4, R6, RZ, P0 ;  /* 0x000000ff06047208 */ /* 0x000fe20000000000 */
[----:B------:R-:W0:Y:S01]  /*0600*/  LDCU.64 UR4, c[0x0][0x358] ;  /* 0x00006b00ff0477ac */ /* 0x000e220008000a00 */
[----:B------:R-:W-:Y:S01]  /*0610*/  FSEL R5, R7, 1.875, P0 ;  /* 0x3ff0000007057808 */ /* 0x000fe20000000000 */
[----:B------:R-:W-:Y:S05]  /*0620*/  BSSY.RECONVERGENT B0, `(.L_x_80) ;  /* 0x0000010000007945 */ /* 0x000fea0003800200 */
[----:B------:R-:W-:-:S10]  /*0630*/  DADD R24, R24, R4 ;  /* 0x0000000018187229 */ /* 0x000fd40000000004 */
[----:B------:R-:W1:Y:S02]  /*0640*/  F2F.F32.F64 R24, R24 ;  /* 0x0000001800187310 */ /* 0x000e640000301000 */
[----:B-1----:R-:W-:-:S06]  /*0650*/  VIADD R0, R24, 0xf3000000 ;  /* 0xf300000018007836 */ /* 0x002fcc0000000000 */
[----:B------:R1:W2:Y:S01]  /*0660*/  MUFU.RSQ R3, R24 ;  /* 0x0000001800037308 */ /* 0x0002a20000001400 */
[----:B------:R-:W-:-:S13]  /*0670*/  ISETP.GT.U32.AND P0, PT, R0, 0x727fffff, PT ;  /* 0x727fffff0000780c */ /* 0x000fda0003f04070 */
[----:B01----:R-:W-:Y:S05]  /*0680*/  @!P0 BRA `(.L_x_81) ;  /* 0x0000000000148947 */ /* 0x003fea0003800000 */
[----:B------:R-:W-:Y:S01]  /*0690*/  IMAD.MOV.U32 R0, RZ, RZ, R24 ;  /* 0x000000ffff007224 */ /* 0x000fe200078e0018 */
[----:B------:R-:W-:-:S07]  /*06a0*/  MOV R10, 0x6c0 ;  /* 0x000006c0000a7802 */ /* 0x000fce0000000f00 */
[----:B--2---:R-:W-:Y:S05]  /*06b0*/  CALL.REL.NOINC `($__internal_7_$__cuda_sm20_sqrt_rn_f32_slowpath) ;  /* 0x0000000800f47944 */ /* 0x004fea0003c00000 */
[----:B------:R-:W-:Y:S01]  /*06c0*/  MOV R5, R4 ;  /* 0x0000000400057202 */ /* 0x000fe20000000f00 */
[----:B------:R-:W-:Y:S06]  /*06d0*/  BRA `(.L_x_82) ;  /* 0x0000000000107947 */ /* 0x000fec0003800000 */
.L_x_81:
[----:B--2---:R-:W-:Y:S01]  /*06e0*/  FMUL.FTZ R5, R24, R3 ;  /* 0x0000000318057220 */ /* 0x004fe20000410000 */
[----:B------:R-:W-:-:S03]  /*06f0*/  FMUL.FTZ R3, R3, 0.5 ;  /* 0x3f00000003037820 */ /* 0x000fc60000410000 */
[----:B------:R-:W-:-:S04]  /*0700*/  FFMA R0, -R5, R5, R24 ;  /* 0x0000000505007223 */ /* 0x000fc80000000118 */
[----:B------:R-:W-:-:S07]  /*0710*/  FFMA R5, R0, R3, R5 ;  /* 0x0000000300057223 */ /* 0x000fce0000000005 */
.L_x_82:
[----:B------:R-:W-:Y:S05]  /*0720*/  BSYNC.RECONVERGENT B0 ;  /* 0x0000000000007941 */ /* 0x000fea0003800200 */
.L_x_80:
[----:B------:R-:W0:Y:S08]  /*0730*/  LDC.64 R8, c[0x0][0x3b0] ;  /* 0x0000ec00ff087b82 */ /* 0x000e300000000a00 */
[----:B------:R-:W1:Y:S01]  /*0740*/  LDC.64 R6, c[0x0][0x3a8] ;  /* 0x0000ea00ff067b82 */ /* 0x000e620000000a00 */
[----:B0-----:R-:W2:Y:S04]  /*0750*/  LDG.E R8, desc[UR4][R8.64+0x4] ;  /* 0x0000040408087981 */ /* 0x001ea8000c1e1900 */
[----:B-1----:R0:W5:Y:S01]  /*0760*/  LDG.E R3, desc[UR4][R6.64+0x4] ;  /* 0x0000040406037981 */ /* 0x002162000c1e1900 */
[----:B------:R-:W-:-:S04]  /*0770*/  IMAD.MOV.U32 R11, RZ, RZ, 0x40000000 ;  /* 0x40000000ff0b7424 */ /* 0x000fc800078e00ff */
[----:B--2---:R-:W-:-:S04]  /*0780*/  FFMA R0, R8, R11, 1 ;  /* 0x3f80000008007423 */ /* 0x004fc8000000000b */
[----:B------:R-:W-:Y:S01]  /*0790*/  VIADD R4, R0, 0xf3000000 ;  /* 0xf300000000047836 */ /* 0x000fe20000000000 */
[----:B------:R0:W1:Y:S04]  /*07a0*/  MUFU.RSQ R11, R0 ;  /* 0x00000000000b7308 */ /* 0x0000680000001400 */
[----:B------:R-:W-:-:S13]  /*07b0*/  ISETP.GT.U32.AND P0, PT, R4, 0x727fffff, PT ;  /* 0x727fffff0400780c */ /* 0x000fda0003f04070 */
[----:B01----:R-:W-:Y:S05]  /*07c0*/  @!P0 BRA `(.L_x_83) ;  /* 0x0000000000188947 */ /* 0x003fea0003800000 */
[----:B------:R-:W-:Y:S01]  /*07d0*/  BSSY.RECONVERGENT B0, `(.L_x_84) ;  /* 0x0000003000007945 */ /* 0x000fe20003800200 */
[----:B------:R-:W-:-:S07]  /*07e0*/  MOV R10, 0x800 ;  /* 0x00000800000a7802 */ /* 0x000fce0000000f00 */
[----:B-----5:R-:W-:Y:S05]  /*07f0*/  CALL.REL.NOINC `($__internal_7_$__cuda_sm20_sqrt_rn_f32_slowpath) ;  /* 0x0000000800a47944 */ /* 0x020fea0003c00000 */
[----:B------:R-:W-:Y:S05]  /*0800*/  BSYNC.RECONVERGENT B0 ;  /* 0x0000000000007941 */ /* 0x000fea0003800200 */
.L_x_84:
[----:B------:R-:W-:Y:S01]  /*0810*/  IMAD.MOV.U32 R0, RZ, RZ, R4 ;  /* 0x000000ffff007224 */ /* 0x000fe200078e0004 */
[----:B------:R-:W-:Y:S06]  /*0820*/  BRA `(.L_x_85) ;  /* 0x0000000000107947 */ /* 0x000fec0003800000 */
.L_x_83:
[----:B------:R-:W-:Y:S01]  /*0830*/  FMUL.FTZ R7, R0, R11 ;  /* 0x0000000b00077220 */ /* 0x000fe20000410000 */
[----:B------:R-:W-:-:S03]  /*0840*/  FMUL.FTZ R11, R11, 0.5 ;  /* 0x3f0000000b0b7820 */ /* 0x000fc60000410000 */
[----:B------:R-:W-:-:S04]  /*0850*/  FFMA R0, -R7, R7, R0 ;  /* 0x0000000707007223 */ /* 0x000fc80000000100 */
[----:B------:R-:W-:-:S07]  /*0860*/  FFMA R0, R0, R11, R7 ;  /* 0x0000000b00007223 */ /* 0x000fce0000000007 */
.L_x_85:
[----:B-----5:R-:W-:Y:S01]  /*0870*/  FMUL R6, R3, R0 ;  /* 0x0000000003067220 */ /* 0x020fe20000400000 */
[----:B------:R-:W-:Y:S03]  /*0880*/  BSSY.RECONVERGENT B0, `(.L_x_86) ;  /* 0x000000e000007945 */ /* 0x000fe60003800200 */
[----:B------:R-:W0:Y:S08]  /*0890*/  MUFU.RCP R0, R6 ;  /* 0x0000000600007308 */ /* 0x000e300000001000 */
[----:B------:R-:W1:Y:S01]  /*08a0*/  FCHK P0, R5, R6 ;  /* 0x0000000605007302 */ /* 0x000e620000000000 */
[----:B0-----:R-:W-:-:S04]  /*08b0*/  FFMA R3, -R6, R0, 1 ;  /* 0x3f80000006037423 */ /* 0x001fc80000000100 */
[----:B------:R-:W-:-:S04]  /*08c0*/  FFMA R0, R0, R3, R0 ;  /* 0x0000000300007223 */ /* 0x000fc80000000000 */
[----:B------:R-:W-:-:S04]  /*08d0*/  FFMA R3, R0, R5, RZ ;  /* 0x0000000500037223 */ /* 0x000fc800000000ff */
[----:B------:R-:W-:-:S04]  /*08e0*/  FFMA R4, -R6, R3, R5 ;  /* 0x0000000306047223 */ /* 0x000fc80000000105 */
[----:B------:R-:W-:Y:S01]  /*08f0*/  FFMA R3, R0, R4, R3 ;  /* 0x0000000400037223 */ /* 0x000fe20000000003 */
[----:B-1----:R-:W-:Y:S06]  /*0900*/  @!P0 BRA `(.L_x_87) ;  /* 0x0000000000148947 */ /* 0x002fec0003800000 */
[----:B------:R-:W-:Y:S01]  /*0910*/  IMAD.MOV.U32 R3, RZ, RZ, R6 ;  /* 0x000000ffff037224 */ /* 0x000fe200078e0006 */
[----:B------:R-:W-:Y:S01]  /*0920*/  MOV R6, 0x950 ;  /* 0x0000095000067802 */ /* 0x000fe20000000f00 */
[----:B------:R-:W-:-:S07]  /*0930*/  IMAD.MOV.U32 R0, RZ, RZ, R5 ;  /* 0x000000ffff007224 */ /* 0x000fce00078e0005 */
[----:B------:R-:W-:Y:S05]  /*0940*/  CALL.REL.NOINC `($__internal_8_$__cuda_sm3x_div_rn_noftz_f32_slowpath) ;  /* 0x0000000800a87944 */ /* 0x000fea0003c00000 */
[----:B------:R-:W-:-:S07]  /*0950*/  IMAD.MOV.U32 R3, RZ, RZ, R0 ;  /* 0x000000ffff037224 */ /* 0x000fce00078e0000 */
.L_x_87:
[----:B------:R-:W-:Y:S05]  /*0960*/  BSYNC.RECONVERGENT B0 ;  /* 0x0000000000007941 */ /* 0x000fea0003800200 */
.L_x_86:
[----:B------:R-:W0:Y:S01]  /*0970*/  LDC.64 R6, c[0x0][0x388] ;  /* 0x0000e200ff067b82 */ /* 0x000e220000000a00 */
[----:B------:R-:W-:Y:S02]  /*0980*/  IMAD.MOV.U32 R4, RZ, RZ, 0x1 ;  /* 0x00000001ff047424 */ /* 0x000fe400078e00ff */
[----:B0-----:R-:W-:-:S06]  /*0990*/  FMUL R6, R6, R7 ;  /* 0x0000000706067220 */ /* 0x001fcc0000400000 */
[----:B------:R-:W0:Y:S08]  /*09a0*/  F2F.F64.F32 R6, R6 ;  /* 0x0000000600067310 */ /* 0x000e300000201800 */
[----:B0-----:R-:W0:Y:S02]  /*09b0*/  MUFU.RCP64H R5, R7 ;  /* 0x0000000700057308 */ /* 0x001e240000001800 */
[----:B0-----:R-:W-:-:S08]  /*09c0*/  DFMA R8, -R6, R4, 1 ;  /* 0x3ff000000608742b */ /* 0x001fd00000000104 */
[----:B------:R-:W-:-:S08]  /*09d0*/  DFMA R8, R8, R8, R8 ;  /* 0x000000080808722b */ /* 0x000fd00000000008 */
[----:B------:R-:W-:-:S08]  /*09e0*/  DFMA R8, R4, R8, R4 ;  /* 0x000000080408722b */ /* 0x000fd00000000004 */
[----:B------:R-:W-:-:S08]  /*09f0*/  DFMA R4, -R6, R8, 1 ;  /* 0x3ff000000604742b */ /* 0x000fd00000000108 */
[----:B------:R-:W-:-:S08]  /*0a00*/  DFMA R4, R8, R4, R8 ;  /* 0x000000040804722b */ /* 0x000fd00000000008 */
[----:B------:R-:W-:-:S08]  /*0a10*/  DMUL R8, R4, 2 ;  /* 0x4000000004087828 */ /* 0x000fd00000000000 */
[----:B------:R-:W-:-:S08]  /*0a20*/  DFMA R10, -R6, R8, 2 ;  /* 0x40000000060a742b */ /* 0x000fd00000000108 */
[----:B------:R-:W-:-:S10]  /*0a30*/  DFMA R4, R4, R10, R8 ;  /* 0x0000000a0404722b */ /* 0x000fd40000000008 */
[----:B------:R-:W-:-:S05]  /*0a40*/  FFMA R0, RZ, R7, R5 ;  /* 0x00000007ff007223 */ /* 0x000fca0000000005 */
[----:B------:R-:W-:-:S13]  /*0a50*/  FSETP.GT.AND P0, PT, |R0|, 1.469367938527859385e-39, PT ;  /* 0x001000000000780b */ /* 0x000fda0003f04200 */
[----:B------:R-:W-:Y:S05]  /*0a60*/  @P0 BRA `(.L_x_88) ;  /* 0x0000000000100947 */ /* 0x000fea0003800000 */
[----:B------:R-:W-:-:S07]  /*0a70*/  MOV R0, 0xa90 ;  /* 0x00000a9000007802 */ /* 0x000fce0000000f00 */
[----:B------:R-:W-:Y:S05]  /*0a80*/  CALL.REL.NOINC `($__internal_6_$__cuda_sm20_div_rn_f64_full) ;  /* 0x0000000000cc7944 */ /* 0x000fea0003c00000 */
[----:B------:R-:W-:Y:S01]  /*0a90*/  MOV R4, R12 ;  /* 0x0000000c00047202 */ /* 0x000fe20000000f00 */
[----:B------:R-:W-:-:S07]  /*0aa0*/  IMAD.MOV.U32 R5, RZ, RZ, R13 ;  /* 0x000000ffff057224 */ /* 0x000fce00078e000d */
.L_x_88:
[----:B------:R-:W0:Y:S01]  /*0ab0*/  LDC R8, c[0x0][0x388] ;  /* 0x0000e200ff087b82 */ /* 0x000e220000000800 */
[----:B------:R1:W2:Y:S01]  /*0ac0*/  F2I.F64.TRUNC R4, R4 ;  /* 0x0000000400047311 */ /* 0x0002a2000030d100 */
[----:B------:R-:W-:Y:S07]  /*0ad0*/  BSSY.RECONVERGENT B0, `(.L_x_89) ;  /* 0x000000e000007945 */ /* 0x000fee0003800200 */
[----:B0-----:R-:W0:Y:S08]  /*0ae0*/  MUFU.RCP R0, R8 ;  /* 0x0000000800007308 */ /* 0x001e300000001000 */
[----:B------:R-:W3:Y:S01]  /*0af0*/  FCHK P0, R3, R8 ;  /* 0x0000000803007302 */ /* 0x000ee20000000000 */
[----:B0-----:R-:W-:-:S04]  /*0b00*/  FFMA R7, R0, -R8, 1 ;  /* 0x3f80000000077423 */ /* 0x001fc80000000808 */
[----:B------:R-:W-:-:S04]  /*0b10*/  FFMA R0, R0, R7, R0 ;  /* 0x0000000700007223 */ /* 0x000fc80000000000 */
[----:B------:R-:W-:-:S04]  /*0b20*/  FFMA R6, R0, R3, RZ ;  /* 0x0000000300067223 */ /* 0x000fc800000000ff */
[----:B------:R-:W-:-:S04]  /*0b30*/  FFMA R7, R6, -R8, R3 ;  /* 0x8000000806077223 */ /* 0x000fc80000000003 */
[----:B------:R-:W-:Y:S01]  /*0b40*/  FFMA R0, R0, R7, R6 ;  /* 0x0000000700007223 */ /* 0x000fe20000000006 */
[----:B-123--:R-:W-:Y:S06]  /*0b50*/  @!P0 BRA `(.L_x_90) ;  /* 0x0000000000148947 */ /* 0x00efec0003800000 */
[----:B------:R-:W0:Y:S01]  /*0b60*/  LDCU UR6, c[0x0][0x388] ;  /* 0x00007100ff0677ac */ /* 0x000e220008000800 */
[----:B------:R-:W-:Y:S01]  /*0b70*/  IMAD.MOV.U32 R0, RZ, RZ, R3 ;  /* 0x000000ffff007224 */ /* 0x000fe200078e0003 */
[----:B------:R-:W-:Y:S01]  /*0b80*/  MOV R6, 0xbb0 ;  /* 0x00000bb000067802 */ /* 0x000fe20000000f00 */
[----:B0-----:R-:W-:-:S07]  /*0b90*/  IMAD.U32 R3, RZ, RZ, UR6 ;  /* 0x00000006ff037e24 */ /* 0x001fce000f8e00ff */
[----:B------:R-:W-:Y:S05]  /*0ba0*/  CALL.REL.NOINC `($__internal_8_$__cuda_sm3x_div_rn_noftz_f32_slowpath) ;  /* 0x0000000800107944 */ /* 0x000fea0003c00000 */
.L_x_90:
[----:B------:R-:W-:Y:S05]  /*0bb0*/  BSYNC.RECONVERGENT B0 ;  /* 0x0000000000007941 */ /* 0x000fea0003800200 */
.L_x_89:
[----:B------:R-:W0:Y:S01]  /*0bc0*/  LDC R10, c[0x0][0x384] ;  /* 0x0000e100ff0a7b82 */ /* 0x000e220000000800 */
[----:B------:R-:W1:Y:S01]  /*0bd0*/  LDCU UR6, c[0x0][0x3c0] ;  /* 0x00007800ff0677ac */ /* 0x000e620008000800 */
[----:B------:R-:W-:Y:S02]  /*0be0*/  ISETP.GE.AND P1, PT, R2, RZ, PT ;  /* 0x000000ff0200720c */ /* 0x000fe40003f26270 */
[----:B0-----:R-:W-:Y:S02]  /*0bf0*/  IABS R5, R10 ;  /* 0x0000000a00057213 */ /* 0x001fe40000000000 */
[----:B------:R-:W-:Y:S02]  /*0c00*/  ISETP.NE.AND P2, PT, R10, RZ, PT ;  /* 0x000000ff0a00720c */ /* 0x000fe40003f45270 */
[----:B------:R-:W0:Y:S08]  /*0c10*/  I2F.RP R3, R5 ;  /* 0x0000000500037306 */ /* 0x000e300000209400 */
[----:B0-----:R-:W0:Y:S02]  /*0c20*/  MUFU.RCP R3, R3 ;  /* 0x0000000300037308 */ /* 0x001e240000001000 */
[----:B0-----:R-:W-:-:S06]  /*0c30*/  VIADD R6, R3, 0xffffffe ;  /* 0x0ffffffe03067836 */ /* 0x001fcc0000000000 */
[----:B------:R-:W1:Y:S08]  /*0c40*/  F2I.TRUNC.NTZ R3, R0 ;  /* 0x0000000000037305 */ /* 0x000e70000020f100 */
[----:B------:R0:W2:Y:S01]  /*0c50*/  F2I.FTZ.U32.TRUNC.NTZ R7, R6 ;  /* 0x0000000600077305 */ /* 0x0000a2000021f000 */
[----:B-1----:R-:W-:Y:S01]  /*0c60*/  IADD3 R4, PT, PT, R3, UR6, R4 ;  /* 0x0000000603047c10 */ /* 0x002fe2000fffe004 */
[----:B0-----:R-:W-:-:S02]  /*0c70*/  IMAD.MOV.U32 R6, RZ, RZ, RZ ;  /* 0x000000ffff067224 */ /* 0x001fc400078e00ff */
[----:B--2---:R-:W-:-:S04]  /*0c80*/  IMAD.MOV R8, RZ, RZ, -R7 ;  /* 0x000000ffff087224 */ /* 0x004fc800078e0a07 */
[----:B------:R-:W-:Y:S01]  /*0c90*/  IMAD R9, R8, R5, RZ ;  /* 0x0000000508097224 */ /* 0x000fe200078e02ff */
[----:B------:R-:W-:-:S03]  /*0ca0*/  IABS R8, R2 ;  /* 0x0000000200087213 */ /* 0x000fc60000000000 */
[----:B------:R-:W-:-:S06]  /*0cb0*/  IMAD.HI.U32 R9, R7, R9, R6 ;  /* 0x0000000907097227 */ /* 0x000fcc00078e0006 */
[----:B------:R-:W-:-:S05]  /*0cc0*/  IMAD.HI.U32 R9, R9, R8, RZ ;  /* 0x0000000809097227 */ /* 0x000fca00078e00ff */
[----:B------:R-:W-:-:S05]  /*0cd0*/  IADD3 R9, PT, PT, -R9, RZ, RZ ;  /* 0x000000ff09097210 */ /* 0x000fca0007ffe1ff */
[----:B------:R-:W-:-:S05]  /*0ce0*/  IMAD R8, R5, R9, R8 ;  /* 0x0000000905087224 */ /* 0x000fca00078e0208 */
[----:B------:R-:W-:-:S13]  /*0cf0*/  ISETP.GT.U32.AND P0, PT, R5, R8, PT ;  /* 0x000000080500720c */ /* 0x000fda0003f04070 */
[----:B------:R-:W-:-:S05]  /*0d00*/  @!P0 IMAD.IADD R8, R8, 0x1, -R5 ;  /* 0x0000000108088824 */ /* 0x000fca00078e0a05 */
[----:B------:R-:W-:-:S13]  /*0d10*/  ISETP.GT.U32.AND P0, PT, R5, R8, PT ;  /* 0x000000080500720c */ /* 0x000fda0003f04070 */
[----:B------:R-:W-:-:S04]  /*0d20*/  @!P0 IMAD.IADD R8, R8, 0x1, -R5 ;  /* 0x0000000108088824 */ /* 0x000fc800078e0a05 */
[----:B------:R-:W-:-:S04]  /*0d30*/  IMAD.MOV.U32 R5, RZ, RZ, R8 ;  /* 0x000000ffff057224 */ /* 0x000fc800078e0008 */
[----:B------:R-:W-:Y:S01]  /*0d40*/  @!P1 IMAD.MOV R5, RZ, RZ, -R5 ;  /* 0x000000ffff059224 */ /* 0x000fe200078e0a05 */
[----:B------:R-:W-:-:S04]  /*0d50*/  @!P2 LOP3.LUT R5, RZ, R10, RZ, 0x33, !PT ;  /* 0x0000000aff05a212 */ /* 0x000fc800078e33ff */
[----:B------:R-:W-:-:S13]  /*0d60*/  ISETP.GE.AND P0, PT, R5, R4, PT ;  /* 0x000000040500720c */ /* 0x000fda0003f06270 */
[----:B------:R-:W-:Y:S05]  /*0d70*/  @P0 EXIT ;  /* 0x000000000000094d */ /* 0x000fea0003800000 */
[----:B------:R-:W0:Y:S02]  /*0d80*/  LDC.64 R4, c[0x0][0x3b8] ;  /* 0x0000ee00ff047b82 */ /* 0x000e240000000a00 */
[----:B0-----:R-:W-:-:S05]  /*0d90*/  IMAD.WIDE R2, R2, 0x4, R4 ;  /* 0x0000000402027825 */ /* 0x001fca00078e0204 */
[----:B------:R-:W-:Y:S01]  /*0da0*/  STG.E desc[UR4][R2.64], RZ ;  /* 0x000000ff02007986 */ /* 0x000fe2000c101904 */
[----:B------:R-:W-:Y:S05]  /*0db0*/  EXIT ;  /* 0x000000000000794d */ /* 0x000fea0003800000 */
        .weak           $__internal_6_$__cuda_sm20_div_rn_f64_full
        .type           $__internal_6_$__cuda_sm20_div_rn_f64_full,@function
        .size           $__internal_6_$__cuda_sm20_div_rn_f64_full,($__internal_7_$__cuda_sm20_sqrt_rn_f32_slowpath - $__internal_6_$__cuda_sm20_div_rn_f64_full)
$__internal_6_$__cuda_sm20_div_rn_f64_full:
[C---:B------:R-:W-:Y:S01]  /*0dc0*/  FSETP.GEU.AND P0, PT, |R7|.reuse, 1.469367938527859385e-39, PT ;  /* 0x001000000700780b */ /* 0x040fe20003f0e200 */
[----:B------:R-:W-:Y:S01]  /*0dd0*/  IMAD.MOV.U32 R8, RZ, RZ, 0x1 ;  /* 0x00000001ff087424 */ /* 0x000fe200078e00ff */
[C---:B------:R-:W-:Y:S01]  /*0de0*/  LOP3.LUT R4, R7.reuse, 0x800fffff, RZ, 0xc0, !PT ;  /* 0x800fffff07047812 */ /* 0x040fe200078ec0ff */
[----:B------:R-:W-:Y:S01]  /*0df0*/  IMAD.MOV.U32 R19, RZ, RZ, 0x40000000 ;  /* 0x40000000ff137424 */ /* 0x000fe200078e00ff */
[----:B------:R-:W-:Y:S02]  /*0e00*/  LOP3.LUT R13, R7, 0x7ff00000, RZ, 0xc0, !PT ;  /* 0x7ff00000070d7812 */ /* 0x000fe400078ec0ff */
[----:B------:R-:W-:Y:S01]  /*0e10*/  LOP3.LUT R5, R4, 0x3ff00000, RZ, 0xfc, !PT ;  /* 0x3ff0000004057812 */ /* 0x000fe200078efcff */
[----:B------:R-:W-:Y:S01]  /*0e20*/  IMAD.MOV.U32 R4, RZ, RZ, R6 ;  /* 0x000000ffff047224 */ /* 0x000fe200078e0006 */
[----:B------:R-:W-:Y:S01]  /*0e30*/  MOV R12, 0x1ca00000 ;  /* 0x1ca00000000c7802 */ /* 0x000fe20000000f00 */
[----:B------:R-:W-:Y:S01]  /*0e40*/  IMAD.MOV.U32 R18, RZ, RZ, R13 ;  /* 0x000000ffff127224 */ /* 0x000fe200078e000d */
[----:B------:R-:W-:Y:S01]  /*0e50*/  ISETP.LE.U32.AND P1, PT, R13, 0x40000000, PT ;  /* 0x400000000d00780c */ /* 0x000fe20003f23070 */
[----:B------:R-:W-:-:S02]  /*0e60*/  VIADD R13, R19, 0xffffffff ;  /* 0xffffffff130d7836 */ /* 0x000fc40000000000 */
[----:B------:R-:W-:-:S06]  /*0e70*/  @!P0 DMUL R4, R6, 8.98846567431157953865e+307 ;  /* 0x7fe0000006048828 */ /* 0x000fcc0000000000 */
[----:B------:R-:W0:Y:S04]  /*0e80*/  MUFU.RCP64H R9, R5 ;  /* 0x0000000500097308 */ /* 0x000e280000001800 */
[----:B------:R-:W-:Y:S02]  /*0e90*/  @!P0 LOP3.LUT R18, R5, 0x7ff00000, RZ, 0xc0, !PT ;  /* 0x7ff0000005128812 */ /* 0x000fe400078ec0ff */
[----:B------:R-:W-:-:S03]  /*0ea0*/  ISETP.GT.U32.AND P0, PT, R13, 0x7feffffe, PT ;  /* 0x7feffffe0d00780c */ /* 0x000fc60003f04070 */
[----:B------:R-:W-:-:S05]  /*0eb0*/  VIADD R13, R18, 0xffffffff ;  /* 0xffffffff120d7836 */ /* 0x000fca0000000000 */
[----:B------:R-:W-:Y:S01]  /*0ec0*/  ISETP.GT.U32.OR P0, PT, R13, 0x7feffffe, P0 ;  /* 0x7feffffe0d00780c */ /* 0x000fe20000704470 */
[----:B0-----:R-:W-:-:S08]  /*0ed0*/  DFMA R10, R8, -R4, 1 ;  /* 0x3ff00000080a742b */ /* 0x001fd00000000804 */
[----:B------:R-:W-:-:S08]  /*0ee0*/  DFMA R10, R10, R10, R10 ;  /* 0x0000000a0a0a722b */ /* 0x000fd0000000000a */
[----:B------:R-:W-:-:S08]  /*0ef0*/  DFMA R10, R8, R10, R8 ;  /* 0x0000000a080a722b */ /* 0x000fd00000000008 */
[----:B------:R-:W-:-:S08]  /*0f00*/  DFMA R8, R10, -R4, 1 ;  /* 0x3ff000000a08742b */ /* 0x000fd00000000804 */
[----:B------:R-:W-:Y:S01]  /*0f10*/  DFMA R10, R10, R8, R10 ;  /* 0x000000080a0a722b */ /* 0x000fe2000000000a */
[----:B------:R-:W-:Y:S01]  /*0f20*/  SEL R9, R12, 0x63400000, !P1 ;  /* 0x634000000c097807 */ /* 0x000fe20004800000 */
[----:B------:R-:W-:-:S06]  /*0f30*/  IMAD.MOV.U32 R8, RZ, RZ, RZ ;  /* 0x000000ffff087224 */ /* 0x000fcc00078e00ff */
[----:B------:R-:W-:-:S08]  /*0f40*/  DMUL R14, R10, R8 ;  /* 0x000000080a0e7228 */ /* 0x000fd00000000000 */
[----:B------:R-:W-:-:S08]  /*0f50*/  DFMA R16, R14, -R4, R8 ;  /* 0x800000040e10722b */ /* 0x000fd00000000008 */
[----:B------:R-:W-:Y:S01]  /*0f60*/  DFMA R10, R10, R16, R14 ;  /* 0x000000100a0a722b */ /* 0x000fe2000000000e */
[----:B------:R-:W-:Y:S10]  /*0f70*/  @P0 BRA `(.L_x_91) ;  /* 0x0000000000740947 */ /* 0x000ff40003800000 */
[----:B------:R-:W-:Y:S01]  /*0f80*/  LOP3.LUT R15, R7, 0x7ff00000, RZ, 0xc0, !PT ;  /* 0x7ff00000070f7812 */ /* 0x000fe200078ec0ff */
[----:B------:R-:W-:-:S03]  /*0f90*/  IMAD.MOV.U32 R13, RZ, RZ, 0x40000000 ;  /* 0x40000000ff0d7424 */ /* 0x000fc600078e00ff */
[C---:B------:R-:W-:Y:S02]  /*0fa0*/  IADD3 R14, PT, PT, -R15.reuse, RZ, RZ ;  /* 0x000000ff0f0e7210 */ /* 0x040fe40007ffe1ff */
[----:B------:R-:W-:Y:S02]  /*0fb0*/  ISETP.LE.U32.AND P0, PT, R15, 0x40000000, PT ;  /* 0x400000000f00780c */ /* 0x000fe40003f03070 */
[----:B------:R-:W-:Y:S01]  /*0fc0*/  VIADDMNMX R13, R14, R13, 0xb9600000, !PT ;  /* 0xb96000000e0d7446 */ /* 0x000fe2000780010d */
[----:B------:R-:W-:Y:S01]  /*0fd0*/  IMAD.MOV.U32 R14, RZ, RZ, RZ ;  /* 0x000000ffff0e7224 */ /* 0x000fe200078e00ff */
[----:B------:R-:W-:Y:S02]  /*0fe0*/  SEL R12, R12, 0x63400000, !P0 ;  /* 0x634000000c0c7807 */ /* 0x000fe40004000000 */
[----:B------:R-:W-:-:S05]  /*0ff0*/  VIMNMX R13, PT, PT, R13, 0x46a00000, PT ;  /* 0x46a000000d0d7848 */ /* 0x000fca0003fe0100 */
[----:B------:R-:W-:-:S04]  /*1000*/  IMAD.IADD R16, R13, 0x1, -R12 ;  /* 0x000000010d107824 */ /* 0x000fc800078e0a0c */
[----:B------:R-:W-:-:S06]  /*1010*/  VIADD R15, R16, 0x7fe00000 ;  /* 0x7fe00000100f7836 */ /* 0x000fcc0000000000 */
[----:B------:R-:W-:-:S10]  /*1020*/  DMUL R12, R10, R14 ;  /* 0x0000000e0a0c7228 */ /* 0x000fd40000000000 */
[----:B------:R-:W-:-:S13]  /*1030*/  FSETP.GTU.AND P0, PT, |R13|, 1.469367938527859385e-39, PT ;  /* 0x001000000d00780b */ /* 0x000fda0003f0c200 */
[----:B------:R-:W-:Y:S05]  /*1040*/  @P0 BRA `(.L_x_92) ;  /* 0x0000000000840947 */ /* 0x000fea0003800000 */
[----:B------:R-:W-:Y:S01]  /*1050*/  DFMA R4, R10, -R4, R8 ;  /* 0x800000040a04722b */ /* 0x000fe20000000008 */
[----:B------:R-:W-:-:S09]  /*1060*/  IMAD.MOV.U32 R14, RZ, RZ, RZ ;  /* 0x000000ffff0e7224 */ /* 0x000fd200078e00ff */
[C---:B------:R-:W-:Y:S02]  /*1070*/  FSETP.NEU.AND P0, PT, R5.reuse, RZ, PT ;  /* 0x000000ff0500720b */ /* 0x040fe40003f0d000 */
[----:B------:R-:W-:-:S04]  /*1080*/  LOP3.LUT R7, R5, 0x80000000, R7, 0x48, !PT ;  /* 0x8000000005077812 */ /* 0x000fc800078e4807 */
[----:B------:R-:W-:-:S07]  /*1090*/  LOP3.LUT R15, R7, R15, RZ, 0xfc, !PT ;  /* 0x0000000f070f7212 */ /* 0x000fce00078efcff */
[----:B------:R-:W-:Y:S05]  /*10a0*/  @!P0 BRA `(.L_x_92) ;  /* 0x00000000006c8947 */ /* 0x000fea0003800000 */
[----:B------:R-:W-:Y:S02]  /*10b0*/  IMAD.MOV R5, RZ, RZ, -R16 ;  /* 0x000000ffff057224 */ /* 0x000fe400078e0a10 */
[----:B------:R-:W-:-:S06]  /*10c0*/  IMAD.MOV.U32 R4, RZ, RZ, RZ ;  /* 0x000000ffff047224 */ /* 0x000fcc00078e00ff */
[----:B------:R-:W-:Y:S02]  /*10d0*/  DFMA R4, R12, -R4, R10 ;  /* 0x800000040c04722b */ /* 0x000fe4000000000a */
[----:B------:R-:W-:-:S04]  /*10e0*/  DMUL.RP R10, R10, R14 ;  /* 0x0000000e0a0a7228 */ /* 0x000fc80000008000 */
[----:B------:R-:W-:-:S04]  /*10f0*/  IADD3 R4, PT, PT, -R16, -0x43300000, RZ ;  /* 0xbcd0000010047810 */ /* 0x000fc80007ffe1ff */
[----:B------:R-:W-:Y:S02]  /*1100*/  FSETP.NEU.AND P0, PT, |R5|, R4, PT ;  /* 0x000000040500720b */ /* 0x000fe40003f0d200 */
[----:B------:R-:W-:Y:S02]  /*1110*/  LOP3.LUT R7, R11, R7, RZ, 0x3c, !PT ;  /* 0x000000070b077212 */ /* 0x000fe400078e3cff */
[----:B------:R-:W-:Y:S02]  /*1120*/  FSEL R12, R10, R12, !P0 ;  /* 0x0000000c0a0c7208 */ /* 0x000fe40004000000 */
[----:B------:R-:W-:Y:S01]  /*1130*/  FSEL R13, R7, R13, !P0 ;  /* 0x0000000d070d7208 */ /* 0x000fe20004000000 */
[----:B------:R-:W-:Y:S06]  /*1140*/  BRA `(.L_x_92) ;  /* 0x0000000000447947 */ /* 0x000fec0003800000 */
.L_x_91:
[----:B------:R-:W-:-:S14]  /*1150*/  DSETP.NAN.AND P0, PT, R6, R6, PT ;  /* 0x000000060600722a */ /* 0x000fdc0003f08000 */
[----:B------:R-:W-:Y:S05]  /*1160*/  @P0 BRA `(.L_x_93) ;  /* 0x0000000000340947 */ /* 0x000fea0003800000 */
[----:B------:R-:W-:Y:S01]  /*1170*/  ISETP.NE.AND P0, PT, R19, R18, PT ;  /* 0x000000121300720c */ /* 0x000fe20003f05270 */
[----:B------:R-:W-:Y:S01]  /*1180*/  IMAD.MOV.U32 R13, RZ, RZ, -0x80000 ;  /* 0xfff80000ff0d7424 */ /* 0x000fe200078e00ff */
        /* <DEDUP_REMOVED lines=8> */
[----:B------:R-:W-:Y:S02]  /*1210*/  @P0 IMAD.MOV.U32 R12, RZ, RZ, RZ ;  /* 0x000000ffff0c0224 */ /* 0x000fe400078e00ff */
[----:B------:R-:W-:Y:S01]  /*1220*/  @P0 IMAD.MOV.U32 R13, RZ, RZ, R4 ;  /* 0x000000ffff0d0224 */ /* 0x000fe200078e0004 */
[----:B------:R-:W-:Y:S06]  /*1230*/  BRA `(.L_x_92) ;  /* 0x0000000000087947 */ /* 0x000fec0003800000 */
.L_x_93:
[----:B------:R-:W-:Y:S01]  /*1240*/  LOP3.LUT R13, R7, 0x80000, RZ, 0xfc, !PT ;  /* 0x00080000070d7812 */ /* 0x000fe200078efcff */
[----:B------:R-:W-:-:S07]  /*1250*/  IMAD.MOV.U32 R12, RZ, RZ, R6 ;  /* 0x000000ffff0c7224 */ /* 0x000fce00078e0006 */
.L_x_92:
[----:B------:R-:W-:Y:S01]  /*1260*/  IMAD.MOV.U32 R4, RZ, RZ, R0 ;  /* 0x000000ffff047224 */ /* 0x000fe200078e0000 */
[----:B------:R-:W-:-:S04]  /*1270*/  MOV R5, 0x0 ;  /* 0x0000000000057802 */ /* 0x000fc80000000f00 */
[----:B------:R-:W-:Y:S05]  /*1280*/  RET.REL.NODEC R4 `(_Z15mute_directwaveiiffffiiiiPfS_S_i) ;  /* 0xffffffec045c7950 */ /* 0x000fea0003c3ffff */
        .weak           $__internal_7_$__cuda_sm20_sqrt_rn_f32_slowpath
        .type           $__internal_7_$__cuda_sm20_sqrt_rn_f32_slowpath,@function
        .size           $__internal_7_$__cuda_sm20_sqrt_rn_f32_slowpath,($__internal_8_$__cuda_sm3x_div_rn_noftz_f32_slowpath - $__internal_7_$__cuda_sm20_sqrt_rn_f32_slowpath)
$__internal_7_$__cuda_sm20_sqrt_rn_f32_slowpath:
[----:B------:R-:W-:-:S13]  /*1290*/  LOP3.LUT P0, RZ, R0, 0x7fffffff, RZ, 0xc0, !PT ;  /* 0x7fffffff00ff7812 */ /* 0x000fda000780c0ff */
[----:B------:R-:W-:Y:S01]  /*12a0*/  @!P0 IMAD.MOV.U32 R4, RZ, RZ, R0 ;  /* 0x000000ffff048224 */ /* 0x000fe200078e0000 */
[----:B------:R-:W-:Y:S06]  /*12b0*/  @!P0 BRA `(.L_x_94) ;  /* 0x0000000000408947 */ /* 0x000fec0003800000 */
[----:B------:R-:W-:-:S13]  /*12c0*/  FSETP.GEU.FTZ.AND P0, PT, R0, RZ, PT ;  /* 0x000000ff0000720b */ /* 0x000fda0003f1e000 */
[----:B------:R-:W-:Y:S01]  /*12d0*/  @!P0 IMAD.MOV.U32 R4, RZ, RZ, 0x7fffffff ;  /* 0x7fffffffff048424 */ /* 0x000fe200078e00ff */
        /* <DEDUP_REMOVED lines=8> */
[----:B------:R-:W-:-:S03]  /*1360*/  @P0 FMUL.FTZ R7, R7, 0.5 ;  /* 0x3f00000007070820 */ /* 0x000fc60000410000 */
[----:B------:R-:W-:-:S04]  /*1370*/  @P0 FADD.FTZ R4, -R9, -RZ ;  /* 0x800000ff09040221 */ /* 0x000fc80000010100 */
[----:B------:R-:W-:Y:S01]  /*1380*/  @P0 FFMA R8, R9, R4, R6 ;  /* 0x0000000409080223 */ /* 0x000fe20000000006 */
[----:B------:R-:W-:-:S03]  /*1390*/  @!P0 IMAD.MOV.U32 R4, RZ, RZ, R0 ;  /* 0x000000ffff048224 */ /* 0x000fc600078e0000 */
[----:B------:R-:W-:-:S04]  /*13a0*/  @P0 FFMA R7, R8, R7, R9 ;  /* 0x0000000708070223 */ /* 0x000fc80000000009 */
[----:B------:R-:W-:-:S07]  /*13b0*/  @P0 FMUL.FTZ R4, R7, 2.3283064365386962891e-10 ;  /* 0x2f80000007040820 */ /* 0x000fce0000410000 */
.L_x_94:
[----:B------:R-:W-:Y:S02]  /*13c0*/  IMAD.MOV.U32 R6, RZ, RZ, R10 ;  /* 0x000000ffff067224 */ /* 0x000fe400078e000a */
[----:B------:R-:W-:-:S04]  /*13d0*/  IMAD.MOV.U32 R7, RZ, RZ, 0x0 ;  /* 0x00000000ff077424 */ /* 0x000fc800078e00ff */
[----:B------:R-:W-:Y:S05]  /*13e0*/  RET.REL.NODEC R6 `(_Z15mute_directwaveiiffffiiiiPfS_S_i) ;  /* 0xffffffec06047950 */ /* 0x000fea0003c3ffff */
        .weak           $__internal_8_$__cuda_sm3x_div_rn_noftz_f32_slowpath
        .type           $__internal_8_$__cuda_sm3x_div_rn_noftz_f32_slowpath,@function
        .size           $__internal_8_$__cuda_sm3x_div_rn_noftz_f32_slowpath,($_Z15mute_directwaveiiffffiiiiPfS_S_i$__internal_accurate_pow - $__internal_8_$__cuda_sm3x_div_rn_noftz_f32_slowpath)
$__internal_8_$__cuda_sm3x_div_rn_noftz_f32_slowpath:
[----:B------:R-:W-:Y:S01]  /*13f0*/  SHF.R.U32.HI R7, RZ, 0x17, R3 ;  /* 0x00000017ff077819 */ /* 0x000fe20000011603 */
[----:B------:R-:W-:Y:S01]  /*1400*/  BSSY.RECONVERGENT B1, `(.L_x_95) ;  /* 0x0000062000017945 */ /* 0x000fe20003800200 */
[----:B------:R-:W-:Y:S02]  /*1410*/  SHF.R.U32.HI R5, RZ, 0x17, R0 ;  /* 0x00000017ff057819 */ /* 0x000fe40000011600 */
[----:B------:R-:W-:Y:S02]  /*1420*/  LOP3.LUT R12, R7, 0xff, RZ, 0xc0, !PT ;  /* 0x000000ff070c7812 */ /* 0x000fe400078ec0ff */
[----:B------:R-:W-:-:S03]  /*1430*/  LOP3.LUT R10, R5, 0xff, RZ, 0xc0, !PT ;  /* 0x000000ff050a7812 */ /* 0x000fc600078ec0ff */
        /* <DEDUP_REMOVED lines=24> */
[----:B------:R-:W-:Y:S02]  /*15c0*/  @P0 IMAD.MOV.U32 R5, RZ, RZ, RZ ;  /* 0x000000ffff050224 */ /* 0x000fe400078e00ff */
[----:B------:R-:W-:Y:S01]  /*15d0*/  @!P0 FFMA R0, R0, 1.84467440737095516160e+19, RZ ;  /* 0x5f80000000008823 */ /* 0x000fe200000000ff */
[----:B------:R-:W-:Y:S02]  /*15e0*/  @!P0 IMAD.MOV.U32 R5, RZ, RZ, -0x40 ;  /* 0xffffffc0ff058424 */ /* 0x000fe400078e00ff */
[----:B------:R-:W-:Y:S02]  /*15f0*/  @!P1 FFMA R3, R3, 1.84467440737095516160e+19, RZ ;  /* 0x5f80000003039823 */ /* 0x000fe400000000ff */
[----:B------:R-:W-:-:S07]  /*1600*/  @!P1 VIADD R5, R5, 0x40 ;  /* 0x0000004005059836 */ /* 0x000fce0000000000 */
.L_x_96:
[----:B------:R-:W-:Y:S01]  /*1610*/  LEA R8, R12, 0xc0800000, 0x17 ;  /* 0xc08000000c087811 */ /* 0x000fe200078eb8ff */
[----:B------:R-:W-:Y:S04]  /*1620*/  BSSY.RECONVERGENT B2, `(.L_x_101) ;  /* 0x0000036000027945 */ /* 0x000fe80003800200 */
[----:B------:R-:W-:Y:S02]  /*1630*/  IMAD.IADD R8, R3, 0x1, -R8 ;  /* 0x0000000103087824 */ /* 0x000fe400078e0a08 */
[----:B------:R-:W-:Y:S02]  /*1640*/  VIADD R3, R10, 0xffffff81 ;  /* 0xffffff810a037836 */ /* 0x000fe40000000000 */
[----:B------:R0:W1:Y:S01]  /*1650*/  MUFU.RCP R7, R8 ;  /* 0x0000000800077308 */ /* 0x0000620000001000 */
[----:B------:R-:W-:Y:S01]  /*1660*/  FADD.FTZ R9, -R8, -RZ ;  /* 0x800000ff08097221 */ /* 0x000fe20000010100 */
[C---:B------:R-:W-:Y:S01]  /*1670*/  IMAD R0, R3.reuse, -0x800000, R0 ;  /* 0xff80000003007824 */ /* 0x040fe200078e0200 */
[----:B0-----:R-:W-:-:S04]  /*1680*/  IADD3 R8, PT, PT, R3, 0x7f, -R12 ;  /* 0x0000007f03087810 */ /* 0x001fc80007ffe80c */
[----:B------:R-:W-:Y:S01]  /*1690*/  IADD3 R8, PT, PT, R8, R5, RZ ;  /* 0x0000000508087210 */ /* 0x000fe20007ffe0ff */
[----:B-1----:R-:W-:-:S04]  /*16a0*/  FFMA R10, R7, R9, 1 ;  /* 0x3f800000070a7423 */ /* 0x002fc80000000009 */
[----:B------:R-:W-:-:S04]  /*16b0*/  FFMA R14, R7, R10, R7 ;  /* 0x0000000a070e7223 */ /* 0x000fc80000000007 */
[----:B------:R-:W-:-:S04]  /*16c0*/  FFMA R7, R0, R14, RZ ;  /* 0x0000000e00077223 */ /* 0x000fc800000000ff */
[----:B------:R-:W-:-:S04]  /*16d0*/  FFMA R10, R9, R7, R0 ;  /* 0x00000007090a7223 */ /* 0x000fc80000000000 */
[----:B------:R-:W-:-:S04]  /*16e0*/  FFMA R7, R14, R10, R7 ;  /* 0x0000000a0e077223 */ /* 0x000fc80000000007 */
[----:B------:R-:W-:-:S04]  /*16f0*/  FFMA R10, R9, R7, R0 ;  /* 0x00000007090a7223 */ /* 0x000fc80000000000 */
[----:B------:R-:W-:-:S05]  /*1700*/  FFMA R0, R14, R10, R7 ;  /* 0x0000000a0e007223 */ /* 0x000fca0000000007 */
[----:B------:R-:W-:-:S04]  /*1710*/  SHF.R.U32.HI R3, RZ, 0x17, R0 ;  /* 0x00000017ff037819 */ /* 0x000fc80000011600 */
[----:B------:R-:W-:-:S05]  /*1720*/  LOP3.LUT R3, R3, 0xff, RZ, 0xc0, !PT ;  /* 0x000000ff03037812 */ /* 0x000fca00078ec0ff */
[----:B------:R-:W-:-:S04]  /*1730*/  IMAD.IADD R9, R3, 0x1, R8 ;  /* 0x0000000103097824 */ /* 0x000fc800078e0208 */
[----:B------:R-:W-:-:S05]  /*1740*/  VIADD R3, R9, 0xffffffff ;  /* 0xffffffff09037836 */ /* 0x000fca0000000000 */
        /* <DEDUP_REMOVED lines=15> */
[----:B------:R-:W-:Y:S02]  /*1840*/  VIADD R10, R9, 0x20 ;  /* 0x00000020090a7836 */ /* 0x000fe40000000000 */
[----:B------:R-:W-:Y:S01]  /*1850*/  LOP3.LUT R5, R5, 0x800000, RZ, 0xfc, !PT ;  /* 0x0080000005057812 */ /* 0x000fe200078efcff */
[----:B------:R-:W-:Y:S01]  /*1860*/  IMAD.MOV R7, RZ, RZ, -R9 ;  /* 0x000000ffff077224 */ /* 0x000fe200078e0a09 */
[----:B------:R-:W-:-:S02]  /*1870*/  FSETP.NEU.FTZ.AND P0, PT, R3, R8, PT ;  /* 0x000000080300720b */ /* 0x000fc40003f1d000 */
[----:B------:R-:W-:Y:S02]  /*1880*/  SHF.L.U32 R10, R5, R10, RZ ;  /* 0x0000000a050a7219 */ /* 0x000fe400000006ff */
[----:B------:R-:W-:Y:S02]  /*1890*/  SEL R8, R7, RZ, P2 ;  /* 0x000000ff07087207 */ /* 0x000fe40001000000 */
[----:B------:R-:W-:Y:S02]  /*18a0*/  ISETP.NE.AND P1, PT, R10, RZ, P1 ;  /* 0x000000ff0a00720c */ /* 0x000fe40000f25270 */
[----:B------:R-:W-:Y:S02]  /*18b0*/  SHF.R.U32.HI R8, RZ, R8, R5 ;  /* 0x00000008ff087219 */ /* 0x000fe40000011605 */
[----:B------:R-:W-:Y:S02]  /*18c0*/  PLOP3.LUT P0, PT, P0, P1, PT, 0xf8, 0x8f ;  /* 0x00000000008f781c */ /* 0x000fe40000703f70 */
[----:B------:R-:W-:-:S02]  /*18d0*/  SHF.R.U32.HI R10, RZ, 0x1, R8 ;  /* 0x00000001ff0a7819 */ /* 0x000fc40000011608 */
[----:B------:R-:W-:-:S04]  /*18e0*/  SEL R3, RZ, 0x1, !P0 ;  /* 0x00000001ff037807 */ /* 0x000fc80004000000 */
[----:B------:R-:W-:-:S04]  /*18f0*/  LOP3.LUT R3, R3, 0x1, R10, 0xf8, !PT ;  /* 0x0000000103037812 */ /* 0x000fc800078ef80a */
[----:B------:R-:W-:-:S05]  /*1900*/  LOP3.LUT R3, R3, R8, RZ, 0xc0, !PT ;  /* 0x0000000803037212 */ /* 0x000fca00078ec0ff */
[----:B------:R-:W-:-:S05]  /*1910*/  IMAD.IADD R3, R10, 0x1, R3 ;  /* 0x000000010a037824 */ /* 0x000fca00078e0203 */
[----:B------:R-:W-:Y:S01]  /*1920*/  LOP3.LUT R0, R3, R0, RZ, 0xfc, !PT ;  /* 0x0000000003007212 */ /* 0x000fe200078efcff */
[----:B------:R-:W-:Y:S06]  /*1930*/  BRA `(.L_x_104) ;  /* 0x0000000000107947 */ /* 0x000fec0003800000 */
.L_x_103:
[----:B------:R-:W-:-:S04]  /*1940*/  LOP3.LUT R0, R0, 0x80000000, RZ, 0xc0, !PT ;  /* 0x8000000000007812 */ /* 0x000fc800078ec0ff */
[----:B------:R-:W-:Y:S01]  /*1950*/  LOP3.LUT R0, R0, 0x7f800000, RZ, 0xfc, !PT ;  /* 0x7f80000000007812 */ /* 0x000fe200078efcff */
[----:B------:R-:W-:Y:S06]  /*1960*/  BRA `(.L_x_104) ;  /* 0x0000000000047947 */ /* 0x000fec0003800000 */
.L_x_102:
[----:B------:R-:W-:-:S07]  /*1970*/  IMAD R0, R8, 0x800000, R0 ;  /* 0x0080000008007824 */ /* 0x000fce00078e0200 */
.L_x_104:
[----:B------:R-:W-:Y:S05]  /*1980*/  BSYNC.RECONVERGENT B2 ;  /* 0x0000000000027941 */ /* 0x000fea0003800200 */
.L_x_101:
[----:B------:R-:W-:Y:S05]  /*1990*/  BRA `(.L_x_105) ;  /* 0x0000000000207947 */ /* 0x000fea0003800000 */
.L_x_100:
[----:B------:R-:W-:-:S04]  /*19a0*/  LOP3.LUT R0, R3, 0x80000000, R0, 0x48, !PT ;  /* 0x8000000003007812 */ /* 0x000fc800078e4800 */
[----:B------:R-:W-:Y:S01]  /*19b0*/  LOP3.LUT R0, R0, 0x7f800000, RZ, 0xfc, !PT ;  /* 0x7f80000000007812 */ /* 0x000fe200078efcff */
[----:B------:R-:W-:Y:S06]  /*19c0*/  BRA `(.L_x_105) ;  /* 0x0000000000147947 */ /* 0x000fec0003800000 */
.L_x_99:
[----:B------:R-:W-:Y:S01]  /*19d0*/  LOP3.LUT R0, R3, 0x80000000, R0, 0x48, !PT ;  /* 0x8000000003007812 */ /* 0x000fe200078e4800 */
[----:B------:R-:W-:Y:S06]  /*19e0*/  BRA `(.L_x_105) ;  /* 0x00000000000c7947 */ /* 0x000fec0003800000 */
.L_x_98:
[----:B------:R-:W0:Y:S01]  /*19f0*/  MUFU.RSQ R0, -QNAN ;  /* 0xffc0000000007908 */ /* 0x000e220000001400 */
[----:B------:R-:W-:Y:S05]  /*1a00*/  BRA `(.L_x_105) ;  /* 0x0000000000047947 */ /* 0x000fea0003800000 */
.L_x_97:
[----:B------:R-:W-:-:S07]  /*1a10*/  FADD.FTZ R0, R0, R3 ;  /* 0x0000000300007221 */ /* 0x000fce0000010000 */
.L_x_105:
[----:B------:R-:W-:Y:S05]  /*1a20*/  BSYNC.RECONVERGENT B1 ;  /* 0x0000000000017941 */ /* 0x000fea0003800200 */
.L_x_95:
[----:B------:R-:W-:-:S04]  /*1a30*/  MOV R7, 0x0 ;  /* 0x0000000000077802 */ /* 0x000fc80000000f00 */
[----:B0-----:R-:W-:Y:S05]  /*1a40*/  RET.REL.NODEC R6 `(_Z15mute_directwaveiiffffiiiiPfS_S_i) ;  /* 0xffffffe4066c7950 */ /* 0x001fea0003c3ffff */
        .type           $_Z15mute_directwaveiiffffiiiiPfS_S_i$__internal_accurate_pow,@function
        .size           $_Z15mute_directwaveiiffffiiiiPfS_S_i$__internal_accurate_pow,(.L_x_167 - $_Z15mute_directwaveiiffffiiiiPfS_S_i$__internal_accurate_pow)
$_Z15mute_directwaveiiffffiiiiPfS_S_i$__internal_accurate_pow:
[----:B------:R-:W-:Y:S01]  /*1a50*/  ISETP.GT.U32.AND P0, PT, R27, 0xfffff, PT ;  /* 0x000fffff1b00780c */ /* 0x000fe20003f04070 */
[----:B------:R-:W-:Y:S01]  /*1a60*/  IMAD.MOV.U32 R6, RZ, RZ, R10 ;  /* 0x000000ffff067224 */ /* 0x000fe200078e000a */
[----:B------:R-:W-:Y:S01]  /*1a70*/  UMOV UR4, 0x7d2cafe2 ;  /* 0x7d2cafe200047882 */ /* 0x000fe20000000000 */
[--C-:B------:R-:W-:Y:S01]  /*1a80*/  IMAD.MOV.U32 R7, RZ, RZ, R27.reuse ;  /* 0x000000ffff077224 */ /* 0x100fe200078e001b */
[----:B------:R-:W-:Y:S01]  /*1a90*/  UMOV UR5, 0x3eb0f5ff ;  /* 0x3eb0f5ff00057882 */ /* 0x000fe20000000000 */
[--C-:B------:R-:W-:Y:S01]  /*1aa0*/  IMAD.MOV.U32 R8, RZ, RZ, R27.reuse ;  /* 0x000000ffff087224 */ /* 0x100fe200078e001b */
[----:B------:R-:W-:Y:S01]  /*1ab0*/  SHF.R.U32.HI R27, RZ, 0x14, R27 ;  /* 0x00000014ff1b7819 */ /* 0x000fe2000001161b */
[----:B------:R-:W-:Y:S01]  /*1ac0*/  IMAD.MOV.U32 R14, RZ, RZ, RZ ;  /* 0x000000ffff0e7224 */ /* 0x000fe200078e00ff */
[----:B------:R-:W-:Y:S01]  /*1ad0*/  UMOV UR6, 0x3b39803f ;  /* 0x3b39803f00067882 */ /* 0x000fe20000000000 */
[----:B------:R-:W-:Y:S01]  /*1ae0*/  IMAD.MOV.U32 R16, RZ, RZ, 0x41ad3b5a ;  /* 0x41ad3b5aff107424 */ /* 0x000fe200078e00ff */
[----:B------:R-:W-:Y:S01]  /*1af0*/  UMOV UR7, 0x3c7abc9e ;  /* 0x3c7abc9e00077882 */ /* 0x000fe20000000000 */
[----:B------:R-:W-:-:S02]  /*1b00*/  IMAD.MOV.U32 R17, RZ, RZ, 0x3ed0f5d2 ;  /* 0x3ed0f5d2ff117424 */ /* 0x000fc400078e00ff */
[----:B------:R-:W-:-:S10]  /*1b10*/  @!P0 DMUL R6, R6, 1.80143985094819840000e+16 ;  /* 0x4350000006068828 */ /* 0x000fd40000000000 */
[----:B------:R-:W-:Y:S01]  /*1b20*/  @!P0 IMAD.MOV.U32 R8, RZ, RZ, R7 ;  /* 0x000000ffff088224 */ /* 0x000fe200078e0007 */
[----:B------:R-:W-:Y:S01]  /*1b30*/  @!P0 LEA.HI R27, R7, 0xffffffca, RZ, 0xc ;  /* 0xffffffca071b8811 */ /* 0x000fe200078f60ff */
[----:B------:R-:W-:-:S03]  /*1b40*/  @!P0 IMAD.MOV.U32 R10, RZ, RZ, R6 ;  /* 0x000000ffff0a8224 */ /* 0x000fc600078e0006 */
[----:B------:R-:W-:Y:S01]  /*1b50*/  LOP3.LUT R8, R8, 0x800fffff, RZ, 0xc0, !PT ;  /* 0x800fffff08087812 */ /* 0x000fe200078ec0ff */
[----:B------:R-:W-:-:S03]  /*1b60*/  VIADD R6, R27, 0xfffffc01 ;  /* 0xfffffc011b067836 */ /* 0x000fc60000000000 */
[----:B------:R-:W-:-:S04]  /*1b70*/  LOP3.LUT R11, R8, 0x3ff00000, RZ, 0xfc, !PT ;  /* 0x3ff00000080b7812 */ /* 0x000fc800078efcff */
[----:B------:R-:W-:-:S13]  /*1b80*/  ISETP.GE.U32.AND P1, PT, R11, 0x3ff6a09f, PT ;  /* 0x3ff6a09f0b00780c */ /* 0x000fda0003f26070 */
[----:B------:R-:W-:Y:S01]  /*1b90*/  @P1 VIADD R9, R11, 0xfff00000 ;  /* 0xfff000000b091836 */ /* 0x000fe20000000000 */
[----:B------:R-:W-:-:S04]  /*1ba0*/  @P1 IADD3 R6, PT, PT, R27, -0x3fe, RZ ;  /* 0xfffffc021b061810 */ /* 0x000fc80007ffe0ff */
[----:B------:R-:W-:-:S06]  /*1bb0*/  @P1 MOV R11, R9 ;  /* 0x00000009000b1202 */ /* 0x000fcc0000000f00 */
[C---:B------:R-:W-:Y:S02]  /*1bc0*/  DADD R12, R10.reuse, 1 ;  /* 0x3ff000000a0c7429 */ /* 0x040fe40000000000 */
[----:B------:R-:W-:-:S04]  /*1bd0*/  DADD R10, R10, -1 ;  /* 0xbff000000a0a7429 */ /* 0x000fc80000000000 */
[----:B------:R-:W0:Y:S02]  /*1be0*/  MUFU.RCP64H R15, R13 ;  /* 0x0000000d000f7308 */ /* 0x000e240000001800 */
[----:B0-----:R-:W-:-:S08]  /*1bf0*/  DFMA R8, -R12, R14, 1 ;  /* 0x3ff000000c08742b */ /* 0x001fd0000000010e */
[----:B------:R-:W-:-:S08]  /*1c00*/  DFMA R8, R8, R8, R8 ;  /* 0x000000080808722b */ /* 0x000fd00000000008 */
[----:B------:R-:W-:-:S08]  /*1c10*/  DFMA R14, R14, R8, R14 ;  /* 0x000000080e0e722b */ /* 0x000fd0000000000e */
[----:B------:R-:W-:-:S08]  /*1c20*/  DMUL R8, R10, R14 ;  /* 0x0000000e0a087228 */ /* 0x000fd00000000000 */
[----:B------:R-:W-:-:S08]  /*1c30*/  DFMA R8, R10, R14, R8 ;  /* 0x0000000e0a08722b */ /* 0x000fd00000000008 */
[----:B------:R-:W-:-:S08]  /*1c40*/  DMUL R20, R8, R8 ;  /* 0x0000000808147228 */ /* 0x000fd00000000000 */
        /* <DEDUP_REMOVED lines=12> */
[----:B------:R-:W-:-:S05]  /*1d10*/  DADD R12, R10, -R8 ;  /* 0x000000000a0c7229 */ /* 0x000fca0000000808 */
[----:B------:R-:W-:Y:S01]  /*1d20*/  DFMA R18, R20, R18, UR4 ;  /* 0x0000000414127e2b */ /* 0x000fe20008000012 */
[----:B------:R-:W-:Y:S01]  /*1d30*/  UMOV UR4, 0x99999dfb ;  /* 0x99999dfb00047882 */ /* 0x000fe20000000000 */
[----:B------:R-:W-:Y:S01]  /*1d40*/  UMOV UR5, 0x3f899999 ;  /* 0x3f89999900057882 */ /* 0x000fe20000000000 */
[----:B------:R-:W-:-:S05]  /*1d50*/  DADD R12, R12, R12 ;  /* 0x000000000c0c7229 */ /* 0x000fca000000000c */
[----:B------:R-:W-:Y:S01]  /*1d60*/  DFMA R18, R20, R18, UR4 ;  /* 0x0000000414127e2b */ /* 0x000fe20008000012 */
[----:B------:R-:W-:Y:S01]  /*1d70*/  UMOV UR4, 0x55555555 ;  /* 0x5555555500047882 */ /* 0x000fe20000000000 */
[----:B------:R-:W-:Y:S01]  /*1d80*/  UMOV UR5, 0x3fb55555 ;  /* 0x3fb5555500057882 */ /* 0x000fe20000000000 */
[----:B------:R-:W-:-:S05]  /*1d90*/  DFMA R12, R10, -R8, R12 ;  /* 0x800000080a0c722b */ /* 0x000fca000000000c */
[----:B------:R-:W-:-:S03]  /*1da0*/  DFMA R10, R20, R18, UR4 ;  /* 0x00000004140a7e2b */ /* 0x000fc60008000012 */
[----:B------:R-:W-:Y:S02]  /*1db0*/  DMUL R12, R14, R12 ;  /* 0x0000000c0e0c7228 */ /* 0x000fe40000000000 */
[----:B------:R-:W-:-:S03]  /*1dc0*/  DMUL R14, R8, R8 ;  /* 0x00000008080e7228 */ /* 0x000fc60000000000 */
[----:B------:R-:W-:Y:S01]  /*1dd0*/  DADD R16, -R10, UR4 ;  /* 0x000000040a107e29 */ /* 0x000fe20008000100 */
[----:B------:R-:W-:Y:S01]  /*1de0*/  UMOV UR4, 0xb9e7b0 ;  /* 0x00b9e7b000047882 */ /* 0x000fe20000000000 */
[----:B------:R-:W-:-:S03]  /*1df0*/  UMOV UR5, 0x3c46a4cb ;  /* 0x3c46a4cb00057882 */ /* 0x000fc60000000000 */
[----:B------:R-:W-:-:S03]  /*1e00*/  DFMA R22, R8, R8, -R14 ;  /* 0x000000080816722b */ /* 0x000fc6000000080e */
[----:B------:R-:W-:Y:S02]  /*1e10*/  DFMA R16, R20, R18, R16 ;  /* 0x000000121410722b */ /* 0x000fe40000000010 */
[----:B------:R-:W-:Y:S01]  /*1e20*/  DMUL R18, R8, R14 ;  /* 0x0000000e08127228 */ /* 0x000fe20000000000 */
[----:B------:R-:W-:Y:S02]  /*1e30*/  VIADD R21, R13, 0x100000 ;  /* 0x001000000d157836 */ /* 0x000fe40000000000 */
[----:B------:R-:W-:-:S03]  /*1e40*/  IMAD.MOV.U32 R20, RZ, RZ, R12 ;  /* 0x000000ffff147224 */ /* 0x000fc600078e000c */
[----:B------:R-:W-:Y:S01]  /*1e50*/  DADD R16, R16, -UR4 ;  /* 0x8000000410107e29 */ /* 0x000fe20008000000 */
[----:B------:R-:W-:Y:S01]  /*1e60*/  UMOV UR4, 0x80000000 ;  /* 0x8000000000047882 */ /* 0x000fe20000000000 */
[----:B------:R-:W-:Y:S01]  /*1e70*/  UMOV UR5, 0x43300000 ;  /* 0x4330000000057882 */ /* 0x000fe20000000000 */
[C---:B------:R-:W-:Y:S02]  /*1e80*/  DFMA R20, R8.reuse, R20, R22 ;  /* 0x000000140814722b */ /* 0x040fe40000000016 */
[----:B------:R-:W-:-:S08]  /*1e90*/  DFMA R22, R8, R14, -R18 ;  /* 0x0000000e0816722b */ /* 0x000fd00000000812 */
[----:B------:R-:W-:Y:S02]  /*1ea0*/  DFMA R22, R12, R14, R22 ;  /* 0x0000000e0c16722b */ /* 0x000fe40000000016 */
[----:B------:R-:W-:-:S06]  /*1eb0*/  DADD R14, R10, R16 ;  /* 0x000000000a0e7229 */ /* 0x000fcc0000000010 */
[----:B------:R-:W-:Y:S02]  /*1ec0*/  DFMA R20, R8, R20, R22 ;  /* 0x000000140814722b */ /* 0x000fe40000000016 */
[----:B------:R-:W-:Y:S02]  /*1ed0*/  DADD R22, R10, -R14 ;  /* 0x000000000a167229 */ /* 0x000fe4000000080e */
[----:B------:R-:W-:-:S06]  /*1ee0*/  DMUL R10, R14, R18 ;  /* 0x000000120e0a7228 */ /* 0x000fcc0000000000 */
[----:B------:R-:W-:Y:S02]  /*1ef0*/  DADD R22, R16, R22 ;  /* 0x0000000010167229 */ /* 0x000fe40000000016 */
[----:B------:R-:W-:-:S08]  /*1f00*/  DFMA R16, R14, R18, -R10 ;  /* 0x000000120e10722b */ /* 0x000fd0000000080a */
[----:B------:R-:W-:-:S08]  /*1f10*/  DFMA R16, R14, R20, R16 ;  /* 0x000000140e10722b */ /* 0x000fd00000000010 */
[----:B------:R-:W-:-:S08]  /*1f20*/  DFMA R22, R22, R18, R16 ;  /* 0x000000121616722b */ /* 0x000fd00000000010 */
[----:B------:R-:W-:-:S08]  /*1f30*/  DADD R14, R10, R22 ;  /* 0x000000000a0e7229 */ /* 0x000fd00000000016 */
[--C-:B------:R-:W-:Y:S02]  /*1f40*/  DADD R16, R8, R14.reuse ;  /* 0x0000000008107229 */ /* 0x100fe4000000000e */
[----:B------:R-:W-:-:S06]  /*1f50*/  DADD R10, R10, -R14 ;  /* 0x000000000a0a7229 */ /* 0x000fcc000000080e */
[----:B------:R-:W-:Y:S02]  /*1f60*/  DADD R8, R8, -R16 ;  /* 0x0000000008087229 */ /* 0x000fe40000000810 */
[----:B------:R-:W-:-:S06]  /*1f70*/  DADD R10, R22, R10 ;  /* 0x00000000160a7229 */ /* 0x000fcc000000000a */
[----:B------:R-:W-:-:S08]  /*1f80*/  DADD R8, R14, R8 ;  /* 0x000000000e087229 */ /* 0x000fd00000000008 */
[----:B------:R-:W-:-:S08]  /*1f90*/  DADD R8, R10, R8 ;  /* 0x000000000a087229 */ /* 0x000fd00000000008 */
[----:B------:R-:W-:Y:S01]  /*1fa0*/  DADD R12, R12, R8 ;  /* 0x000000000c0c7229 */ /* 0x000fe20000000008 */
[----:B------:R-:W-:Y:S01]  /*1fb0*/  LOP3.LUT R8, R6, 0x80000000, RZ, 0x3c, !PT ;  /* 0x8000000006087812 */ /* 0x000fe200078e3cff */
[----:B------:R-:W-:-:S06]  /*1fc0*/  IMAD.MOV.U32 R9, RZ, RZ, 0x43300000 ;  /* 0x43300000ff097424 */ /* 0x000fcc00078e00ff */
[----:B------:R-:W-:Y:S02]  /*1fd0*/  DADD R10, R16, R12 ;  /* 0x00000000100a7229 */ /* 0x000fe4000000000c */
[----:B------:R-:W-:Y:S01]  /*1fe0*/  DADD R8, R8, -UR4 ;  /* 0x8000000408087e29 */ /* 0x000fe20008000000 */
[----:B------:R-:W-:Y:S01]  /*1ff0*/  UMOV UR4, 0xfefa39ef ;  /* 0xfefa39ef00047882 */ /* 0x000fe20000000000 */
[----:B------:R-:W-:-:S04]  /*2000*/  UMOV UR5, 0x3fe62e42 ;  /* 0x3fe62e4200057882 */ /* 0x000fc80000000000 */
[--C-:B------:R-:W-:Y:S02]  /*2010*/  DADD R16, R16, -R10.reuse ;  /* 0x0000000010107229 */ /* 0x100fe4000000080a */
[----:B------:R-:W-:-:S06]  /*2020*/  DFMA R6, R8, UR4, R10 ;  /* 0x0000000408067c2b */ /* 0x000fcc000800000a */
[----:B------:R-:W-:Y:S02]  /*2030*/  DADD R16, R12, R16 ;  /* 0x000000000c107229 */ /* 0x000fe40000000010 */
[----:B------:R-:W-:-:S08]  /*2040*/  DFMA R14, R8, -UR4, R6 ;  /* 0x80000004080e7c2b */ /* 0x000fd00008000006 */
[----:B------:R-:W-:-:S08]  /*2050*/  DADD R14, -R10, R14 ;  /* 0x000000000a0e7229 */ /* 0x000fd0000000010e */
[----:B------:R-:W-:-:S08]  /*2060*/  DADD R14, R16, -R14 ;  /* 0x00000000100e7229 */ /* 0x000fd0000000080e */
[----:B------:R-:W-:-:S08]  /*2070*/  DFMA R14, R8, UR6, R14 ;  /* 0x00000006080e7c2b */ /* 0x000fd0000800000e */
[----:B------:R-:W-:-:S08]  /*2080*/  DADD R8, R6, R14 ;  /* 0x0000000006087229 */ /* 0x000fd0000000000e */
[----:B------:R-:W-:Y:S02]  /*2090*/  DADD R6, R6, -R8 ;  /* 0x0000000006067229 */ /* 0x000fe40000000808 */
[----:B------:R-:W-:-:S06]  /*20a0*/  DMUL R10, R8, 2 ;  /* 0x40000000080a7828 */ /* 0x000fcc0000000000 */
[----:B------:R-:W-:Y:S02]  /*20b0*/  DADD R14, R14, R6 ;  /* 0x000000000e0e7229 */ /* 0x000fe40000000006 */
[----:B------:R-:W-:Y:S01]  /*20c0*/  DFMA R8, R8, 2, -R10 ;  /* 0x400000000808782b */ /* 0x000fe2000000080a */
[----:B------:R-:W-:Y:S02]  /*20d0*/  IMAD.MOV.U32 R6, RZ, RZ, 0x652b82fe ;  /* 0x652b82feff067424 */ /* 0x000fe400078e00ff */
[----:B------:R-:W-:-:S05]  /*20e0*/  IMAD.MOV.U32 R7, RZ, RZ, 0x3ff71547 ;  /* 0x3ff71547ff077424 */ /* 0x000fca00078e00ff */
[----:B------:R-:W-:-:S08]  /*20f0*/  DFMA R14, R14, 2, R8 ;  /* 0x400000000e0e782b */ /* 0x000fd00000000008 */
[----:B------:R-:W-:-:S08]  /*2100*/  DADD R8, R10, R14 ;  /* 0x000000000a087229 */ /* 0x000fd0000000000e */
[----:B------:R-:W-:Y:S02]  /*2110*/  DFMA R6, R8, R6, 6.75539944105574400000e+15 ;  /* 0x433800000806742b */ /* 0x000fe40000000006 */
[----:B------:R-:W-:Y:S01]  /*2120*/  FSETP.GEU.AND P0, PT, |R9|, 4.1917929649353027344, PT ;  /* 0x4086232b0900780b */ /* 0x000fe20003f0e200 */
[----:B------:R-:W-:-:S05]  /*2130*/  DADD R10, R10, -R8 ;  /* 0x000000000a0a7229 */ /* 0x000fca0000000808 */
[----:B------:R-:W-:-:S03]  /*2140*/  DADD R12, R6, -6.75539944105574400000e+15 ;  /* 0xc3380000060c7429 */ /* 0x000fc60000000000 */
[----:B------:R-:W-:-:S05]  /*2150*/  DADD R14, R14, R10 ;  /* 0x000000000e0e7229 */ /* 0x000fca000000000a */
        /* <DEDUP_REMOVED lines=34> */
[----:B------:R-:W-:-:S10]  /*2380*/  DFMA R12, R12, R16, 1 ;  /* 0x3ff000000c0c742b */ /* 0x000fd40000000010 */
[----:B------:R-:W-:Y:S01]  /*2390*/  IMAD R11, R6, 0x100000, R13 ;  /* 0x00100000060b7824 */ /* 0x000fe200078e020d */
[----:B------:R-:W-:Y:S01]  /*23a0*/  MOV R10, R12 ;  /* 0x0000000c000a7202 */ /* 0x000fe20000000f00 */
[----:B------:R-:W-:Y:S06]  /*23b0*/  @!P0 BRA `(.L_x_106) ;  /* 0x0000000000308947 */ /* 0x000fec0003800000 */
[----:B------:R-:W-:Y:S01]  /*23c0*/  FSETP.GEU.AND P1, PT, |R9|, 4.2275390625, PT ;  /* 0x408748000900780b */ /* 0x000fe20003f2e200 */
[C---:B------:R-:W-:Y:S02]  /*23d0*/  DADD R10, R8.reuse, +INF ;  /* 0x7ff00000080a7429 */ /* 0x040fe40000000000 */
[----:B------:R-:W-:-:S08]  /*23e0*/  DSETP.GEU.AND P0, PT, R8, RZ, PT ;  /* 0x000000ff0800722a */ /* 0x000fd00003f0e000 */
[----:B------:R-:W-:Y:S02]  /*23f0*/  FSEL R10, R10, RZ, P0 ;  /* 0x000000ff0a0a7208 */ /* 0x000fe40000000000 */
[----:B------:R-:W-:Y:S02]  /*2400*/  @!P1 LEA.HI R7, R6, R6, RZ, 0x1 ;  /* 0x0000000606079211 */ /* 0x000fe400078f08ff */
[----:B------:R-:W-:Y:S02]  /*2410*/  FSEL R11, R11, RZ, P0 ;  /* 0x000000ff0b0b7208 */ /* 0x000fe40000000000 */
[----:B------:R-:W-:-:S05]  /*2420*/  @!P1 SHF.R.S32.HI R7, RZ, 0x1, R7 ;  /* 0x00000001ff079819 */ /* 0x000fca0000011407 */
[----:B------:R-:W-:Y:S02]  /*2430*/  @!P1 IMAD.IADD R6, R6, 0x1, -R7 ;  /* 0x0000000106069824 */ /* 0x000fe400078e0a07 */
[----:B------:R-:W-:-:S03]  /*2440*/  @!P1 IMAD R13, R7, 0x100000, R13 ;  /* 0x00100000070d9824 */ /* 0x000fc600078e020d */
[----:B------:R-:W-:Y:S01]  /*2450*/  @!P1 LEA R7, R6, 0x3ff00000, 0x14 ;  /* 0x3ff0000006079811 */ /* 0x000fe200078ea0ff */
[----:B------:R-:W-:-:S06]  /*2460*/  @!P1 IMAD.MOV.U32 R6, RZ, RZ, RZ ;  /* 0x000000ffff069224 */ /* 0x000fcc00078e00ff */
[----:B------:R-:W-:-:S11]  /*2470*/  @!P1 DMUL R10, R12, R6 ;  /* 0x000000060c0a9228 */ /* 0x000fd60000000000 */
.L_x_106:
[----:B------:R-:W-:Y:S01]  /*2480*/  DFMA R14, R14, R10, R10 ;  /* 0x0000000a0e0e722b */ /* 0x000fe2000000000a */
[----:B------:R-:W-:Y:S01]  /*2490*/  IMAD.MOV.U32 R6, RZ, RZ, R0 ;  /* 0x000000ffff067224 */ /* 0x000fe200078e0000 */
[----:B------:R-:W-:Y:S01]  /*24a0*/  DSETP.NEU.AND P0, PT, |R10|, +INF , PT ;  /* 0x7ff000000a00742a */ /* 0x000fe20003f0d200 */
[----:B------:R-:W-:-:S07]  /*24b0*/  IMAD.MOV.U32 R7, RZ, RZ, 0x0 ;  /* 0x00000000ff077424 */ /* 0x000fce00078e00ff */
[----:B------:R-:W-:Y:S02]  /*24c0*/  FSEL R10, R10, R14, !P0 ;  /* 0x0000000e0a0a7208 */ /* 0x000fe40004000000 */
[----:B------:R-:W-:Y:S01]  /*24d0*/  FSEL R11, R11, R15, !P0 ;  /* 0x0000000f0b0b7208 */ /* 0x000fe20004000000 */
[----:B------:R-:W-:Y:S06]  /*24e0*/  RET.REL.NODEC R6 `(_Z15mute_directwaveiiffffiiiiPfS_S_i) ;  /* 0xffffffd806c47950 */ /* 0x000fec0003c3ffff */
.L_x_107:
        /* <DEDUP_REMOVED lines=9> */
.L_x_167:


//--------------------- .text._Z11shot_recordiiiiiiiPfS_ --------------------------
	.section	.text._Z11shot_recordiiiiiiiPfS_,"ax",@progbits
	.align	128
        .global         _Z11shot_recordiiiiiiiPfS_
        .type           _Z11shot_recordiiiiiiiPfS_,@function
        .size           _Z11shot_recordiiiiiiiPfS_,(.L_x_176 - _Z11shot_recordiiiiiiiPfS_)
        .other          _Z11shot_recordiiiiiiiPfS_,@"STO_CUDA_ENTRY STV_DEFAULT"
_Z11shot_recordiiiiiiiPfS_:
.text._Z11shot_recordiiiiiiiPfS_:
[----:B------:R-:W-:Y:S01]  /*0000*/  LDC R1, c[0x0][0x37c] ;  /* 0x0000df00ff017b82 */ /* 0x000fe20000000800 */
[----:B------:R-:W0:Y:S01]  /*0010*/  S2R R0, SR_TID.X ;  /* 0x0000000000007919 */ /* 0x000e220000002100 */
[----:B------:R-:W0:Y:S01]  /*0020*/  LDCU UR4, c[0x0][0x360] ;  /* 0x00006c00ff0477ac */ /* 0x000e220008000800 */
[----:B------:R-:W0:Y:S01]  /*0030*/  S2R R3, SR_CTAID.X ;  /* 0x0000000000037919 */ /* 0x000e220000002500 */
[----:B------:R-:W1:Y:S01]  /*0040*/  LDCU UR5, c[0x0][0x388] ;  /* 0x00007100ff0577ac */ /* 0x000e620008000800 */
[----:B0-----:R-:W-:-:S05]  /*0050*/  IMAD R0, R3, UR4, R0 ;  /* 0x0000000403007c24 */ /* 0x001fca000f8e0200 */
[----:B-1----:R-:W-:-:S13]  /*0060*/  ISETP.GE.AND P0, PT, R0, UR5, PT ;  /* 0x0000000500007c0c */ /* 0x002fda000bf06270 */
[----:B------:R-:W-:Y:S05]  /*0070*/  @P0 EXIT ;  /* 0x000000000000094d */ /* 0x000fea0003800000 */
[----:B------:R-:W0:Y:S01]  /*0080*/  LDC R5, c[0x0][0x384] ;  /* 0x0000e100ff057b82 */ /* 0x000e220000000800 */
[----:B------:R-:W1:Y:S01]  /*0090*/  LDCU.64 UR6, c[0x0][0x390] ;  /* 0x00007200ff0677ac */ /* 0x000e620008000a00 */
[----:B------:R-:W2:Y:S06]  /*00a0*/  LDCU.64 UR4, c[0x0][0x358] ;  /* 0x00006b00ff0477ac */ /* 0x000eac0008000a00 */
[----:B------:R-:W3:Y:S08]  /*00b0*/  LDC.64 R2, c[0x0][0x3a0] ;  /* 0x0000e800ff027b82 */ /* 0x000ef00000000a00 */
[----:B------:R-:W4:Y:S01]  /*00c0*/  LDC R7, c[0x0][0x398] ;  /* 0x0000e600ff077b82 */ /* 0x000f220000000800 */
[----:B-1----:R-:W-:-:S05]  /*00d0*/  IADD3 R4, PT, PT, R0, UR6, RZ ;  /* 0x0000000600047c10 */ /* 0x002fca000fffe0ff */
[----:B0-----:R-:W-:-:S04]  /*00e0*/  IMAD R5, R4, R5, UR6 ;  /* 0x0000000604057e24 */ /* 0x001fc8000f8e0205 */
[----:B---3--:R-:W-:Y:S02]  /*00f0*/  IMAD.WIDE R2, R5, 0x4, R2 ;  /* 0x0000000405027825 */ /* 0x008fe400078e0202 */
[----:B------:R-:W0:Y:S04]  /*0100*/  LDC.64 R4, c[0x0][0x3a8] ;  /* 0x0000ea00ff047b82 */ /* 0x000e280000000a00 */
[----:B--2---:R-:W2:Y:S01]  /*0110*/  LDG.E R3, desc[UR4][R2.64] ;  /* 0x0000000402037981 */ /* 0x004ea2000c1e1900 */
[----:B----4-:R-:W-:-:S04]  /*0120*/  IMAD R7, R0, R7, UR7 ;  /* 0x0000000700077e24 */ /* 0x010fc8000f8e0207 */
[----:B0-----:R-:W-:-:S05]  /*0130*/  IMAD.WIDE R4, R7, 0x4, R4 ;  /* 0x0000000407047825 */ /* 0x001fca00078e0204 */
[----:B--2---:R-:W-:Y:S01]  /*0140*/  STG.E desc[UR4][R4.64], R3 ;  /* 0x0000000304007986 */ /* 0x004fe2000c101904 */
[----:B------:R-:W-:Y:S05]  /*0150*/  EXIT ;  /* 0x000000000000794d */ /* 0x000fea0003800000 */
.L_x_108:
        /* <DEDUP_REMOVED lines=10> */
.L_x_176:


//--------------------- .text._Z13initial_coffefiPfS_S_S_i --------------------------
	.section	.text._Z13initial_coffefiPfS_S_S_i,"ax",@progbits
	.align	128
        .global         _Z13initial_coffefiPfS_S_S_i
        .type           _Z13initial_coffefiPfS_S_S_i,@function
        .size           _Z13initial_coffefiPfS_S_S_i,(.L_x_170 - _Z13initial_coffefiPfS_S_S_i)
        .other          _Z13initial_coffefiPfS_S_S_i,@"STO_CUDA_ENTRY STV_DEFAULT"
_Z13initial_coffefiPfS_S_S_i:
.text._Z13initial_coffefiPfS_S_S_i:
[----:B------:R-:W-:Y:S01]  /*0000*/  LDC R1, c[0x0][0x37c] ;  /* 0x0000df00ff017b82 */ /* 0x000fe20000000800 */
[----:B------:R-:W0:Y:S07]  /*0010*/  S2R R4, SR_TID.X ;  /* 0x0000000000047919 */ /* 0x000e2e0000002100 */
[----:B------:R-:W1:Y:S01]  /*0020*/  LDC R6, c[0x0][0x3a8] ;  /* 0x0000ea00ff067b82 */ /* 0x000e620000000800 */
[----:B------:R-:W0:Y:S01]  /*0030*/  LDCU UR4, c[0x0][0x360] ;  /* 0x00006c00ff0477ac */ /* 0x000e220008000800 */
[----:B------:R-:W0:Y:S06]  /*0040*/  S2R R3, SR_CTAID.X ;  /* 0x0000000000037919 */ /* 0x000e2c0000002500 */
[----:B------:R-:W1:Y:S02]  /*0050*/  LDC R15, c[0x0][0x384] ;  /* 0x0000e100ff0f7b82 */ /* 0x000e640000000800 */
[----:B-1----:R-:W-:-:S02]  /*0060*/  IMAD R5, R6, 0x2, R15 ;  /* 0x0000000206057824 */ /* 0x002fc400078e020f */
[----:B0-----:R-:W-:-:S05]  /*0070*/  IMAD R4, R3, UR4, R4 ;  /* 0x0000000403047c24 */ /* 0x001fca000f8e0204 */
[----:B------:R-:W-:-:S13]  /*0080*/  ISETP.GE.AND P0, PT, R4, R5, PT ;  /* 0x000000050400720c */ /* 0x000fda0003f06270 */
[----:B------:R-:W-:Y:S05]  /*0090*/  @P0 EXIT ;  /* 0x000000000000094d */ /* 0x000fea0003800000 */
[----:B------:R-:W-:Y:S01]  /*00a0*/  ISETP.GE.AND P0, PT, R4, R6, PT ;  /* 0x000000060400720c */ /* 0x000fe20003f06270 */
[----:B------:R-:W0:-:S12]  /*00b0*/  LDCU.64 UR4, c[0x0][0x358] ;  /* 0x00006b00ff0477ac */ /* 0x000e180008000a00 */
[----:B------:R-:W-:Y:S05]  /*00c0*/  @P0 BRA `(.L_x_109) ;  /* 0x0000000800e40947 */ /* 0x000fea0003800000 */
[----:B------:R-:W0:Y:S01]  /*00d0*/  LDC.64 R2, c[0x4][RZ] ;  /* 0x01000000ff027b82 */ /* 0x000e220000000a00 */
[----:B------:R-:W1:Y:S01]  /*00e0*/  I2F.F64 R6, R6 ;  /* 0x0000000600067312 */ /* 0x000e620000201c00 */
[----:B------:R-:W-:Y:S01]  /*00f0*/  IMAD.MOV.U32 R8, RZ, RZ, 0x1 ;  /* 0x00000001ff087424 */ /* 0x000fe200078e00ff */
[----:B------:R-:W2:Y:S01]  /*0100*/  LDCU UR6, c[0x0][0x380] ;  /* 0x00007000ff0677ac */ /* 0x000ea20008000800 */
[----:B0-----:R-:W2:Y:S05]  /*0110*/  LDG.E R2, desc[UR4][R2.64] ;  /* 0x0000000402027981 */ /* 0x001eaa000c1e1900 */
[----:B-1----:R-:W0:Y:S01]  /*0120*/  MUFU.RCP64H R9, R7 ;  /* 0x0000000700097308 */ /* 0x002e220000001800 */
[----:B------:R-:W-:Y:S01]  /*0130*/  BSSY.RECONVERGENT B0, `(.L_x_110) ;  /* 0x0000015000007945 */ /* 0x000fe20003800200 */
[----:B0-----:R-:W-:-:S08]  /*0140*/  DFMA R10, -R6, R8, 1 ;  /* 0x3ff00000060a742b */ /* 0x001fd00000000108 */
[----:B------:R-:W-:Y:S02]  /*0150*/  DFMA R12, R10, R10, R10 ;  /* 0x0000000a0a0c722b */ /* 0x000fe4000000000a */
[----:B------:R-:W0:Y:S06]  /*0160*/  I2F.F64 R10, R4 ;  /* 0x00000004000a7312 */ /* 0x000e2c0000201c00 */
[----:B------:R-:W-:Y:S02]  /*0170*/  DFMA R12, R8, R12, R8 ;  /* 0x0000000c080c722b */ /* 0x000fe40000000008 */
[----:B------:R-:W-:-:S06]  /*0180*/  DADD R8, R6, -0.5 ;  /* 0xbfe0000006087429 */ /* 0x000fcc0000000000 */
[----:B------:R-:W-:Y:S02]  /*0190*/  DFMA R14, -R6, R12, 1 ;  /* 0x3ff00000060e742b */ /* 0x000fe4000000010c */
[----:B0-----:R-:W-:-:S06]  /*01a0*/  DADD R10, R8, -R10 ;  /* 0x00000000080a7229 */ /* 0x001fcc000000080a */
[----:B------:R-:W-:-:S04]  /*01b0*/  DFMA R14, R12, R14, R12 ;  /* 0x0000000e0c0e722b */ /* 0x000fc8000000000c */
[----:B------:R-:W-:-:S04]  /*01c0*/  FSETP.GEU.AND P1, PT, |R11|, 6.5827683646048100446e-37, PT ;  /* 0x036000000b00780b */ /* 0x000fc80003f2e200 */
[----:B------:R-:W-:-:S08]  /*01d0*/  DMUL R28, R10, R14 ;  /* 0x0000000e0a1c7228 */ /* 0x000fd00000000000 */
[----:B------:R-:W-:-:S08]  /*01e0*/  DFMA R8, -R6, R28, R10 ;  /* 0x0000001c0608722b */ /* 0x000fd0000000010a */
[----:B------:R-:W-:-:S10]  /*01f0*/  DFMA R28, R14, R8, R28 ;  /* 0x000000080e1c722b */ /* 0x000fd4000000001c */
[----:B------:R-:W-:-:S05]  /*0200*/  FFMA R0, RZ, R7, R29 ;  /* 0x00000007ff007223 */ /* 0x000fca000000001d */
[----:B------:R-:W-:Y:S01]  /*0210*/  FSETP.GT.AND P0, PT, |R0|, 1.469367938527859385e-39, PT ;  /* 0x001000000000780b */ /* 0x000fe20003f04200 */
[----:B--2---:R-:W-:-:S12]  /*0220*/  FMUL R2, R2, UR6 ;  /* 0x0000000602027c20 */ /* 0x004fd80008400000 */
[----:B------:R-:W-:Y:S05]  /*0230*/  @P0 BRA P1, `(.L_x_111) ;  /* 0x0000000000100947 */ /* 0x000fea0000800000 */
[----:B------:R-:W-:Y:S01]  /*0240*/  IMAD.MOV.U32 R8, RZ, RZ, R6 ;  /* 0x000000ffff087224 */ /* 0x000fe200078e0006 */
[----:B------:R-:W-:Y:S01]  /*0250*/  MOV R0, 0x280 ;  /* 0x0000028000007802 */ /* 0x000fe20000000f00 */
[----:B------:R-:W-:-:S07]  /*0260*/  IMAD.MOV.U32 R9, RZ, RZ, R7 ;  /* 0x000000ffff097224 */ /* 0x000fce00078e0007 */
[----:B------:R-:W-:Y:S05]  /*0270*/  CALL.REL.NOINC `($__internal_10_$__cuda_sm20_div_rn_f64_full) ;  /* 0x0000001800447944 */ /* 0x000fea0003c00000 */
.L_x_111:
[----:B------:R-:W-:Y:S05]  /*0280*/  BSYNC.RECONVERGENT B0 ;  /* 0x0000000000007941 */ /* 0x000fea0003800200 */
.L_x_110:
[----:B------:R-:W-:Y:S01]  /*0290*/  DADD R10, -RZ, |R28| ;  /* 0x00000000ff0a7229 */ /* 0x000fe2000000051c */
[----:B------:R-:W-:Y:S01]  /*02a0*/  BSSY.RECONVERGENT B0, `(.L_x_112) ;  /* 0x0000004000007945 */ /* 0x000fe20003800200 */
[----:B------:R-:W-:-:S08]  /*02b0*/  MOV R0, 0x2e0 ;  /* 0x000002e000007802 */ /* 0x000fd00000000f00 */
[----:B------:R-:W-:-:S07]  /*02c0*/  IMAD.MOV.U32 R27, RZ, RZ, R11 ;  /* 0x000000ffff1b7224 */ /* 0x000fce00078e000b */
[----:B------:R-:W-:Y:S05]  /*02d0*/  CALL.REL.NOINC `($_Z13initial_coffefiPfS_S_S_i$__internal_accurate_pow) ;  /* 0x0000001c00a07944 */ /* 0x000fea0003c00000 */
[----:B------:R-:W-:Y:S05]  /*02e0*/  BSYNC.RECONVERGENT B0 ;  /* 0x0000000000007941 */ /* 0x000fea0003800200 */
.L_x_112:
[C---:B------:R-:W-:Y:S01]  /*02f0*/  DADD R8, R28.reuse, 2 ;  /* 0x400000001c087429 */ /* 0x040fe20000000000 */
[----:B------:R-:W-:Y:S01]  /*0300*/  BSSY.RECONVERGENT B0, `(.L_x_113) ;  /* 0x000000e000007945 */ /* 0x000fe20003800200 */
[C---:B------:R-:W-:Y:S02]  /*0310*/  DSETP.NEU.AND P1, PT, R28.reuse, RZ, PT ;  /* 0x000000ff1c00722a */ /* 0x040fe40003f2d000 */
[----:B------:R-:W-:-:S06]  /*0320*/  DSETP.NEU.AND P0, PT, R28, 1, PT ;  /* 0x3ff000001c00742a */ /* 0x000fcc0003f0d000 */
[----:B------:R-:W-:Y:S02]  /*0330*/  LOP3.LUT R0, R9, 0x7ff00000, RZ, 0xc0, !PT ;  /* 0x7ff0000009007812 */ /* 0x000fe400078ec0ff */
[----:B------:R0:W1:Y:S02]  /*0340*/  F2F.F64.F32 R8, R2 ;  /* 0x0000000200087310 */ /* 0x0000640000201800 */
[----:B------:R-:W-:Y:S02]  /*0350*/  ISETP.NE.AND P2, PT, R0, 0x7ff00000, PT ;  /* 0x7ff000000000780c */ /* 0x000fe40003f45270 */
[----:B------:R-:W-:-:S11]  /*0360*/  @!P1 CS2R R10, SRZ ;  /* 0x00000000000a9805 */ /* 0x000fd6000001ff00 */
[----:B01----:R-:W-:Y:S05]  /*0370*/  @P2 BRA `(.L_x_114) ;  /* 0x0000000000182947 */ /* 0x003fea0003800000 */
[----:B------:R-:W-:-:S14]  /*0380*/  DSETP.NAN.AND P1, PT, R28, R28, PT ;  /* 0x0000001c1c00722a */ /* 0x000fdc0003f28000 */
[----:B------:R-:W-:Y:S01]  /*0390*/  @P1 DADD R10, R28, 2 ;  /* 0x400000001c0a1429 */ /* 0x000fe20000000000 */
[----:B------:R-:W-:Y:S10]  /*03a0*/  @P1 BRA `(.L_x_114) ;  /* 0x00000000000c1947 */ /* 0x000ff40003800000 */
[----:B------:R-:W-:-:S14]  /*03b0*/  DSETP.NEU.AND P1, PT, |R28|, +INF , PT ;  /* 0x7ff000001c00742a */ /* 0x000fdc0003f2d200 */
[----:B------:R-:W-:Y:S01]  /*03c0*/  @!P1 IMAD.MOV.U32 R10, RZ, RZ, 0x0 ;  /* 0x00000000ff0a9424 */ /* 0x000fe200078e00ff */
[----:B------:R-:W-:-:S07]  /*03d0*/  @!P1 MOV R11, 0x7ff00000 ;  /* 0x7ff00000000b9802 */ /* 0x000fce0000000f00 */
.L_x_114:
[----:B------:R-:W-:Y:S05]  /*03e0*/  BSYNC.RECONVERGENT B0 ;  /* 0x0000000000007941 */ /* 0x000fea0003800200 */
.L_x_113:
[----:B------:R-:W-:Y:S01]  /*03f0*/  FSEL R2, R10, RZ, P0 ;  /* 0x000000ff0a027208 */ /* 0x000fe20000000000 */
[----:B------:R-:W-:Y:S01]  /*0400*/  IMAD.MOV.U32 R10, RZ, RZ, 0x0 ;  /* 0x00000000ff0a7424 */ /* 0x000fe200078e00ff */
[----:B------:R-:W-:Y:S01]  /*0410*/  FSEL R3, R11, 1.875, P0 ;  /* 0x3ff000000b037808 */ /* 0x000fe20000000000 */
[----:B------:R-:W-:Y:S01]  /*0420*/  IMAD.MOV.U32 R11, RZ, RZ, 0x3ff00000 ;  /* 0x3ff00000ff0b7424 */ /* 0x000fe200078e00ff */
[----:B------:R-:W-:Y:S04]  /*0430*/  BSSY.RECONVERGENT B0, `(.L_x_115) ;  /* 0x0000012000007945 */ /* 0x000fe80003800200 */
[----:B------:R-:W-:-:S08]  /*0440*/  DMUL R8, R2, R8 ;  /* 0x0000000802087228 */ /* 0x000fd00000000000 */
[----:B------:R-:W-:-:S06]  /*0450*/  DFMA R14, R8, 0.5, R10 ;  /* 0x3fe00000080e782b */ /* 0x000fcc000000000a */
[----:B------:R-:W0:Y:S04]  /*0460*/  MUFU.RCP64H R9, R15 ;  /* 0x0000000f00097308 */ /* 0x000e280000001800 */
[----:B------:R-:W-:-:S05]  /*0470*/  VIADD R8, R15, 0x300402 ;  /* 0x003004020f087836 */ /* 0x000fca0000000000 */
[----:B------:R-:W-:Y:S01]  /*0480*/  FSETP.GEU.AND P0, PT, |R8|, 5.8789094863358348022e-39, PT ;  /* 0x004004020800780b */ /* 0x000fe20003f0e200 */
[----:B0-----:R-:W-:-:S08]  /*0490*/  DFMA R10, -R14, R8, 1 ;  /* 0x3ff000000e0a742b */ /* 0x001fd00000000108 */
[----:B------:R-:W-:-:S08]  /*04a0*/  DFMA R10, R10, R10, R10 ;  /* 0x0000000a0a0a722b */ /* 0x000fd0000000000a */
[----:B------:R-:W-:-:S08]  /*04b0*/  DFMA R10, R8, R10, R8 ;  /* 0x0000000a080a722b */ /* 0x000fd00000000008 */
[----:B------:R-:W-:-:S08]  /*04c0*/  DFMA R12, -R14, R10, 1 ;  /* 0x3ff000000e0c742b */ /* 0x000fd0000000010a */
[----:B------:R-:W-:Y:S01]  /*04d0*/  DFMA R10, R10, R12, R10 ;  /* 0x0000000c0a0a722b */ /* 0x000fe2000000000a */
[----:B------:R-:W-:Y:S10]  /*04e0*/  @P0 BRA `(.L_x_116) ;  /* 0x0000000000180947 */ /* 0x000ff40003800000 */
[----:B------:R-:W-:Y:S01]  /*04f0*/  LOP3.LUT R12, R15, 0x7fffffff, RZ, 0xc0, !PT ;  /* 0x7fffffff0f0c7812 */ /* 0x000fe200078ec0ff */
[----:B------:R-:W-:Y:S01]  /*0500*/  IMAD.MOV.U32 R8, RZ, RZ, R14 ;  /* 0x000000ffff087224 */ /* 0x000fe200078e000e */
[----:B------:R-:W-:Y:S01]  /*0510*/  MOV R0, 0x550 ;  /* 0x0000055000007802 */ /* 0x000fe20000000f00 */
[----:B------:R-:W-:Y:S01]  /*0520*/  IMAD.MOV.U32 R13, RZ, RZ, R15 ;  /* 0x000000ffff0d7224 */ /* 0x000fe200078e000f */
[----:B------:R-:W-:-:S07]  /*0530*/  IADD3 R12, PT, PT, R12, -0x100000, RZ ;  /* 0xfff000000c0c7810 */ /* 0x000fce0007ffe0ff */
[----:B------:R-:W-:Y:S05]  /*0540*/  CALL.REL.NOINC `($__internal_9_$__cuda_sm20_dblrcp_rn_slowpath_v3) ;  /* 0x0000001000f07944 */ /* 0x000fea0003c00000 */
.L_x_116:
[----:B------:R-:W-:Y:S05]  /*0550*/  BSYNC.RECONVERGENT B0 ;  /* 0x0000000000007941 */ /* 0x000fea0003800200 */
.L_x_115:
[----:B------:R-:W0:Y:S01]  /*0560*/  LDC.64 R12, c[0x0][0x388] ;  /* 0x0000e200ff0c7b82 */ /* 0x000e220000000a00 */
[----:B------:R-:W1:Y:S01]  /*0570*/  F2F.F32.F64 R5, R10 ;  /* 0x0000000a00057310 */ /* 0x000e620000301000 */
[----:B------:R-:W2:Y:S06]  /*0580*/  LDCU UR6, c[0x0][0x380] ;  /* 0x00007000ff0677ac */ /* 0x000eac0008000800 */
[----:B------:R-:W3:Y:S01]  /*0590*/  LDC.64 R8, c[0x4][RZ] ;  /* 0x01000000ff087b82 */ /* 0x000ee20000000a00 */
[----:B------:R-:W-:Y:S01]  /*05a0*/  IMAD.MOV.U32 R18, RZ, RZ, 0x0 ;  /* 0x00000000ff127424 */ /* 0x000fe200078e00ff */
[----:B------:R-:W4:Y:S01]  /*05b0*/  LDCU UR7, c[0x0][0x3a8] ;  /* 0x00007500ff0777ac */ /* 0x000f220008000800 */
[----:B------:R-:W-:-:S05]  /*05c0*/  IMAD.MOV.U32 R19, RZ, RZ, 0x3ff00000 ;  /* 0x3ff00000ff137424 */ /* 0x000fca00078e00ff */
[----:B------:R-:W5:Y:S01]  /*05d0*/  LDC.64 R16, c[0x0][0x390] ;  /* 0x0000e400ff107b82 */ /* 0x000f620000000a00 */
[----:B0-----:R-:W-:-:S05]  /*05e0*/  IMAD.WIDE R12, R4, 0x4, R12 ;  /* 0x00000004040c7825 */ /* 0x001fca00078e020c */
[----:B-1----:R0:W-:Y:S04]  /*05f0*/  STG.E desc[UR4][R12.64], R5 ;  /* 0x000000050c007986 */ /* 0x0021e8000c101904 */
[----:B---3--:R-:W2:Y:S01]  /*0600*/  LDG.E R0, desc[UR4][R8.64] ;  /* 0x0000000408007981 */ /* 0x008ea2000c1e1900 */
[----:B-----5:R-:W-:Y:S01]  /*0610*/  IMAD.WIDE R10, R4, 0x4, R16 ;  /* 0x00000004040a7825 */ /* 0x020fe200078e0210 */
[----:B0-----:R-:W0:Y:S03]  /*0620*/  MUFU.RCP64H R13, R7 ;  /* 0x00000007000d7308 */ /* 0x001e260000001800 */
[----:B------:R-:W-:Y:S02]  /*0630*/  IMAD.MOV.U32 R12, RZ, RZ, 0x1 ;  /* 0x00000001ff0c7424 */ /* 0x000fe400078e00ff */
[----:B--2---:R-:W-:-:S04]  /*0640*/  FMUL R0, R0, UR6 ;  /* 0x0000000600007c20 */ /* 0x004fc80008400000 */
[----:B------:R-:W1:Y:S02]  /*0650*/  F2F.F64.F32 R14, R0 ;  /* 0x00000000000e7310 */ /* 0x000e640000201800 */
[----:B-1----:R-:W-:-:S06]  /*0660*/  DMUL R14, R2, R14 ;  /* 0x0000000e020e7228 */ /* 0x002fcc0000000000 */
[----:B------:R-:W1:Y:S02]  /*0670*/  F2F.F64.F32 R2, R5 ;  /* 0x0000000500027310 */ /* 0x000e640000201800 */
[----:B------:R-:W-:-:S08]  /*0680*/  DFMA R14, R14, -0.5, R18 ;  /* 0xbfe000000e0e782b */ /* 0x000fd00000000012 */
[----:B-1----:R-:W-:-:S06]  /*0690*/  DMUL R2, R2, R14 ;  /* 0x0000000e02027228 */ /* 0x002fcc0000000000 */
[----:B------:R-:W1:Y:S02]  /*06a0*/  F2F.F32.F64 R19, R2 ;  /* 0x0000000200137310 */ /* 0x000e640000301000 */
[----:B-1----:R1:W-:Y:S04]  /*06b0*/  STG.E desc[UR4][R10.64], R19 ;  /* 0x000000130a007986 */ /* 0x0023e8000c101904 */
[----:B------:R-:W2:Y:S01]  /*06c0*/  LDG.E R8, desc[UR4][R8.64] ;  /* 0x0000000408087981 */ /* 0x000ea2000c1e1900 */
[----:B0-----:R-:W-:Y:S01]  /*06d0*/  DFMA R14, -R6, R12, 1 ;  /* 0x3ff00000060e742b */ /* 0x001fe2000000010c */
[----:B------:R-:W-:Y:S07]  /*06e0*/  BSSY.RECONVERGENT B0, `(.L_x_117) ;  /* 0x0000015000007945 */ /* 0x000fee0003800200 */
[----:B------:R-:W-:-:S08]  /*06f0*/  DFMA R14, R14, R14, R14 ;  /* 0x0000000e0e0e722b */ /* 0x000fd0000000000e */
[----:B------:R-:W-:Y:S01]  /*0700*/  DFMA R14, R12, R14, R12 ;  /* 0x0000000e0c0e722b */ /* 0x000fe2000000000c */
[----:B----4-:R-:W-:-:S07]  /*0710*/  IADD3 R12, PT, PT, -R4, UR7, RZ ;  /* 0x00000007040c7c10 */ /* 0x010fce000fffe1ff */
[----:B------:R-:W-:Y:S01]  /*0720*/  DFMA R2, -R6, R14, 1 ;  /* 0x3ff000000602742b */ /* 0x000fe2000000010e */
[----:B------:R-:W0:Y:S07]  /*0730*/  I2F.F64 R12, R12 ;  /* 0x0000000c000c7312 */ /* 0x000e2e0000201c00 */
[----:B------:R-:W-:-:S08]  /*0740*/  DFMA R14, R14, R2, R14 ;  /* 0x000000020e0e722b */ /* 0x000fd0000000000e */
[----:B0-----:R-:W-:Y:S01]  /*0750*/  DMUL R28, R14, R12 ;  /* 0x0000000c0e1c7228 */ /* 0x001fe20000000000 */
[----:B------:R-:W-:-:S07]  /*0760*/  FSETP.GEU.AND P1, PT, |R13|, 6.5827683646048100446e-37, PT ;  /* 0x036000000d00780b */ /* 0x000fce0003f2e200 */
[----:B------:R-:W-:-:S08]  /*0770*/  DFMA R2, -R6, R28, R12 ;  /* 0x0000001c0602722b */ /* 0x000fd0000000010c */
[----:B------:R-:W-:-:S10]  /*0780*/  DFMA R28, R14, R2, R28 ;  /* 0x000000020e1c722b */ /* 0x000fd4000000001c */
[----:B------:R-:W-:-:S05]  /*0790*/  FFMA R0, RZ, R7, R29 ;  /* 0x00000007ff007223 */ /* 0x000fca000000001d */
[----:B------:R-:W-:Y:S01]  /*07a0*/  FSETP.GT.AND P0, PT, |R0|, 1.469367938527859385e-39, PT ;  /* 0x001000000000780b */ /* 0x000fe20003f04200 */
[----:B--2---:R-:W-:-:S12]  /*07b0*/  FMUL R2, R8, UR6 ;  /* 0x0000000608027c20 */ /* 0x004fd80008400000 */
[----:B-1----:R-:W-:Y:S05]  /*07c0*/  @P0 BRA P1, `(.L_x_118) ;  /* 0x0000000000180947 */ /* 0x002fea0000800000 */
[----:B------:R-:W-:Y:S01]  /*07d0*/  IMAD.MOV.U32 R10, RZ, RZ, R12 ;  /* 0x000000ffff0a7224 */ /* 0x000fe200078e000c */
[----:B------:R-:W-:Y:S01]  /*07e0*/  MOV R8, R6 ;  /* 0x0000000600087202 */ /* 0x000fe20000000f00 */
[----:B------:R-:W-:Y:S01]  /*07f0*/  IMAD.MOV.U32 R11, RZ, RZ, R13 ;  /* 0x000000ffff0b7224 */ /* 0x000fe200078e000d */
[----:B------:R-:W-:Y:S01]  /*0800*/  MOV R0, 0x830 ;  /* 0x0000083000007802 */ /* 0x000fe20000000f00 */
[----:B------:R-:W-:-:S07]  /*0810*/  IMAD.MOV.U32 R9, RZ, RZ, R7 ;  /* 0x000000ffff097224 */ /* 0x000fce00078e0007 */
[----:B------:R-:W-:Y:S05]  /*0820*/  CALL.REL.NOINC `($__internal_10_$__cuda_sm20_div_rn_f64_full) ;  /* 0x0000001000d87944 */ /* 0x000fea0003c00000 */
.L_x_118:
[----:B------:R-:W-:Y:S05]  /*0830*/  BSYNC.RECONVERGENT B0 ;  /* 0x0000000000007941 */ /* 0x000fea0003800200 */
.L_x_117:
[----:B------:R-:W-:Y:S01]  /*0840*/  DADD R10, -RZ, |R28| ;  /* 0x00000000ff0a7229 */ /* 0x000fe2000000051c */
[----:B------:R-:W-:Y:S01]  /*0850*/  BSSY.RECONVERGENT B0, `(.L_x_119) ;  /* 0x0000004000007945 */ /* 0x000fe20003800200 */
[----:B------:R-:W-:-:S08]  /*0860*/  MOV R0, 0x890 ;  /* 0x0000089000007802 */ /* 0x000fd00000000f00 */
[----:B------:R-:W-:-:S07]  /*0870*/  IMAD.MOV.U32 R27, RZ, RZ, R11 ;  /* 0x000000ffff1b7224 */ /* 0x000fce00078e000b */
[----:B------:R-:W-:Y:S05]  /*0880*/  CALL.REL.NOINC `($_Z13initial_coffefiPfS_S_S_i$__internal_accurate_pow) ;  /* 0x0000001800347944 */ /* 0x000fea0003c00000 */
[----:B------:R-:W-:Y:S05]  /*0890*/  BSYNC.RECONVERGENT B0 ;  /* 0x0000000000007941 */ /* 0x000fea0003800200 */
.L_x_119:
        /* <DEDUP_REMOVED lines=13> */
[----:B------:R-:W-:Y:S02]  /*0970*/  @!P1 IMAD.MOV.U32 R10, RZ, RZ, 0x0 ;  /* 0x00000000ff0a9424 */ /* 0x000fe400078e00ff */
[----:B------:R-:W-:-:S07]  /*0980*/  @!P1 IMAD.MOV.U32 R11, RZ, RZ, 0x7ff00000 ;  /* 0x7ff00000ff0b9424 */ /* 0x000fce00078e00ff */
.L_x_121:
[----:B------:R-:W-:Y:S05]  /*0990*/  BSYNC.RECONVERGENT B0 ;  /* 0x0000000000007941 */ /* 0x000fea0003800200 */
.L_x_120:
[----:B------:R-:W-:Y:S01]  /*09a0*/  FSEL R2, R10, RZ, P0 ;  /* 0x000000ff0a027208 */ /* 0x000fe20000000000 */
[----:B------:R-:W-:Y:S01]  /*09b0*/  IMAD.MOV.U32 R12, RZ, RZ, 0x0 ;  /* 0x00000000ff0c7424 */ /* 0x000fe200078e00ff */
[----:B------:R-:W-:Y:S01]  /*09c0*/  FSEL R3, R11, 1.875, P0 ;  /* 0x3ff000000b037808 */ /* 0x000fe20000000000 */
[----:B------:R-:W-:Y:S01]  /*09d0*/  BSSY.RECONVERGENT B0, `(.L_x_122) ;  /* 0x0000014000007945 */ /* 0x000fe20003800200 */
[----:B------:R-:W-:-:S04]  /*09e0*/  MOV R13, 0x3ff00000 ;  /* 0x3ff00000000d7802 */ /* 0x000fc80000000f00 */
        /* <DEDUP_REMOVED lines=12> */
[----:B------:R-:W-:-:S04]  /*0ab0*/  IMAD.MOV.U32 R8, RZ, RZ, R12 ;  /* 0x000000ffff087224 */ /* 0x000fc800078e000c */
[----:B------:R-:W-:Y:S01]  /*0ac0*/  VIADD R12, R0, 0xfff00000 ;  /* 0xfff00000000c7836 */ /* 0x000fe20000000000 */
[----:B------:R-:W-:-:S07]  /*0ad0*/  MOV R0, 0xaf0 ;  /* 0x00000af000007802 */ /* 0x000fce0000000f00 */
[----:B------:R-:W-:Y:S05]  /*0ae0*/  CALL.REL.NOINC `($__internal_9_$__cuda_sm20_dblrcp_rn_slowpath_v3) ;  /* 0x0000000c00887944 */ /* 0x000fea0003c00000 */
[----:B------:R-:W-:Y:S02]  /*0af0*/  IMAD.MOV.U32 R8, RZ, RZ, R10 ;  /* 0x000000ffff087224 */ /* 0x000fe400078e000a */
[----:B------:R-:W-:-:S07]  /*0b00*/  IMAD.MOV.U32 R9, RZ, RZ, R11 ;  /* 0x000000ffff097224 */ /* 0x000fce00078e000b */
.L_x_123:
[----:B------:R-:W-:Y:S05]  /*0b10*/  BSYNC.RECONVERGENT B0 ;  /* 0x0000000000007941 */ /* 0x000fea0003800200 */
.L_x_122:
[----:B------:R-:W0:Y:S01]  /*0b20*/  LDC.64 R6, c[0x0][0x398] ;  /* 0x0000e600ff067b82 */ /* 0x000e220000000a00 */
[----:B------:R-:W1:Y:S01]  /*0b30*/  F2F.F32.F64 R9, R8 ;  /* 0x0000000800097310 */ /* 0x000e620000301000 */
[----:B------:R-:W2:Y:S06]  /*0b40*/  LDCU UR6, c[0x0][0x380] ;  /* 0x00007000ff0677ac */ /* 0x000eac0008000800 */
[----:B------:R-:W3:Y:S01]  /*0b50*/  LDC.64 R14, c[0x4][RZ] ;  /* 0x01000000ff0e7b82 */ /* 0x000ee20000000a00 */
[----:B------:R-:W-:Y:S01]  /*0b60*/  MOV R16, 0x0 ;  /* 0x0000000000107802 */ /* 0x000fe20000000f00 */
[----:B------:R-:W-:-:S06]  /*0b70*/  IMAD.MOV.U32 R17, RZ, RZ, 0x3ff00000 ;  /* 0x3ff00000ff117424 */ /* 0x000fcc00078e00ff */
[----:B------:R-:W4:Y:S01]  /*0b80*/  LDC.64 R12, c[0x0][0x3a0] ;  /* 0x0000e800ff0c7b82 */ /* 0x000f220000000a00 */
[----:B0-----:R-:W-:-:S05]  /*0b90*/  IMAD.WIDE R6, R4, 0x4, R6 ;  /* 0x0000000404067825 */ /* 0x001fca00078e0206 */
[----:B-1----:R-:W-:Y:S04]  /*0ba0*/  STG.E desc[UR4][R6.64], R9 ;  /* 0x0000000906007986 */ /* 0x002fe8000c101904 */
[----:B---3--:R-:W2:Y:S01]  /*0bb0*/  LDG.E R14, desc[UR4][R14.64] ;  /* 0x000000040e0e7981 */ /* 0x008ea2000c1e1900 */
[----:B----4-:R-:W-:-:S04]  /*0bc0*/  IMAD.WIDE R4, R4, 0x4, R12 ;  /* 0x0000000404047825 */ /* 0x010fc800078e020c */
[----:B--2---:R-:W-:-:S04]  /*0bd0*/  FMUL R0, R14, UR6 ;  /* 0x000000060e007c20 */ /* 0x004fc80008400000 */
[----:B------:R-:W0:Y:S02]  /*0be0*/  F2F.F64.F32 R10, R0 ;  /* 0x00000000000a7310 */ /* 0x000e240000201800 */
[----:B0-----:R-:W-:-:S06]  /*0bf0*/  DMUL R10, R2, R10 ;  /* 0x0000000a020a7228 */ /* 0x001fcc0000000000 */
[----:B------:R-:W0:Y:S02]  /*0c00*/  F2F.F64.F32 R2, R9 ;  /* 0x0000000900027310 */ /* 0x000e240000201800 */
[----:B------:R-:W-:-:S08]  /*0c10*/  DFMA R10, R10, -0.5, R16 ;  /* 0xbfe000000a0a782b */ /* 0x000fd00000000010 */
[----:B0-----:R-:W-:-:S10]  /*0c20*/  DMUL R2, R2, R10 ;  /* 0x0000000a02027228 */ /* 0x001fd40000000000 */
[----:B------:R-:W0:Y:S02]  /*0c30*/  F2F.F32.F64 R3, R2 ;  /* 0x0000000200037310 */ /* 0x000e240000301000 */
[----:B0-----:R-:W-:Y:S01]  /*0c40*/  STG.E desc[UR4][R4.64], R3 ;  /* 0x0000000304007986 */ /* 0x001fe2000c101904 */
[----:B------:R-:W-:Y:S05]  /*0c50*/  EXIT ;  /* 0x000000000000794d */ /* 0x000fea0003800000 */
.L_x_109:
[----:B------:R-:W-:-:S05]  /*0c60*/  IMAD.IADD R5, R5, 0x1, -R6 ;  /* 0x0000000105057824 */ /* 0x000fca00078e0a06 */
[----:B------:R-:W-:-:S13]  /*0c70*/  ISETP.GE.AND P0, PT, R4, R5, PT ;  /* 0x000000050400720c */ /* 0x000fda0003f06270 */
[----:B------:R-:W-:Y:S05]  /*0c80*/  @P0 BRA `(.L_x_124) ;  /* 0x0000000000380947 */ /* 0x000fea0003800000 */
[----:B------:R-:W1:Y:S01]  /*0c90*/  LDC.64 R2, c[0x0][0x388] ;  /* 0x0000e200ff027b82 */ /* 0x000e620000000a00 */
[----:B------:R-:W-:-:S07]  /*0ca0*/  IMAD.MOV.U32 R5, RZ, RZ, 0x3f800000 ;  /* 0x3f800000ff057424 */ /* 0x000fce00078e00ff */
[----:B------:R-:W2:Y:S08]  /*0cb0*/  LDC.64 R6, c[0x0][0x390] ;  /* 0x0000e400ff067b82 */ /* 0x000eb00000000a00 */
[----:B------:R-:W3:Y:S08]  /*0cc0*/  LDC.64 R8, c[0x0][0x398] ;  /* 0x0000e600ff087b82 */ /* 0x000ef00000000a00 */
[----:B------:R-:W4:Y:S01]  /*0cd0*/  LDC.64 R10, c[0x0][0x3a0] ;  /* 0x0000e800ff0a7b82 */ /* 0x000f220000000a00 */
[----:B-1----:R-:W-:-:S05]  /*0ce0*/  IMAD.WIDE R2, R4, 0x4, R2 ;  /* 0x0000000404027825 */ /* 0x002fca00078e0202 */
[----:B0-----:R-:W-:Y:S01]  /*0cf0*/  STG.E desc[UR4][R2.64], R5 ;  /* 0x0000000502007986 */ /* 0x001fe2000c101904 */
[----:B--2---:R-:W-:-:S05]  /*0d00*/  IMAD.WIDE R6, R4, 0x4, R6 ;  /* 0x0000000404067825 */ /* 0x004fca00078e0206 */
[----:B------:R-:W-:Y:S01]  /*0d10*/  STG.E desc[UR4][R6.64], R5 ;  /* 0x0000000506007986 */ /* 0x000fe2000c101904 */
[----:B---3--:R-:W-:-:S05]  /*0d20*/  IMAD.WIDE R8, R4, 0x4, R8 ;  /* 0x0000000404087825 */ /* 0x008fca00078e0208 */
[----:B------:R-:W-:Y:S01]  /*0d30*/  STG.E desc[UR4][R8.64], R5 ;  /* 0x0000000508007986 */ /* 0x000fe2000c101904 */
[----:B----4-:R-:W-:-:S05]  /*0d40*/  IMAD.WIDE R10, R4, 0x4, R10 ;  /* 0x00000004040a7825 */ /* 0x010fca00078e020a */
[----:B------:R-:W-:Y:S01]  /*0d50*/  STG.E desc[UR4][R10.64], R5 ;  /* 0x000000050a007986 */ /* 0x000fe2000c101904 */
[----:B------:R-:W-:Y:S05]  /*0d60*/  EXIT ;  /* 0x000000000000794d */ /* 0x000fea0003800000 */
.L_x_124:
[----:B------:R-:W0:Y:S01]  /*0d70*/  LDC.64 R26, c[0x4][RZ] ;  /* 0x01000000ff1a7b82 */ /* 0x000e220000000a00 */
[----:B------:R-:W1:Y:S01]  /*0d80*/  I2F.F64 R6, R6 ;  /* 0x0000000600067312 */ /* 0x000e620000201c00 */
[----:B------:R-:W-:Y:S01]  /*0d90*/  IMAD.MOV.U32 R10, RZ, RZ, 0x1 ;  /* 0x00000001ff0a7424 */ /* 0x000fe200078e00ff */
[----:B------:R-:W2:Y:S01]  /*0da0*/  LDCU UR6, c[0x0][0x380] ;  /* 0x00007000ff0677ac */ /* 0x000ea20008000800 */
[----:B0-----:R-:W2:Y:S05]  /*0db0*/  LDG.E R26, desc[UR4][R26.64] ;  /* 0x000000041a1a7981 */ /* 0x001eaa000c1e1900 */
[----:B-1----:R-:W0:Y:S01]  /*0dc0*/  MUFU.RCP64H R11, R7 ;  /* 0x00000007000b7308 */ /* 0x002e220000001800 */
[----:B------:R-:W-:Y:S07]  /*0dd0*/  BSSY.RECONVERGENT B0, `(.L_x_125) ;  /* 0x0000019000007945 */ /* 0x000fee0003800200 */
[----:B------:R-:W1:Y:S08]  /*0de0*/  I2F.F64 R2, R4 ;  /* 0x0000000400027312 */ /* 0x000e700000201c00 */
[----:B------:R-:W3:Y:S01]  /*0df0*/  I2F.F64 R8, R15 ;  /* 0x0000000f00087312 */ /* 0x000ee20000201c00 */
[----:B0-----:R-:W-:-:S02]  /*0e00*/  DFMA R12, -R6, R10, 1 ;  /* 0x3ff00000060c742b */ /* 0x001fc4000000010a */
[----:B-1----:R-:W-:-:S06]  /*0e10*/  DADD R2, R2, 0.5 ;  /* 0x3fe0000002027429 */ /* 0x002fcc0000000000 */
[----:B------:R-:W-:Y:S02]  /*0e20*/  DFMA R12, R12, R12, R12 ;  /* 0x0000000c0c0c722b */ /* 0x000fe4000000000c */
[----:B---3--:R-:W-:-:S06]  /*0e30*/  DADD R2, R2, -R8 ;  /* 0x0000000002027229 */ /* 0x008fcc0000000808 */
[----:B------:R-:W-:Y:S02]  /*0e40*/  DFMA R12, R10, R12, R10 ;  /* 0x0000000c0a0c722b */ /* 0x000fe4000000000a */
[----:B------:R-:W-:-:S06]  /*0e50*/  DADD R10, -R6, R2 ;  /* 0x00000000060a7229 */ /* 0x000fcc0000000102 */
[----:B------:R-:W-:-:S08]  /*0e60*/  DFMA R8, -R6, R12, 1 ;  /* 0x3ff000000608742b */ /* 0x000fd0000000010c */
[----:B------:R-:W-:Y:S01]  /*0e70*/  DFMA R12, R12, R8, R12 ;  /* 0x000000080c0c722b */ /* 0x000fe2000000000c */
[----:B------:R-:W-:-:S07]  /*0e80*/  FSETP.GEU.AND P1, PT, |R11|, 6.5827683646048100446e-37, PT ;  /* 0x036000000b00780b */ /* 0x000fce0003f2e200 */
        /* <DEDUP_REMOVED lines=8> */
[----:B------:R-:W-:Y:S02]  /*0f10*/  MOV R9, R7 ;  /* 0x0000000700097202 */ /* 0x000fe40000000f00 */
[----:B------:R-:W-:-:S07]  /*0f20*/  MOV R0, 0xf40 ;  /* 0x00000f4000007802 */ /* 0x000fce0000000f00 */
[----:B------:R-:W-:Y:S05]  /*0f30*/  CALL.REL.NOINC `($__internal_10_$__cuda_sm20_div_rn_f64_full) ;  /* 0x0000000c00147944 */ /* 0x000fea0003c00000 */
[----:B------:R-:W-:Y:S02]  /*0f40*/  IMAD.MOV.U32 R2, RZ, RZ, R28 ;  /* 0x000000ffff027224 */ /* 0x000fe400078e001c */
[----:B------:R-:W-:-:S07]  /*0f50*/  IMAD.MOV.U32 R3, RZ, RZ, R29 ;  /* 0x000000ffff037224 */ /* 0x000fce00078e001d */
.L_x_126:
[----:B------:R-:W-:Y:S05]  /*0f60*/  BSYNC.RECONVERGENT B0 ;  /* 0x0000000000007941 */ /* 0x000fea0003800200 */
.L_x_125:
[----:B------:R-:W-:Y:S01]  /*0f70*/  DADD R10, -RZ, |R2| ;  /* 0x00000000ff0a7229 */ /* 0x000fe20000000502 */
[----:B------:R-:W-:Y:S01]  /*0f80*/  BSSY.RECONVERGENT B0, `(.L_x_127) ;  /* 0x0000004000007945 */ /* 0x000fe20003800200 */
[----:B------:R-:W-:-:S08]  /*0f90*/  MOV R0, 0xfc0 ;  /* 0x00000fc000007802 */ /* 0x000fd00000000f00 */
[----:B------:R-:W-:-:S07]  /*0fa0*/  IMAD.MOV.U32 R27, RZ, RZ, R11 ;  /* 0x000000ffff1b7224 */ /* 0x000fce00078e000b */
[----:B------:R-:W-:Y:S05]  /*0fb0*/  CALL.REL.NOINC `($_Z13initial_coffefiPfS_S_S_i$__internal_accurate_pow) ;  /* 0x0000001000687944 */ /* 0x000fea0003c00000 */
[----:B------:R-:W-:Y:S05]  /*0fc0*/  BSYNC.RECONVERGENT B0 ;  /* 0x0000000000007941 */ /* 0x000fea0003800200 */
.L_x_127:
[C---:B------:R-:W-:Y:S01]  /*0fd0*/  DADD R8, R2.reuse, 2 ;  /* 0x4000000002087429 */ /* 0x040fe20000000000 */
[----:B------:R-:W0:Y:S01]  /*0fe0*/  F2F.F64.F32 R26, R26 ;  /* 0x0000001a001a7310 */ /* 0x000e220000201800 */
[C---:B------:R-:W-:Y:S01]  /*0ff0*/  DSETP.NEU.AND P1, PT, R2.reuse, RZ, PT ;  /* 0x000000ff0200722a */ /* 0x040fe20003f2d000 */
[----:B------:R-:W-:Y:S01]  /*1000*/  BSSY.RECONVERGENT B0, `(.L_x_128) ;  /* 0x000000c000007945 */ /* 0x000fe20003800200 */
[----:B------:R-:W-:-:S06]  /*1010*/  DSETP.NEU.AND P0, PT, R2, 1, PT ;  /* 0x3ff000000200742a */ /* 0x000fcc0003f0d000 */
[----:B------:R-:W-:-:S04]  /*1020*/  LOP3.LUT R8, R9, 0x7ff00000, RZ, 0xc0, !PT ;  /* 0x7ff0000009087812 */ /* 0x000fc800078ec0ff */
[----:B------:R-:W-:Y:S02]  /*1030*/  ISETP.NE.AND P2, PT, R8, 0x7ff00000, PT ;  /* 0x7ff000000800780c */ /* 0x000fe40003f45270 */
[----:B------:R-:W-:-:S11]  /*1040*/  @!P1 CS2R R10, SRZ ;  /* 0x00000000000a9805 */ /* 0x000fd6000001ff00 */
[----:B0-----:R-:W-:Y:S05]  /*1050*/  @P2 BRA `(.L_x_129) ;  /* 0x0000000000182947 */ /* 0x001fea0003800000 */
[----:B------:R-:W-:-:S14]  /*1060*/  DSETP.NAN.AND P1, PT, R2, R2, PT ;  /* 0x000000020200722a */ /* 0x000fdc0003f28000 */
[----:B------:R-:W-:Y:S01]  /*1070*/  @P1 DADD R10, R2, 2 ;  /* 0x40000000020a1429 */ /* 0x000fe20000000000 */
[----:B------:R-:W-:Y:S10]  /*1080*/  @P1 BRA `(.L_x_129) ;  /* 0x00000000000c1947 */ /* 0x000ff40003800000 */
[----:B------:R-:W-:-:S14]  /*1090*/  DSETP.NEU.AND P1, PT, |R2|, +INF , PT ;  /* 0x7ff000000200742a */ /* 0x000fdc0003f2d200 */
[----:B------:R-:W-:Y:S02]  /*10a0*/  @!P1 IMAD.MOV.U32 R10, RZ, RZ, 0x0 ;  /* 0x00000000ff0a9424 */ /* 0x000fe400078e00ff */
[----:B------:R-:W-:-:S07]  /*10b0*/  @!P1 IMAD.MOV.U32 R11, RZ, RZ, 0x7ff00000 ;  /* 0x7ff00000ff0b9424 */ /* 0x000fce00078e00ff */
.L_x_129:
[----:B------:R-:W-:Y:S05]  /*10c0*/  BSYNC.RECONVERGENT B0 ;  /* 0x0000000000007941 */ /* 0x000fea0003800200 */
.L_x_128:
        /* <DEDUP_REMOVED lines=19> */
[----:B------:R-:W-:Y:S02]  /*1200*/  IMAD.MOV.U32 R13, RZ, RZ, R27 ;  /* 0x000000ffff0d7224 */ /* 0x000fe400078e001b */
[----:B------:R-:W-:-:S07]  /*1210*/  VIADD R12, R12, 0xfff00000 ;  /* 0xfff000000c0c7836 */ /* 0x000fce0000000000 */
[----:B------:R-:W-:Y:S05]  /*1220*/  CALL.REL.NOINC `($__internal_9_$__cuda_sm20_dblrcp_rn_slowpath_v3) ;  /* 0x0000000400b87944 */ /* 0x000fea0003c00000 */
.L_x_131:
[----:B------:R-:W-:Y:S05]  /*1230*/  BSYNC.RECONVERGENT B0 ;  /* 0x0000000000007941 */ /* 0x000fea0003800200 */
.L_x_130:
        /* <DEDUP_REMOVED lines=8> */
[----:B-1----:R0:W-:Y:S04]  /*12c0*/  STG.E desc[UR4][R14.64], R21 ;  /* 0x000000150e007986 */ /* 0x0021e8000c101904 */
[----:B---3--:R-:W2:Y:S01]  /*12d0*/  LDG.E R0, desc[UR4][R8.64] ;  /* 0x0000000408007981 */ /* 0x008ea2000c1e1900 */
[----:B----4-:R-:W-:Y:S01]  /*12e0*/  IMAD.WIDE R18, R4, 0x4, R18 ;  /* 0x0000000404127825 */ /* 0x010fe200078e0212 */
[----:B------:R-:W1:Y:S03]  /*12f0*/  MUFU.RCP64H R11, R7 ;  /* 0x00000007000b7308 */ /* 0x000e660000001800 */
[----:B------:R-:W-:Y:S02]  /*1300*/  IMAD.MOV.U32 R10, RZ, RZ, 0x1 ;  /* 0x00000001ff0a7424 */ /* 0x000fe400078e00ff */
[----:B--2---:R-:W-:-:S04]  /*1310*/  FMUL R0, R0, UR6 ;  /* 0x0000000600007c20 */ /* 0x004fc80008400000 */
[----:B------:R-:W2:Y:S02]  /*1320*/  F2F.F64.F32 R12, R0 ;  /* 0x00000000000c7310 */ /* 0x000ea40000201800 */
[----:B--2---:R-:W-:-:S06]  /*1330*/  DMUL R12, R2, R12 ;  /* 0x0000000c020c7228 */ /* 0x004fcc0000000000 */
[----:B------:R-:W2:Y:S02]  /*1340*/  F2F.F64.F32 R2, R21 ;  /* 0x0000001500027310 */ /* 0x000ea40000201800 */
[----:B------:R-:W-:-:S08]  /*1350*/  DFMA R12, R12, -0.5, R16 ;  /* 0xbfe000000c0c782b */ /* 0x000fd00000000010 */
[----:B--2---:R-:W-:-:S10]  /*1360*/  DMUL R2, R2, R12 ;  /* 0x0000000c02027228 */ /* 0x004fd40000000000 */
[----:B------:R-:W2:Y:S02]  /*1370*/  F2F.F32.F64 R3, R2 ;  /* 0x0000000200037310 */ /* 0x000ea40000301000 */
[----:B--2---:R2:W-:Y:S04]  /*1380*/  STG.E desc[UR4][R18.64], R3 ;  /* 0x0000000312007986 */ /* 0x0045e8000c101904 */
[----:B------:R-:W3:Y:S01]  /*1390*/  LDG.E R8, desc[UR4][R8.64] ;  /* 0x0000000408087981 */ /* 0x000ee2000c1e1900 */
[----:B-1----:R-:W-:Y:S01]  /*13a0*/  DFMA R12, -R6, R10, 1 ;  /* 0x3ff00000060c742b */ /* 0x002fe2000000010a */
[----:B------:R-:W-:Y:S07]  /*13b0*/  BSSY.RECONVERGENT B0, `(.L_x_132) ;  /* 0x0000013000007945 */ /* 0x000fee0003800200 */
[----:B------:R-:W-:-:S08]  /*13c0*/  DFMA R12, R12, R12, R12 ;  /* 0x0000000c0c0c722b */ /* 0x000fd0000000000c */
[----:B------:R-:W-:Y:S01]  /*13d0*/  DFMA R12, R10, R12, R10 ;  /* 0x0000000c0a0c722b */ /* 0x000fe2000000000a */
[----:B------:R-:W-:-:S07]  /*13e0*/  IMAD.IADD R10, R4, 0x1, -R5 ;  /* 0x00000001040a7824 */ /* 0x000fce00078e0a05 */
[----:B0-----:R-:W-:Y:S01]  /*13f0*/  DFMA R14, -R6, R12, 1 ;  /* 0x3ff00000060e742b */ /* 0x001fe2000000010c */
[----:B------:R-:W0:Y:S07]  /*1400*/  I2F.F64 R10, R10 ;  /* 0x0000000a000a7312 */ /* 0x000e2e0000201c00 */
[----:B------:R-:W-:-:S08]  /*1410*/  DFMA R14, R12, R14, R12 ;  /* 0x0000000e0c0e722b */ /* 0x000fd0000000000c */
[----:B0-----:R-:W-:Y:S01]  /*1420*/  DMUL R28, R14, R10 ;  /* 0x0000000a0e1c7228 */ /* 0x001fe20000000000 */
[----:B------:R-:W-:-:S07]  /*1430*/  FSETP.GEU.AND P1, PT, |R11|, 6.5827683646048100446e-37, PT ;  /* 0x036000000b00780b */ /* 0x000fce0003f2e200 */
[----:B--2---:R-:W-:-:S08]  /*1440*/  DFMA R2, -R6, R28, R10 ;  /* 0x0000001c0602722b */ /* 0x004fd0000000010a */
[----:B------:R-:W-:-:S10]  /*1450*/  DFMA R28, R14, R2, R28 ;  /* 0x000000020e1c722b */ /* 0x000fd4000000001c */
[----:B------:R-:W-:-:S05]  /*1460*/  FFMA R0, RZ, R7, R29 ;  /* 0x00000007ff007223 */ /* 0x000fca000000001d */
[----:B------:R-:W-:Y:S01]  /*1470*/  FSETP.GT.AND P0, PT, |R0|, 1.469367938527859385e-39, PT ;  /* 0x001000000000780b */ /* 0x000fe20003f04200 */
[----:B---3--:R-:W-:-:S12]  /*1480*/  FMUL R2, R8, UR6 ;  /* 0x0000000608027c20 */ /* 0x008fd80008400000 */
[----:B------:R-:W-:Y:S05]  /*1490*/  @P0 BRA P1, `(.L_x_133) ;  /* 0x0000000000100947 */ /* 0x000fea0000800000 */
[----:B------:R-:W-:Y:S01]  /*14a0*/  IMAD.MOV.U32 R8, RZ, RZ, R6 ;  /* 0x000000ffff087224 */ /* 0x000fe200078e0006 */
[----:B------:R-:W-:Y:S01]  /*14b0*/  MOV R0, 0x14e0 ;  /* 0x000014e000007802 */ /* 0x000fe20000000f00 */
[----:B------:R-:W-:-:S07]  /*14c0*/  IMAD.MOV.U32 R9, RZ, RZ, R7 ;  /* 0x000000ffff097224 */ /* 0x000fce00078e0007 */
[----:B------:R-:W-:Y:S05]  /*14d0*/  CALL.REL.NOINC `($__internal_10_$__cuda_sm20_div_rn_f64_full) ;  /* 0x0000000400ac7944 */ /* 0x000fea0003c00000 */
.L_x_133:
[----:B------:R-:W-:Y:S05]  /*14e0*/  BSYNC.RECONVERGENT B0 ;  /* 0x0000000000007941 */ /* 0x000fea0003800200 */
.L_x_132:
[----:B------:R-:W-:Y:S01]  /*14f0*/  DADD R10, -RZ, |R28| ;  /* 0x00000000ff0a7229 */ /* 0x000fe2000000051c */
[----:B------:R-:W-:Y:S01]  /*1500*/  BSSY.RECONVERGENT B0, `(.L_x_134) ;  /* 0x0000004000007945 */ /* 0x000fe20003800200 */
[----:B------:R-:W-:-:S08]  /*1510*/  MOV R0, 0x1540 ;  /* 0x0000154000007802 */ /* 0x000fd00000000f00 */
[----:B------:R-:W-:-:S07]  /*1520*/  MOV R27, R11 ;  /* 0x0000000b001b7202 */ /* 0x000fce0000000f00 */
[----:B------:R-:W-:Y:S05]  /*1530*/  CALL.REL.NOINC `($_Z13initial_coffefiPfS_S_S_i$__internal_accurate_pow) ;  /* 0x0000000c00087944 */ /* 0x000fea0003c00000 */
[----:B------:R-:W-:Y:S05]  /*1540*/  BSYNC.RECONVERGENT B0 ;  /* 0x0000000000007941 */ /* 0x000fea0003800200 */
.L_x_134:
        /* <DEDUP_REMOVED lines=15> */
.L_x_136:
[----:B------:R-:W-:Y:S05]  /*1640*/  BSYNC.RECONVERGENT B0 ;  /* 0x0000000000007941 */ /* 0x000fea0003800200 */
.L_x_135:
        /* <DEDUP_REMOVED lines=16> */
[----:B------:R-:W-:Y:S02]  /*1750*/  LOP3.LUT R0, R13, 0x7fffffff, RZ, 0xc0, !PT ;  /* 0x7fffffff0d007812 */ /* 0x000fe400078ec0ff */
[----:B------:R-:W-:-:S03]  /*1760*/  MOV R8, R12 ;  /* 0x0000000c00087202 */ /* 0x000fc60000000f00 */
[----:B------:R-:W-:Y:S01]  /*1770*/  VIADD R12, R0, 0xfff00000 ;  /* 0xfff00000000c7836 */ /* 0x000fe20000000000 */
[----:B------:R-:W-:-:S07]  /*1780*/  MOV R0, 0x17a0 ;  /* 0x000017a000007802 */ /* 0x000fce0000000f00 */
[----:B------:R-:W-:Y:S05]  /*1790*/  CALL.REL.NOINC `($__internal_9_$__cuda_sm20_dblrcp_rn_slowpath_v3) ;  /* 0x00000000005c7944 */ /* 0x000fea0003c00000 */
[----:B------:R-:W-:Y:S02]  /*17a0*/  IMAD.MOV.U32 R8, RZ, RZ, R10 ;  /* 0x000000ffff087224 */ /* 0x000fe400078e000a */
[----:B------:R-:W-:-:S07]  /*17b0*/  IMAD.MOV.U32 R9, RZ, RZ, R11 ;  /* 0x000000ffff097224 */ /* 0x000fce00078e000b */
.L_x_138:
[----:B------:R-:W-:Y:S05]  /*17c0*/  BSYNC.RECONVERGENT B0 ;  /* 0x0000000000007941 */ /* 0x000fea0003800200 */
.L_x_137:
[----:B------:R-:W0:Y:S01]  /*17d0*/  LDC.64 R6, c[0x0][0x398] ;  /* 0x0000e600ff067b82 */ /* 0x000e220000000a00 */
[----:B------:R-:W1:Y:S01]  /*17e0*/  F2F.F32.F64 R9, R8 ;  /* 0x0000000800097310 */ /* 0x000e620000301000 */
[----:B------:R-:W2:Y:S06]  /*17f0*/  LDCU UR6, c[0x0][0x380] ;  /* 0x00007000ff0677ac */ /* 0x000eac0008000800 */
[----:B------:R-:W3:Y:S01]  /*1800*/  LDC.64 R12, c[0x4][RZ] ;  /* 0x01000000ff0c7b82 */ /* 0x000ee20000000a00 */
[----:B------:R-:W-:Y:S02]  /*1810*/  IMAD.MOV.U32 R14, RZ, RZ, 0x0 ;  /* 0x00000000ff0e7424 */ /* 0x000fe400078e00ff */
[----:B------:R-:W-:-:S05]  /*1820*/  IMAD.MOV.U32 R15, RZ, RZ, 0x3ff00000 ;  /* 0x3ff00000ff0f7424 */ /* 0x000fca00078e00ff */
        /* <DEDUP_REMOVED lines=14> */
        .weak           $__internal_9_$__cuda_sm20_dblrcp_rn_slowpath_v3
        .type           $__internal_9_$__cuda_sm20_dblrcp_rn_slowpath_v3,@function
        .size           $__internal_9_$__cuda_sm20_dblrcp_rn_slowpath_v3,($__internal_10_$__cuda_sm20_div_rn_f64_full - $__internal_9_$__cuda_sm20_dblrcp_rn_slowpath_v3)
$__internal_9_$__cuda_sm20_dblrcp_rn_slowpath_v3:
[----:B------:R-:W-:Y:S01]  /*1910*/  MOV R9, R13 ;  /* 0x0000000d00097202 */ /* 0x000fe20000000f00 */
[----:B------:R-:W-:Y:S05]  /*1920*/  BSSY.RECONVERGENT B1, `(.L_x_139) ;  /* 0x0000023000017945 */ /* 0x000fea0003800200 */
[----:B------:R-:W-:-:S14]  /*1930*/  DSETP.GTU.AND P0, PT, |R8|, +INF , PT ;  /* 0x7ff000000800742a */ /* 0x000fdc0003f0c200 */
[----:B------:R-:W-:Y:S05]  /*1940*/  @P0 BRA `(.L_x_140) ;  /* 0x0000000000780947 */ /* 0x000fea0003800000 */
[----:B------:R-:W-:-:S05]  /*1950*/  LOP3.LUT R13, R13, 0x7fffffff, RZ, 0xc0, !PT ;  /* 0x7fffffff0d0d7812 */ /* 0x000fca00078ec0ff */
[----:B------:R-:W-:-:S05]  /*1960*/  VIADD R10, R13, 0xffffffff ;  /* 0xffffffff0d0a7836 */ /* 0x000fca0000000000 */
[----:B------:R-:W-:-:S13]  /*1970*/  ISETP.GE.U32.AND P0, PT, R10, 0x7fefffff, PT ;  /* 0x7fefffff0a00780c */ /* 0x000fda0003f06070 */
[----:B------:R-:W-:Y:S01]  /*1980*/  @P0 LOP3.LUT R11, R9, 0x7ff00000, RZ, 0x3c, !PT ;  /* 0x7ff00000090b0812 */ /* 0x000fe200078e3cff */
[----:B------:R-:W-:Y:S01]  /*1990*/  @P0 IMAD.MOV.U32 R10, RZ, RZ, RZ ;  /* 0x000000ffff0a0224 */ /* 0x000fe200078e00ff */
[----:B------:R-:W-:Y:S06]  /*19a0*/  @P0 BRA `(.L_x_141) ;  /* 0x0000000000680947 */ /* 0x000fec0003800000 */
[----:B------:R-:W-:-:S13]  /*19b0*/  ISETP.GE.U32.AND P0, PT, R13, 0x1000001, PT ;  /* 0x010000010d00780c */ /* 0x000fda0003f06070 */
[----:B------:R-:W-:Y:S05]  /*19c0*/  @!P0 BRA `(.L_x_142) ;  /* 0x0000000000348947 */ /* 0x000fea0003800000 */
[----:B------:R-:W-:Y:S02]  /*19d0*/  VIADD R11, R9, 0xc0200000 ;  /* 0xc0200000090b7836 */ /* 0x000fe40000000000 */
[----:B------:R-:W-:Y:S02]  /*19e0*/  IMAD.MOV.U32 R10, RZ, RZ, R8 ;  /* 0x000000ffff0a7224 */ /* 0x000fe400078e0008 */
[----:B------:R-:W0:Y:S04]  /*19f0*/  MUFU.RCP64H R13, R11 ;  /* 0x0000000b000d7308 */ /* 0x000e280000001800 */
[----:B0-----:R-:W-:-:S08]  /*1a00*/  DFMA R14, -R10, R12, 1 ;  /* 0x3ff000000a0e742b */ /* 0x001fd0000000010c */
[----:B------:R-:W-:-:S08]  /*1a10*/  DFMA R14, R14, R14, R14 ;  /* 0x0000000e0e0e722b */ /* 0x000fd0000000000e */
[----:B------:R-:W-:-:S08]  /*1a20*/  DFMA R14, R12, R14, R12 ;  /* 0x0000000e0c0e722b */ /* 0x000fd0000000000c */
[----:B------:R-:W-:-:S08]  /*1a30*/  DFMA R12, -R10, R14, 1 ;  /* 0x3ff000000a0c742b */ /* 0x000fd0000000010e */
[----:B------:R-:W-:-:S08]  /*1a40*/  DFMA R12, R14, R12, R14 ;  /* 0x0000000c0e0c722b */ /* 0x000fd0000000000e */
[----:B------:R-:W-:-:S08]  /*1a50*/  DMUL R12, R12, 2.2250738585072013831e-308 ;  /* 0x001000000c0c7828 */ /* 0x000fd00000000000 */
[----:B------:R-:W-:-:S08]  /*1a60*/  DFMA R8, -R8, R12, 1 ;  /* 0x3ff000000808742b */ /* 0x000fd0000000010c */
[----:B------:R-:W-:-:S08]  /*1a70*/  DFMA R8, R8, R8, R8 ;  /* 0x000000080808722b */ /* 0x000fd00000000008 */
[----:B------:R-:W-:Y:S01]  /*1a80*/  DFMA R10, R12, R8, R12 ;  /* 0x000000080c0a722b */ /* 0x000fe2000000000c */
[----:B------:R-:W-:Y:S10]  /*1a90*/  BRA `(.L_x_141) ;  /* 0x00000000002c7947 */ /* 0x000ff40003800000 */
.L_x_142:
[----:B------:R-:W-:-:S06]  /*1aa0*/  DMUL R8, R8, 8.11296384146066816958e+31 ;  /* 0x4690000008087828 */ /* 0x000fcc0000000000 */
[----:B------:R-:W0:Y:S02]  /*1ab0*/  MUFU.RCP64H R13, R9 ;  /* 0x00000009000d7308 */ /* 0x000e240000001800 */
[----:B0-----:R-:W-:-:S08]  /*1ac0*/  DFMA R10, -R8, R12, 1 ;  /* 0x3ff00000080a742b */ /* 0x001fd0000000010c */
[----:B------:R-:W-:-:S08]  /*1ad0*/  DFMA R10, R10, R10, R10 ;  /* 0x0000000a0a0a722b */ /* 0x000fd0000000000a */
[----:B------:R-:W-:-:S08]  /*1ae0*/  DFMA R10, R12, R10, R12 ;  /* 0x0000000a0c0a722b */ /* 0x000fd0000000000c */
[----:B------:R-:W-:-:S08]  /*1af0*/  DFMA R12, -R8, R10, 1 ;  /* 0x3ff00000080c742b */ /* 0x000fd0000000010a */
[----:B------:R-:W-:-:S08]  /*1b00*/  DFMA R10, R10, R12, R10 ;  /* 0x0000000c0a0a722b */ /* 0x000fd0000000000a */
[----:B------:R-:W-:Y:S01]  /*1b10*/  DMUL R10, R10, 8.11296384146066816958e+31 ;  /* 0x469000000a0a7828 */ /* 0x000fe20000000000 */
[----:B------:R-:W-:Y:S10]  /*1b20*/  BRA `(.L_x_141) ;  /* 0x0000000000087947 */ /* 0x000ff40003800000 */
.L_x_140:
[----:B------:R-:W-:Y:S01]  /*1b30*/  LOP3.LUT R11, R9, 0x80000, RZ, 0xfc, !PT ;  /* 0x00080000090b7812 */ /* 0x000fe200078efcff */
[----:B------:R-:W-:-:S07]  /*1b40*/  IMAD.MOV.U32 R10, RZ, RZ, R8 ;  /* 0x000000ffff0a7224 */ /* 0x000fce00078e0008 */
.L_x_141:
[----:B------:R-:W-:Y:S05]  /*1b50*/  BSYNC.RECONVERGENT B1 ;  /* 0x0000000000017941 */ /* 0x000fea0003800200 */
.L_x_139:
[----:B------:R-:W-:Y:S01]  /*1b60*/  MOV R8, R0 ;  /* 0x0000000000087202 */ /* 0x000fe20000000f00 */
[----:B------:R-:W-:-:S04]  /*1b70*/  IMAD.MOV.U32 R9, RZ, RZ, 0x0 ;  /* 0x00000000ff097424 */ /* 0x000fc800078e00ff */
[----:B------:R-:W-:Y:S05]  /*1b80*/  RET.REL.NODEC R8 `(_Z13initial_coffefiPfS_S_S_i) ;  /* 0xffffffe4081c7950 */ /* 0x000fea0003c3ffff */
        .weak           $__internal_10_$__cuda_sm20_div_rn_f64_full
        .type           $__internal_10_$__cuda_sm20_div_rn_f64_full,@function
        .size           $__internal_10_$__cuda_sm20_div_rn_f64_full,($_Z13initial_coffefiPfS_S_S_i$__internal_accurate_pow - $__internal_10_$__cuda_sm20_div_rn_f64_full)
$__internal_10_$__cuda_sm20_div_rn_f64_full:
[C---:B------:R-:W-:Y:S01]  /*1b90*/  FSETP.GEU.AND P0, PT, |R9|.reuse, 1.469367938527859385e-39, PT ;  /* 0x001000000900780b */ /* 0x040fe20003f0e200 */
[----:B------:R-:W-:Y:S01]  /*1ba0*/  IMAD.MOV.U32 R12, RZ, RZ, 0x1 ;  /* 0x00000001ff0c7424 */ /* 0x000fe200078e00ff */
[----:B------:R-:W-:Y:S01]  /*1bb0*/  LOP3.LUT R24, R9, 0x800fffff, RZ, 0xc0, !PT ;  /* 0x800fffff09187812 */ /* 0x000fe200078ec0ff */
[----:B------:R-:W-:Y:S01]  /*1bc0*/  IMAD.MOV.U32 R20, RZ, RZ, 0x1ca00000 ;  /* 0x1ca00000ff147424 */ /* 0x000fe200078e00ff */
[C---:B------:R-:W-:Y:S01]  /*1bd0*/  FSETP.GEU.AND P2, PT, |R11|.reuse, 1.469367938527859385e-39, PT ;  /* 0x001000000b00780b */ /* 0x040fe20003f4e200 */
[----:B------:R-:W-:Y:S01]  /*1be0*/  BSSY.RECONVERGENT B1, `(.L_x_143) ;  /* 0x0000052000017945 */ /* 0x000fe20003800200 */
[----:B------:R-:W-:Y:S01]  /*1bf0*/  LOP3.LUT R25, R24, 0x3ff00000, RZ, 0xfc, !PT ;  /* 0x3ff0000018197812 */ /* 0x000fe200078efcff */
[----:B------:R-:W-:Y:S01]  /*1c00*/  IMAD.MOV.U32 R24, RZ, RZ, R8 ;  /* 0x000000ffff187224 */ /* 0x000fe200078e0008 */
[----:B------:R-:W-:Y:S02]  /*1c10*/  LOP3.LUT R3, R11, 0x7ff00000, RZ, 0xc0, !PT ;  /* 0x7ff000000b037812 */ /* 0x000fe400078ec0ff */
[----:B------:R-:W-:-:S03]  /*1c20*/  LOP3.LUT R22, R9, 0x7ff00000, RZ, 0xc0, !PT ;  /* 0x7ff0000009167812 */ /* 0x000fc600078ec0ff */
[----:B------:R-:W-:Y:S01]  /*1c30*/  @!P0 DMUL R24, R8, 8.98846567431157953865e+307 ;  /* 0x7fe0000008188828 */ /* 0x000fe20000000000 */
[----:B------:R-:W-:Y:S01]  /*1c40*/  ISETP.GE.U32.AND P1, PT, R3, R22, PT ;  /* 0x000000160300720c */ /* 0x000fe20003f26070 */
[----:B------:R-:W-:Y:S02]  /*1c50*/  IMAD.MOV.U32 R21, RZ, RZ, R3 ;  /* 0x000000ffff157224 */ /* 0x000fe400078e0003 */
[----:B------:R-:W-:Y:S02]  /*1c60*/  @!P2 LOP3.LUT R14, R9, 0x7ff00000, RZ, 0xc0, !PT ;  /* 0x7ff00000090ea812 */ /* 0x000fe400078ec0ff */
[----:B------:R-:W0:Y:S02]  /*1c70*/  MUFU.RCP64H R13, R25 ;  /* 0x00000019000d7308 */ /* 0x000e240000001800 */
[----:B------:R-:W-:Y:S02]  /*1c80*/  @!P2 ISETP.GE.U32.AND P3, PT, R3, R14, PT ;  /* 0x0000000e0300a20c */ /* 0x000fe40003f66070 */
[----:B------:R-:W-:-:S02]  /*1c90*/  @!P0 LOP3.LUT R22, R25, 0x7ff00000, RZ, 0xc0, !PT ;  /* 0x7ff0000019168812 */ /* 0x000fc400078ec0ff */
[----:B------:R-:W-:-:S04]  /*1ca0*/  @!P2 SEL R15, R20, 0x63400000, !P3 ;  /* 0x63400000140fa807 */ /* 0x000fc80005800000 */
[----:B------:R-:W-:-:S04]  /*1cb0*/  @!P2 LOP3.LUT R18, R15, 0x80000000, R11, 0xf8, !PT ;  /* 0x800000000f12a812 */ /* 0x000fc800078ef80b */
[----:B------:R-:W-:Y:S02]  /*1cc0*/  @!P2 LOP3.LUT R19, R18, 0x100000, RZ, 0xfc, !PT ;  /* 0x001000001213a812 */ /* 0x000fe400078efcff */
[----:B------:R-:W-:Y:S01]  /*1cd0*/  @!P2 MOV R18, RZ ;  /* 0x000000ff0012a202 */ /* 0x000fe20000000f00 */
[----:B0-----:R-:W-:-:S08]  /*1ce0*/  DFMA R16, R12, -R24, 1 ;  /* 0x3ff000000c10742b */ /* 0x001fd00000000818 */
[----:B------:R-:W-:-:S08]  /*1cf0*/  DFMA R16, R16, R16, R16 ;  /* 0x000000101010722b */ /* 0x000fd00000000010 */
[----:B------:R-:W-:Y:S01]  /*1d00*/  DFMA R16, R12, R16, R12 ;  /* 0x000000100c10722b */ /* 0x000fe2000000000c */
[----:B------:R-:W-:Y:S01]  /*1d10*/  SEL R13, R20, 0x63400000, !P1 ;  /* 0x63400000140d7807 */ /* 0x000fe20004800000 */
[----:B------:R-:W-:-:S03]  /*1d20*/  IMAD.MOV.U32 R12, RZ, RZ, R10 ;  /* 0x000000ffff0c7224 */ /* 0x000fc600078e000a */
[----:B------:R-:W-:-:S03]  /*1d30*/  LOP3.LUT R13, R13, 0x800fffff, R11, 0xf8, !PT ;  /* 0x800fffff0d0d7812 */ /* 0x000fc600078ef80b */
[----:B------:R-:W-:-:S03]  /*1d40*/  DFMA R14, R16, -R24, 1 ;  /* 0x3ff00000100e742b */ /* 0x000fc60000000818 */
[----:B------:R-:W-:-:S05]  /*1d50*/  @!P2 DFMA R12, R12, 2, -R18 ;  /* 0x400000000c0ca82b */ /* 0x000fca0000000812 */
[----:B------:R-:W-:-:S05]  /*1d60*/  DFMA R14, R16, R14, R16 ;  /* 0x0000000e100e722b */ /* 0x000fca0000000010 */
[----:B------:R-:W-:-:S03]  /*1d70*/  @!P2 LOP3.LUT R21, R13, 0x7ff00000, RZ, 0xc0, !PT ;  /* 0x7ff000000d15a812 */ /* 0x000fc600078ec0ff */
[----:B------:R-:W-:Y:S02]  /*1d80*/  DMUL R16, R14, R12 ;  /* 0x0000000c0e107228 */ /* 0x000fe40000000000 */
[----:B------:R-:W-:-:S05]  /*1d90*/  VIADD R23, R21, 0xffffffff ;  /* 0xffffffff15177836 */ /* 0x000fca0000000000 */
[----:B------:R-:W-:Y:S01]  /*1da0*/  ISETP.GT.U32.AND P0, PT, R23, 0x7feffffe, PT ;  /* 0x7feffffe1700780c */ /* 0x000fe20003f04070 */
[----:B------:R-:W-:Y:S01]  /*1db0*/  VIADD R23, R22, 0xffffffff ;  /* 0xffffffff16177836 */ /* 0x000fe20000000000 */
[----:B------:R-:W-:-:S04]  /*1dc0*/  DFMA R18, R16, -R24, R12 ;  /* 0x800000181012722b */ /* 0x000fc8000000000c */
[----:B------:R-:W-:-:S04]  /*1dd0*/  ISETP.GT.U32.OR P0, PT, R23, 0x7feffffe, P0 ;  /* 0x7feffffe1700780c */ /* 0x000fc80000704470 */
[----:B------:R-:W-:-:S09]  /*1de0*/  DFMA R18, R14, R18, R16 ;  /* 0x000000120e12722b */ /* 0x000fd20000000010 */
[----:B------:R-:W-:Y:S05]  /*1df0*/  @P0 BRA `(.L_x_144) ;  /* 0x00000000006c0947 */ /* 0x000fea0003800000 */
[----:B------:R-:W-:-:S04]  /*1e00*/  LOP3.LUT R14, R9, 0x7ff00000, RZ, 0xc0, !PT ;  /* 0x7ff00000090e7812 */ /* 0x000fc800078ec0ff */
[CC--:B------:R-:W-:Y:S02]  /*1e10*/  VIADDMNMX R10, R3.reuse, -R14.reuse, 0xb9600000, !PT ;  /* 0xb9600000030a7446 */ /* 0x0c0fe4000780090e */
[----:B------:R-:W-:Y:S02]  /*1e20*/  ISETP.GE.U32.AND P0, PT, R3, R14, PT ;  /* 0x0000000e0300720c */ /* 0x000fe40003f06070 */
[----:B------:R-:W-:Y:S02]  /*1e30*/  VIMNMX R3, PT, PT, R10, 0x46a00000, PT ;  /* 0x46a000000a037848 */ /* 0x000fe40003fe0100 */
[----:B------:R-:W-:Y:S02]  /*1e40*/  SEL R20, R20, 0x63400000, !P0 ;  /* 0x6340000014147807 */ /* 0x000fe40004000000 */
[----:B------:R-:W-:-:S03]  /*1e50*/  MOV R10, RZ ;  /* 0x000000ff000a7202 */ /* 0x000fc60000000f00 */
        /* <DEDUP_REMOVED lines=11> */
[----:B------:R-:W-:Y:S01]  /*1f10*/  IMAD.MOV R9, RZ, RZ, -R3 ;  /* 0x000000ffff097224 */ /* 0x000fe200078e0a03 */
[----:B------:R-:W-:Y:S01]  /*1f20*/  DMUL.RP R10, R18, R10 ;  /* 0x0000000a120a7228 */ /* 0x000fe20000008000 */
[----:B------:R-:W-:Y:S01]  /*1f30*/  IMAD.MOV.U32 R8, RZ, RZ, RZ ;  /* 0x000000ffff087224 */ /* 0x000fe200078e00ff */
[----:B------:R-:W-:-:S05]  /*1f40*/  IADD3 R3, PT, PT, -R3, -0x43300000, RZ ;  /* 0xbcd0000003037810 */ /* 0x000fca0007ffe1ff */
[----:B------:R-:W-:-:S03]  /*1f50*/  DFMA R8, R14, -R8, R18 ;  /* 0x800000080e08722b */ /* 0x000fc60000000012 */
[----:B------:R-:W-:-:S07]  /*1f60*/  LOP3.LUT R17, R11, R17, RZ, 0x3c, !PT ;  /* 0x000000110b117212 */ /* 0x000fce00078e3cff */
[----:B------:R-:W-:-:S04]  /*1f70*/  FSETP.NEU.AND P0, PT, |R9|, R3, PT ;  /* 0x000000030900720b */ /* 0x000fc80003f0d200 */
[----:B------:R-:W-:Y:S02]  /*1f80*/  FSEL R14, R10, R14, !P0 ;  /* 0x0000000e0a0e7208 */ /* 0x000fe40004000000 */
[----:B------:R-:W-:Y:S01]  /*1f90*/  FSEL R15, R17, R15, !P0 ;  /* 0x0000000f110f7208 */ /* 0x000fe20004000000 */
[----:B------:R-:W-:Y:S06]  /*1fa0*/  BRA `(.L_x_145) ;  /* 0x0000000000547947 */ /* 0x000fec0003800000 */
.L_x_144:
[----:B------:R-:W-:-:S14]  /*1fb0*/  DSETP.NAN.AND P0, PT, R10, R10, PT ;  /* 0x0000000a0a00722a */ /* 0x000fdc0003f08000 */
[----:B------:R-:W-:Y:S05]  /*1fc0*/  @P0 BRA `(.L_x_146) ;  /* 0x0000000000440947 */ /* 0x000fea0003800000 */
[----:B------:R-:W-:-:S14]  /*1fd0*/  DSETP.NAN.AND P0, PT, R8, R8, PT ;  /* 0x000000080800722a */ /* 0x000fdc0003f08000 */
[----:B------:R-:W-:Y:S05]  /*1fe0*/  @P0 BRA `(.L_x_147) ;  /* 0x0000000000300947 */ /* 0x000fea0003800000 */
[----:B------:R-:W-:Y:S01]  /*1ff0*/  ISETP.NE.AND P0, PT, R21, R22, PT ;  /* 0x000000161500720c */ /* 0x000fe20003f05270 */
[----:B------:R-:W-:Y:S02]  /*2000*/  IMAD.MOV.U32 R14, RZ, RZ, 0x0 ;  /* 0x00000000ff0e7424 */ /* 0x000fe400078e00ff */
[----:B------:R-:W-:-:S10]  /*2010*/  IMAD.MOV.U32 R15, RZ, RZ, -0x80000 ;  /* 0xfff80000ff0f7424 */ /* 0x000fd400078e00ff */
[----:B------:R-:W-:Y:S05]  /*2020*/  @!P0 BRA `(.L_x_145) ;  /* 0x0000000000348947 */ /* 0x000fea0003800000 */
[----:B------:R-:W-:Y:S02]  /*2030*/  ISETP.NE.AND P0, PT, R21, 0x7ff00000, PT ;  /* 0x7ff000001500780c */ /* 0x000fe40003f05270 */
[----:B------:R-:W-:Y:S02]  /*2040*/  LOP3.LUT R15, R11, 0x80000000, R9, 0x48, !PT ;  /* 0x800000000b0f7812 */ /* 0x000fe400078e4809 */
[----:B------:R-:W-:-:S13]  /*2050*/  ISETP.EQ.OR P0, PT, R22, RZ, !P0 ;  /* 0x000000ff1600720c */ /* 0x000fda0004702670 */
[----:B------:R-:W-:Y:S02]  /*2060*/  @P0 LOP3.LUT R3, R15, 0x7ff00000, RZ, 0xfc, !PT ;  /* 0x7ff000000f030812 */ /* 0x000fe400078efcff */
[----:B------:R-:W-:Y:S01]  /*2070*/  @!P0 MOV R14, RZ ;  /* 0x000000ff000e8202 */ /* 0x000fe20000000f00 */
[----:B------:R-:W-:Y:S02]  /*2080*/  @P0 IMAD.MOV.U32 R14, RZ, RZ, RZ ;  /* 0x000000ffff0e0224 */ /* 0x000fe400078e00ff */
[----:B------:R-:W-:Y:S01]  /*2090*/  @P0 IMAD.MOV.U32 R15, RZ, RZ, R3 ;  /* 0x000000ffff0f0224 */ /* 0x000fe200078e0003 */
[----:B------:R-:W-:Y:S06]  /*20a0*/  BRA `(.L_x_145) ;  /* 0x0000000000147947 */ /* 0x000fec0003800000 */
.L_x_147:
[----:B------:R-:W-:Y:S01]  /*20b0*/  LOP3.LUT R15, R9, 0x80000, RZ, 0xfc, !PT ;  /* 0x00080000090f7812 */ /* 0x000fe200078efcff */
[----:B------:R-:W-:Y:S01]  /*20c0*/  IMAD.MOV.U32 R14, RZ, RZ, R8 ;  /* 0x000000ffff0e7224 */ /* 0x000fe200078e0008 */
[----:B------:R-:W-:Y:S06]  /*20d0*/  BRA `(.L_x_145) ;  /* 0x0000000000087947 */ /* 0x000fec0003800000 */
.L_x_146:
[----:B------:R-:W-:Y:S01]  /*20e0*/  LOP3.LUT R15, R11, 0x80000, RZ, 0xfc, !PT ;  /* 0x000800000b0f7812 */ /* 0x000fe200078efcff */
[----:B------:R-:W-:-:S07]  /*20f0*/  IMAD.MOV.U32 R14, RZ, RZ, R10 ;  /* 0x000000ffff0e7224 */ /* 0x000fce00078e000a */
.L_x_145:
[----:B------:R-:W-:Y:S05]  /*2100*/  BSYNC.RECONVERGENT B1 ;  /* 0x0000000000017941 */ /* 0x000fea0003800200 */
.L_x_143:
[----:B------:R-:W-:Y:S01]  /*2110*/  IMAD.MOV.U32 R8, RZ, RZ, R0 ;  /* 0x000000ffff087224 */ /* 0x000fe200078e0000 */
[----:B------:R-:W-:Y:S01]  /*2120*/  MOV R29, R15 ;  /* 0x0000000f001d7202 */ /* 0x000fe20000000f00 */
[----:B------:R-:W-:Y:S02]  /*2130*/  IMAD.MOV.U32 R9, RZ, RZ, 0x0 ;  /* 0x00000000ff097424 */ /* 0x000fe400078e00ff */
[----:B------:R-:W-:Y:S02]  /*2140*/  IMAD.MOV.U32 R28, RZ, RZ, R14 ;  /* 0x000000ffff1c7224 */ /* 0x000fe400078e000e */
[----:B------:R-:W-:Y:S05]  /*2150*/  RET.REL.NODEC R8 `(_Z13initial_coffefiPfS_S_S_i) ;  /* 0xffffffdc08a87950 */ /* 0x000fea0003c3ffff */
        .type           $_Z13initial_coffefiPfS_S_S_i$__internal_accurate_pow,@function
        .size           $_Z13initial_coffefiPfS_S_S_i$__internal_accurate_pow,(.L_x_170 - $_Z13initial_coffefiPfS_S_S_i$__internal_accurate_pow)
$_Z13initial_coffefiPfS_S_S_i$__internal_accurate_pow:
[----:B------:R-:W-:Y:S01]  /*2160*/  ISETP.GT.U32.AND P0, PT, R27, 0xfffff, PT ;  /* 0x000fffff1b00780c */ /* 0x000fe20003f04070 */
[----:B------:R-:W-:Y:S01]  /*2170*/  IMAD.MOV.U32 R8, RZ, RZ, R10 ;  /* 0x000000ffff087224 */ /* 0x000fe200078e000a */
[----:B------:R-:W-:Y:S01]  /*2180*/  UMOV UR6, 0x7d2cafe2 ;  /* 0x7d2cafe200067882 */ /* 0x000fe20000000000 */
[--C-:B------:R-:W-:Y:S01]  /*2190*/  IMAD.MOV.U32 R9, RZ, RZ, R27.reuse ;  /* 0x000000ffff097224 */ /* 0x100fe200078e001b */
[----:B------:R-:W-:Y:S01]  /*21a0*/  UMOV UR7, 0x3eb0f5ff ;  /* 0x3eb0f5ff00077882 */ /* 0x000fe20000000000 */
[--C-:B------:R-:W-:Y:S01]  /*21b0*/  IMAD.MOV.U32 R11, RZ, RZ, R27.reuse ;  /* 0x000000ffff0b7224 */ /* 0x100fe200078e001b */
[----:B------:R-:W-:Y:S01]  /*21c0*/  SHF.R.U32.HI R27, RZ, 0x14, R27 ;  /* 0x00000014ff1b7819 */ /* 0x000fe2000001161b */
[----:B------:R-:W-:Y:S01]  /*21d0*/  IMAD.MOV.U32 R14, RZ, RZ, 0x41ad3b5a ;  /* 0x41ad3b5aff0e7424 */ /* 0x000fe200078e00ff */
[----:B------:R-:W-:Y:S01]  /*21e0*/  UMOV UR8, 0x3b39803f ;  /* 0x3b39803f00087882 */ /* 0x000fe20000000000 */
[----:B------:R-:W-:Y:S01]  /*21f0*/  IMAD.MOV.U32 R15, RZ, RZ, 0x3ed0f5d2 ;  /* 0x3ed0f5d2ff0f7424 */ /* 0x000fe200078e00ff */
[----:B------:R-:W-:-:S03]  /*2200*/  UMOV UR9, 0x3c7abc9e ;  /* 0x3c7abc9e00097882 */ /* 0x000fc60000000000 */
[----:B------:R-:W-:-:S10]  /*2210*/  @!P0 DMUL R8, R8, 1.80143985094819840000e+16 ;  /* 0x4350000008088828 */ /* 0x000fd40000000000 */
[----:B------:R-:W-:Y:S01]  /*2220*/  @!P0 MOV R11, R9 ;  /* 0x00000009000b8202 */ /* 0x000fe20000000f00 */
[----:B------:R-:W-:Y:S01]  /*2230*/  @!P0 IMAD.MOV.U32 R10, RZ, RZ, R8 ;  /* 0x000000ffff0a8224 */ /* 0x000fe200078e0008 */
[----:B------:R-:W-:Y:S02]  /*2240*/  @!P0 LEA.HI R27, R9, 0xffffffca, RZ, 0xc ;  /* 0xffffffca091b8811 */ /* 0x000fe400078f60ff */
[----:B------:R-:W-:Y:S01]  /*2250*/  LOP3.LUT R11, R11, 0x800fffff, RZ, 0xc0, !PT ;  /* 0x800fffff0b0b7812 */ /* 0x000fe200078ec0ff */
[----:B------:R-:W-:Y:S01]  /*2260*/  IMAD.MOV.U32 R12, RZ, RZ, R10 ;  /* 0x000000ffff0c7224 */ /* 0x000fe200078e000a */
[----:B------:R-:W-:Y:S02]  /*2270*/  MOV R10, RZ ;  /* 0x000000ff000a7202 */ /* 0x000fe40000000f00 */
[----:B------:R-:W-:Y:S02]  /*2280*/  LOP3.LUT R13, R11, 0x3ff00000, RZ, 0xfc, !PT ;  /* 0x3ff000000b0d7812 */ /* 0x000fe400078efcff */
[----:B------:R-:W-:-:S02]  /*2290*/  IADD3 R8, PT, PT, R27, -0x3ff, RZ ;  /* 0xfffffc011b087810 */ /* 0x000fc40007ffe0ff */
[----:B------:R-:W-:-:S13]  /*22a0*/  ISETP.GE.U32.AND P1, PT, R13, 0x3ff6a09f, PT ;  /* 0x3ff6a09f0d00780c */ /* 0x000fda0003f26070 */
[----:B------:R-:W-:Y:S02]  /*22b0*/  @P1 VIADD R11, R13, 0xfff00000 ;  /* 0xfff000000d0b1836 */ /* 0x000fe40000000000 */
[----:B------:R-:W-:Y:S02]  /*22c0*/  @P1 VIADD R8, R27, 0xfffffc02 ;  /* 0xfffffc021b081836 */ /* 0x000fe40000000000 */
[----:B------:R-:W-:-:S06]  /*22d0*/  @P1 IMAD.MOV.U32 R13, RZ, RZ, R11 ;  /* 0x000000ffff0d1224 */ /* 0x000fcc00078e000b */
        /* <DEDUP_REMOVED lines=24> */
[----:B------:R-:W-:Y:S01]  /*2460*/  DFMA R20, R22, R20, UR6 ;  /* 0x0000000616147e2b */ /* 0x000fe20008000014 */
[----:B------:R-:W-:Y:S01]  /*2470*/  UMOV UR6, 0x99999dfb ;  /* 0x99999dfb00067882 */ /* 0x000fe20000000000 */
[----:B------:R-:W-:Y:S01]  /*2480*/  UMOV UR7, 0x3f899999 ;  /* 0x3f89999900077882 */ /* 0x000fe20000000000 */
[----:B------:R-:W-:Y:S02]  /*2490*/  DMUL R14, R16, R14 ;  /* 0x0000000e100e7228 */ /* 0x000fe40000000000 */
[----:B------:R-:W-:-:S03]  /*24a0*/  DMUL R16, R10, R10 ;  /* 0x0000000a0a107228 */ /* 0x000fc60000000000 */
[----:B------:R-:W-:Y:S01]  /*24b0*/  DFMA R20, R22, R20, UR6 ;  /* 0x0000000616147e2b */ /* 0x000fe20008000014 */
[----:B------:R-:W-:Y:S01]  /*24c0*/  UMOV UR6, 0x55555555 ;  /* 0x5555555500067882 */ /* 0x000fe20000000000 */
[----:B------:R-:W-:-:S03]  /*24d0*/  UMOV UR7, 0x3fb55555 ;  /* 0x3fb5555500077882 */ /* 0x000fc60000000000 */
[----:B------:R-:W-:-:S03]  /*24e0*/  DMUL R24, R10, R16 ;  /* 0x000000100a187228 */ /* 0x000fc60000000000 */
[----:B------:R-:W-:-:S08]  /*24f0*/  DFMA R12, R22, R20, UR6 ;  /* 0x00000006160c7e2b */ /* 0x000fd00008000014 */
[----:B------:R-:W-:Y:S01]  /*2500*/  DADD R18, -R12, UR6 ;  /* 0x000000060c127e29 */ /* 0x000fe20008000100 */
[----:B------:R-:W-:Y:S01]  /*2510*/  UMOV UR6, 0xb9e7b0 ;  /* 0x00b9e7b000067882 */ /* 0x000fe20000000000 */
[----:B------:R-:W-:-:S06]  /*2520*/  UMOV UR7, 0x3c46a4cb ;  /* 0x3c46a4cb00077882 */ /* 0x000fcc0000000000 */
[----:B------:R-:W-:Y:S02]  /*2530*/  DFMA R18, R22, R20, R18 ;  /* 0x000000141612722b */ /* 0x000fe40000000012 */
[----:B------:R-:W-:Y:S01]  /*2540*/  DFMA R20, R10, R10, -R16 ;  /* 0x0000000a0a14722b */ /* 0x000fe20000000810 */
[----:B------:R-:W-:Y:S02]  /*2550*/  VIADD R23, R15, 0x100000 ;  /* 0x001000000f177836 */ /* 0x000fe40000000000 */
[----:B------:R-:W-:-:S06]  /*2560*/  IMAD.MOV.U32 R22, RZ, RZ, R14 ;  /* 0x000000ffff167224 */ /* 0x000fcc00078e000e */
[----:B------:R-:W-:Y:S02]  /*2570*/  DFMA R20, R10, R22, R20 ;  /* 0x000000160a14722b */ /* 0x000fe40000000014 */
[----:B------:R-:W-:Y:S01]  /*2580*/  DADD R22, R18, -UR6 ;  /* 0x8000000612167e29 */ /* 0x000fe20008000000 */
[----:B------:R-:W-:Y:S01]  /*2590*/  UMOV UR6, 0x80000000 ;  /* 0x8000000000067882 */ /* 0x000fe20000000000 */
[----:B------:R-:W-:Y:S01]  /*25a0*/  DFMA R18, R10, R16, -R24 ;  /* 0x000000100a12722b */ /* 0x000fe20000000818 */
[----:B------:R-:W-:-:S07]  /*25b0*/  UMOV UR7, 0x43300000 ;  /* 0x4330000000077882 */ /* 0x000fce0000000000 */
        /* <DEDUP_REMOVED lines=34> */
[----:B------:R-:W-:-:S08]  /*27e0*/  DFMA R10, R10, 2, -R16 ;  /* 0x400000000a0a782b */ /* 0x000fd00000000810 */
[----:B------:R-:W-:Y:S01]  /*27f0*/  DFMA R12, R12, 2, R10 ;  /* 0x400000000c0c782b */ /* 0x000fe2000000000a */
[----:B------:R-:W-:Y:S02]  /*2800*/  IMAD.MOV.U32 R10, RZ, RZ, 0x652b82fe ;  /* 0x652b82feff0a7424 */ /* 0x000fe400078e00ff */
[----:B------:R-:W-:-:S05]  /*2810*/  IMAD.MOV.U32 R11, RZ, RZ, 0x3ff71547 ;  /* 0x3ff71547ff0b7424 */ /* 0x000fca00078e00ff */
        /* <DEDUP_REMOVED lines=11> */
[----:B------:R-:W-:Y:S01]  /*28d0*/  MOV R8, 0xfca213ea ;  /* 0xfca213ea00087802 */ /* 0x000fe20000000f00 */
[----:B------:R-:W-:Y:S01]  /*28e0*/  IMAD.MOV.U32 R9, RZ, RZ, 0x3e928af3 ;  /* 0x3e928af3ff097424 */ /* 0x000fe200078e00ff */
[----:B------:R-:W-:-:S05]  /*28f0*/  UMOV UR7, 0x3e5ade15 ;  /* 0x3e5ade1500077882 */ /* 0x000fca0000000000 */
        /* <DEDUP_REMOVED lines=27> */
[----:B------:R-:W-:Y:S02]  /*2ab0*/  IMAD R17, R10, 0x100000, R9 ;  /* 0x001000000a117824 */ /* 0x000fe400078e0209 */
[----:B------:R-:W-:Y:S01]  /*2ac0*/  IMAD.MOV.U32 R16, RZ, RZ, R8 ;  /* 0x000000ffff107224 */ /* 0x000fe200078e0008 */
[----:B------:R-:W-:Y:S06]  /*2ad0*/  @!P0 BRA `(.L_x_148) ;  /* 0x0000000000308947 */ /* 0x000fec0003800000 */
[----:B------:R-:W-:Y:S01]  /*2ae0*/  FSETP.GEU.AND P1, PT, |R15|, 4.2275390625, PT ;  /* 0x408748000f00780b */ /* 0x000fe20003f2e200 */
[C---:B------:R-:W-:Y:S02]  /*2af0*/  DADD R16, R14.reuse, +INF ;  /* 0x7ff000000e107429 */ /* 0x040fe40000000000 */
[----:B------:R-:W-:-:S08]  /*2b00*/  DSETP.GEU.AND P0, PT, R14, RZ, PT ;  /* 0x000000ff0e00722a */ /* 0x000fd00003f0e000 */
[----:B------:R-:W-:Y:S02]  /*2b10*/  FSEL R16, R16, RZ, P0 ;  /* 0x000000ff10107208 */ /* 0x000fe40000000000 */
[----:B------:R-:W-:Y:S02]  /*2b20*/  @!P1 LEA.HI R11, R10, R10, RZ, 0x1 ;  /* 0x0000000a0a0b9211 */ /* 0x000fe400078f08ff */
[----:B------:R-:W-:Y:S02]  /*2b30*/  FSEL R17, R17, RZ, P0 ;  /* 0x000000ff11117208 */ /* 0x000fe40000000000 */
[----:B------:R-:W-:-:S04]  /*2b40*/  @!P1 SHF.R.S32.HI R11, RZ, 0x1, R11 ;  /* 0x00000001ff0b9819 */ /* 0x000fc8000001140b */
[----:B------:R-:W-:Y:S01]  /*2b50*/  @!P1 LEA R9, R11, R9, 0x14 ;  /* 0x000000090b099211 */ /* 0x000fe200078ea0ff */
[----:B------:R-:W-:-:S05]  /*2b60*/  @!P1 IMAD.IADD R10, R10, 0x1, -R11 ;  /* 0x000000010a0a9824 */ /* 0x000fca00078e0a0b */
[----:B------:R-:W-:Y:S01]  /*2b70*/  @!P1 LEA R11, R10, 0x3ff00000, 0x14 ;  /* 0x3ff000000a0b9811 */ /* 0x000fe200078ea0ff */
[----:B------:R-:W-:-:S06]  /*2b80*/  @!P1 IMAD.MOV.U32 R10, RZ, RZ, RZ ;  /* 0x000000ffff0a9224 */ /* 0x000fcc00078e00ff */
[----:B------:R-:W-:-:S11]  /*2b90*/  @!P1 DMUL R16, R8, R10 ;  /* 0x0000000a08109228 */ /* 0x000fd60000000000 */
.L_x_148:
[----:B------:R-:W-:Y:S01]  /*2ba0*/  DFMA R12, R12, R16, R16 ;  /* 0x000000100c0c722b */ /* 0x000fe20000000010 */
[----:B------:R-:W-:Y:S01]  /*2bb0*/  IMAD.MOV.U32 R8, RZ, RZ, R0 ;  /* 0x000000ffff087224 */ /* 0x000fe200078e0000 */
[----:B------:R-:W-:Y:S01]  /*2bc0*/  DSETP.NEU.AND P0, PT, |R16|, +INF , PT ;  /* 0x7ff000001000742a */ /* 0x000fe20003f0d200 */
[----:B------:R-:W-:-:S07]  /*2bd0*/  IMAD.MOV.U32 R9, RZ, RZ, 0x0 ;  /* 0x00000000ff097424 */ /* 0x000fce00078e00ff */
[----:B------:R-:W-:Y:S02]  /*2be0*/  FSEL R10, R16, R12, !P0 ;  /* 0x0000000c100a7208 */ /* 0x000fe40004000000 */
[----:B------:R-:W-:Y:S01]  /*2bf0*/  FSEL R11, R17, R13, !P0 ;  /* 0x0000000d110b7208 */ /* 0x000fe20004000000 */
[----:B------:R-:W-:Y:S06]  /*2c00*/  RET.REL.NODEC R8 `(_Z13initial_coffefiPfS_S_S_i) ;  /* 0xffffffd008fc7950 */ /* 0x000fec0003c3ffff */
.L_x_149:
        /* <DEDUP_REMOVED lines=15> */
.L_x_170:


//--------------------- .text._Z6get_d0ffiiiPf    --------------------------
	.section	.text._Z6get_d0ffiiiPf,"ax",@progbits
	.align	128
        .global         _Z6get_d0ffiiiPf
        .type           _Z6get_d0ffiiiPf,@function
        .size           _Z6get_d0ffiiiPf,(.L_x_171 - _Z6get_d0ffiiiPf)
        .other          _Z6get_d0ffiiiPf,@"STO_CUDA_ENTRY STV_DEFAULT"
_Z6get_d0ffiiiPf:
.text._Z6get_d0ffiiiPf:
[----:B------:R-:W-:Y:S01]  /*0000*/  LDC R1, c[0x0][0x37c] ;  /* 0x0000df00ff017b82 */ /* 0x000fe20000000800 */
[----:B------:R-:W0:Y:S01]  /*0010*/  S2R R0, SR_TID.X ;  /* 0x0000000000007919 */ /* 0x000e220000002100 */
[----:B------:R-:W0:Y:S01]  /*0020*/  LDCU UR4, c[0x0][0x360] ;  /* 0x00006c00ff0477ac */ /* 0x000e220008000800 */
[----:B------:R-:W0:Y:S02]  /*0030*/  S2R R3, SR_CTAID.X ;  /* 0x0000000000037919 */ /* 0x000e240000002500 */
[----:B0-----:R-:W-:-:S05]  /*0040*/  IMAD R0, R3, UR4, R0 ;  /* 0x0000000403007c24 */ /* 0x001fca000f8e0200 */
[----:B------:R-:W-:-:S13]  /*0050*/  ISETP.GT.AND P0, PT, R0, RZ, PT ;  /* 0x000000ff0000720c */ /* 0x000fda0003f04270 */
[----:B------:R-:W-:Y:S05]  /*0060*/  @P0 EXIT ;  /* 0x000000000000094d */ /* 0x000fea0003800000 */
[----:B------:R-:W0:Y:S01]  /*0070*/  LDC.64 R2, c[0x0][0x388] ;  /* 0x0000e200ff027b82 */ /* 0x000e220000000a00 */
[----:B------:R-:W1:Y:S07]  /*0080*/  LDCU.64 UR4, c[0x0][0x358] ;  /* 0x00006b00ff0477ac */ /* 0x000e6e0008000a00 */
[----:B------:R-:W2:Y:S01]  /*0090*/  LDC.64 R4, c[0x0][0x398] ;  /* 0x0000e600ff047b82 */ /* 0x000ea20000000a00 */
[----:B------:R-:W-:Y:S01]  /*00a0*/  IMAD.MOV.U32 R6, RZ, RZ, 0x0 ;  /* 0x00000000ff067424 */ /* 0x000fe200078e00ff */
[----:B------:R-:W3:Y:S01]  /*00b0*/  LDCU UR8, c[0x0][0x390] ;  /* 0x00007200ff0877ac */ /* 0x000ee20008000800 */
[----:B------:R-:W-:-:S05]  /*00c0*/  IMAD.MOV.U32 R7, RZ, RZ, 0x3ffc3500 ;  /* 0x3ffc3500ff077424 */ /* 0x000fca00078e00ff */
[----:B------:R-:W4:Y:S01]  /*00d0*/  LDC.64 R18, c[0x0][0x380] ;  /* 0x0000e000ff127b82 */ /* 0x000f220000000a00 */
[----:B0-----:R-:W-:-:S05]  /*00e0*/  IMAD R0, R3, R2, RZ ;  /* 0x0000000203007224 */ /* 0x001fca00078e02ff */
[----:B------:R-:W-:-:S04]  /*00f0*/  LEA.HI R0, R0, R0, RZ, 0x1 ;  /* 0x0000000000007211 */ /* 0x000fc800078f08ff */
[----:B------:R-:W-:-:S05]  /*0100*/  SHF.R.S32.HI R3, RZ, 0x1, R0 ;  /* 0x00000001ff037819 */ /* 0x000fca0000011400 */
[----:B--2---:R-:W-:-:S05]  /*0110*/  IMAD.WIDE R4, R3, 0x4, R4 ;  /* 0x0000000403047825 */ /* 0x004fca00078e0204 */
[----:B-1----:R0:W2:Y:S01]  /*0120*/  LDG.E R0, desc[UR4][R4.64] ;  /* 0x0000000404007981 */ /* 0x0020a2000c1e1900 */
[----:B------:R-:W1:Y:S01]  /*0130*/  MUFU.RCP64H R3, 1.762939453125 ;  /* 0x3ffc350000037908 */ /* 0x000e620000001800 */
[----:B------:R-:W-:Y:S01]  /*0140*/  IMAD.MOV.U32 R2, RZ, RZ, RZ ;  /* 0x000000ffff027224 */ /* 0x000fe200078e00ff */
[----:B------:R-:W-:Y:S01]  /*0150*/  UMOV UR6, 0x3ae80f1e ;  /* 0x3ae80f1e00067882 */ /* 0x000fe20000000000 */
[----:B------:R-:W-:Y:S01]  /*0160*/  UMOV UR7, 0x3eb1380b ;  /* 0x3eb1380b00077882 */ /* 0x000fe20000000000 */
[----:B----4-:R-:W-:Y:S01]  /*0170*/  FADD R18, R18, R19 ;  /* 0x0000001312127221 */ /* 0x010fe20000000000 */
[----:B------:R-:W-:Y:S01]  /*0180*/  IMAD.MOV.U32 R19, RZ, RZ, 0x3fe62e42 ;  /* 0x3fe62e42ff137424 */ /* 0x000fe200078e00ff */
[----:B------:R-:W-:Y:S02]  /*0190*/  UMOV UR9, 0x40310000 ;  /* 0x4031000000097882 */ /* 0x000fe40000000000 */
[----:B---3--:R-:W3:Y:S01]  /*01a0*/  I2F.F64 R10, UR8 ;  /* 0x00000008000a7d12 */ /* 0x008ee20008201c00 */
[----:B0-----:R-:W-:Y:S01]  /*01b0*/  IMAD.MOV.U32 R4, RZ, RZ, -0x748574fc ;  /* 0x8b7a8b04ff047424 */ /* 0x001fe200078e00ff */
[----:B------:R-:W-:Y:S01]  /*01c0*/  UMOV UR8, 0x0 ;  /* 0x0000000000087882 */ /* 0x000fe20000000000 */
[----:B------:R-:W-:-:S05]  /*01d0*/  IMAD.MOV.U32 R5, RZ, RZ, 0x3ed0ee25 ;  /* 0x3ed0ee25ff057424 */ /* 0x000fca00078e00ff */
[----:B------:R0:W4:Y:S01]  /*01e0*/  F2F.F64.F32 R12, R18 ;  /* 0x00000012000c7310 */ /* 0x0001220000201800 */
[----:B-1----:R-:W-:Y:S02]  /*01f0*/  DFMA R6, R2, -R6, 1 ;  /* 0x3ff000000206742b */ /* 0x002fe40000000806 */
[----:B---3--:R-:W-:Y:S01]  /*0200*/  DADD R14, R10, R10 ;  /* 0x000000000a0e7229 */ /* 0x008fe2000000000a */
[----:B0-----:R-:W-:-:S05]  /*0210*/  IMAD.MOV.U32 R18, RZ, RZ, -0x105c611 ;  /* 0xfefa39efff127424 */ /* 0x001fca00078e00ff */
[----:B------:R-:W-:Y:S02]  /*0220*/  DFMA R6, R6, R6, R6 ;  /* 0x000000060606722b */ /* 0x000fe40000000006 */
[----:B----4-:R-:W-:-:S06]  /*0230*/  DMUL R16, R12, 0.5 ;  /* 0x3fe000000c107828 */ /* 0x010fcc0000000000 */
[----:B------:R-:W-:-:S08]  /*0240*/  DFMA R2, R2, R6, R2 ;  /* 0x000000060202722b */ /* 0x000fd00000000002 */
[----:B------:R-:W-:-:S08]  /*0250*/  DMUL R6, R2, -0.237060546875 ;  /* 0xbfce580002067828 */ /* 0x000fd00000000000 */
[----:B------:R-:W-:-:S08]  /*0260*/  DFMA R6, R2, -0.237060546875, R6 ;  /* 0xbfce58000206782b */ /* 0x000fd00000000006 */
[C---:B------:R-:W-:Y:S02]  /*0270*/  DMUL R8, R6.reuse, R6 ;  /* 0x0000000606087228 */ /* 0x040fe40000000000 */
[----:B------:R-:W-:-:S06]  /*0280*/  DADD R12, -R6, -0.237060546875 ;  /* 0xbfce5800060c7429 */ /* 0x000fcc0000000100 */
        /* <DEDUP_REMOVED lines=14> */
[----:B------:R-:W-:Y:S01]  /*0370*/  DMUL R4, R14, R16 ;  /* 0x000000100e047228 */ /* 0x000fe20000000000 */
[----:B------:R-:W-:Y:S01]  /*0380*/  UMOV UR7, 0x3f899999 ;  /* 0x3f89999900077882 */ /* 0x000fe20000000000 */
[----:B------:R-:W-:Y:S01]  /*0390*/  DADD R16, R12, R12 ;  /* 0x000000000c107229 */ /* 0x000fe2000000000c */
[----:B------:R-:W-:-:S03]  /*03a0*/  IMAD.MOV.U32 R12, RZ, RZ, 0x1 ;  /* 0x00000001ff0c7424 */ /* 0x000fc600078e00ff */
[----:B------:R-:W-:Y:S01]  /*03b0*/  DFMA R14, R8, R10, UR6 ;  /* 0x00000006080e7e2b */ /* 0x000fe2000800000a */
[----:B------:R-:W-:Y:S01]  /*03c0*/  UMOV UR6, 0x55555554 ;  /* 0x5555555400067882 */ /* 0x000fe20000000000 */
[----:B------:R-:W-:Y:S01]  /*03d0*/  UMOV UR7, 0x3fb55555 ;  /* 0x3fb5555500077882 */ /* 0x000fe20000000000 */
[----:B------:R-:W0:Y:S01]  /*03e0*/  MUFU.RCP64H R13, R5 ;  /* 0x00000005000d7308 */ /* 0x000e220000001800 */
[----:B------:R-:W-:Y:S02]  /*03f0*/  DFMA R16, -R6, -0.237060546875, R16 ;  /* 0xbfce58000610782b */ /* 0x000fe40000000110 */
[----:B------:R-:W-:Y:S02]  /*0400*/  DFMA R10, R18, UR8, R6 ;  /* 0x00000008120a7c2b */ /* 0x000fe40008000006 */
[----:B------:R-:W-:-:S04]  /*0410*/  DFMA R14, R8, R14, UR6 ;  /* 0x00000006080e7e2b */ /* 0x000fc8000800000e */
[----:B------:R-:W-:Y:S02]  /*0420*/  DMUL R16, R2, R16 ;  /* 0x0000001002107228 */ /* 0x000fe40000000000 */
[----:B------:R-:W-:Y:S02]  /*0430*/  DFMA R2, -R18, 17, R10 ;  /* 0x403100001202782b */ /* 0x000fe4000000010a */
[----:B------:R-:W-:Y:S02]  /*0440*/  DMUL R14, R8, R14 ;  /* 0x0000000e080e7228 */ /* 0x000fe40000000000 */
[----:B0-----:R-:W-:-:S04]  /*0450*/  DFMA R18, -R4, R12, 1 ;  /* 0x3ff000000412742b */ /* 0x001fc8000000010c */
[C---:B------:R-:W-:Y:S02]  /*0460*/  DADD R8, -R6.reuse, R2 ;  /* 0x0000000006087229 */ /* 0x040fe40000000102 */
[----:B------:R-:W-:Y:S01]  /*0470*/  DFMA R14, R6, R14, R16 ;  /* 0x0000000e060e722b */ /* 0x000fe20000000010 */
[----:B------:R-:W-:Y:S01]  /*0480*/  IMAD.MOV.U32 R6, RZ, RZ, 0x3b39803f ;  /* 0x3b39803fff067424 */ /* 0x000fe200078e00ff */
[----:B------:R-:W-:Y:S01]  /*0490*/  DFMA R18, R18, R18, R18 ;  /* 0x000000121212722b */ /* 0x000fe20000000012 */
[----:B------:R-:W-:-:S05]  /*04a0*/  IMAD.MOV.U32 R7, RZ, RZ, 0x3c7abc9e ;  /* 0x3c7abc9eff077424 */ /* 0x000fca00078e00ff */
[----:B------:R-:W-:Y:S02]  /*04b0*/  DADD R8, R14, -R8 ;  /* 0x000000000e087229 */ /* 0x000fe40000000808 */
[----:B------:R-:W-:-:S06]  /*04c0*/  DFMA R18, R12, R18, R12 ;  /* 0x000000120c12722b */ /* 0x000fcc000000000c */
[----:B------:R-:W-:Y:S02]  /*04d0*/  DFMA R8, R6, UR8, R8 ;  /* 0x0000000806087c2b */ /* 0x000fe40008000008 */
[----:B------:R-:W-:-:S06]  /*04e0*/  DFMA R12, -R4, R18, 1 ;  /* 0x3ff00000040c742b */ /* 0x000fcc0000000112 */
[----:B------:R-:W-:Y:S02]  /*04f0*/  DADD R6, R10, R8 ;  /* 0x000000000a067229 */ /* 0x000fe40000000008 */
[----:B------:R-:W-:Y:S01]  /*0500*/  DFMA R12, R18, R12, R18 ;  /* 0x0000000c120c722b */ /* 0x000fe20000000012 */
[----:B--2---:R-:W0:Y:S02]  /*0510*/  F2F.F64.F32 R2, R0 ;  /* 0x0000000000027310 */ /* 0x004e240000201800 */
[----:B0-----:R-:W-:-:S08]  /*0520*/  DMUL R2, R2, 10 ;  /* 0x4024000002027828 */ /* 0x001fd00000000000 */
[----:B------:R-:W-:-:S08]  /*0530*/  DMUL R6, R6, R2 ;  /* 0x0000000206067228 */ /* 0x000fd00000000000 */
[----:B------:R-:W-:Y:S02]  /*0540*/  DMUL R2, R6, R12 ;  /* 0x0000000c06027228 */ /* 0x000fe40000000000 */
[----:B------:R-:W-:-:S06]  /*0550*/  FSETP.GEU.AND P1, PT, |R7|, 6.5827683646048100446e-37, PT ;  /* 0x036000000700780b */ /* 0x000fcc0003f2e200 */
[----:B------:R-:W-:-:S08]  /*0560*/  DFMA R8, -R4, R2, R6 ;  /* 0x000000020408722b */ /* 0x000fd00000000106 */
[----:B------:R-:W-:-:S10]  /*0570*/  DFMA R2, R12, R8, R2 ;  /* 0x000000080c02722b */ /* 0x000fd40000000002 */
[----:B------:R-:W-:-:S05]  /*0580*/  FFMA R0, RZ, R5, R3 ;  /* 0x00000005ff007223 */ /* 0x000fca0000000003 */
[----:B------:R-:W-:-:S13]  /*0590*/  FSETP.GT.AND P0, PT, |R0|, 1.469367938527859385e-39, PT ;  /* 0x001000000000780b */ /* 0x000fda0003f04200 */
[----:B------:R-:W-:Y:S05]  /*05a0*/  @P0 BRA P1, `(.L_x_150) ;  /* 0x0000000000100947 */ /* 0x000fea0000800000 */
[----:B------:R-:W-:-:S07]  /*05b0*/  MOV R0, 0x5d0 ;  /* 0x000005d000007802 */ /* 0x000fce0000000f00 */
[----:B------:R-:W-:Y:S05]  /*05c0*/  CALL.REL.NOINC `($__internal_11_$__cuda_sm20_div_rn_f64_full) ;  /* 0x0000000000187944 */ /* 0x000fea0003c00000 */
[----:B------:R-:W-:Y:S02]  /*05d0*/  IMAD.MOV.U32 R2, RZ, RZ, R12 ;  /* 0x000000ffff027224 */ /* 0x000fe400078e000c */
[----:B------:R-:W-:-:S07]  /*05e0*/  IMAD.MOV.U32 R3, RZ, RZ, R13 ;  /* 0x000000ffff037224 */ /* 0x000fce00078e000d */
.L_x_150:
[----:B------:R-:W0:Y:S01]  /*05f0*/  LDC.64 R4, c[0x4][RZ] ;  /* 0x01000000ff047b82 */ /* 0x000e220000000a00 */
[----:B------:R-:W0:Y:S02]  /*0600*/  F2F.F32.F64 R3, R2 ;  /* 0x0000000200037310 */ /* 0x000e240000301000 */
[----:B0-----:R-:W-:Y:S01]  /*0610*/  STG.E desc[UR4][R4.64], R3 ;  /* 0x0000000304007986 */ /* 0x001fe2000c101904 */
[----:B------:R-:W-:Y:S05]  /*0620*/  EXIT ;  /* 0x000000000000794d */ /* 0x000fea0003800000 */
        .weak           $__internal_11_$__cuda_sm20_div_rn_f64_full
        .type           $__internal_11_$__cuda_sm20_div_rn_f64_full,@function
        .size           $__internal_11_$__cuda_sm20_div_rn_f64_full,(.L_x_171 - $__internal_11_$__cuda_sm20_div_rn_f64_full)
$__internal_11_$__cuda_sm20_div_rn_f64_full:
[C---:B------:R-:W-:Y:S01]  /*0630*/  FSETP.GEU.AND P0, PT, |R5|.reuse, 1.469367938527859385e-39, PT ;  /* 0x001000000500780b */ /* 0x040fe20003f0e200 */
[----:B------:R-:W-:Y:S01]  /*0640*/  IMAD.MOV.U32 R8, RZ, RZ, 0x1 ;  /* 0x00000001ff087424 */ /* 0x000fe200078e00ff */
[C---:B------:R-:W-:Y:S01]  /*0650*/  LOP3.LUT R2, R5.reuse, 0x800fffff, RZ, 0xc0, !PT ;  /* 0x800fffff05027812 */ /* 0x040fe200078ec0ff */
[----:B------:R-:W-:Y:S01]  /*0660*/  IMAD.MOV.U32 R13, RZ, RZ, 0x1ca00000 ;  /* 0x1ca00000ff0d7424 */ /* 0x000fe200078e00ff */
[----:B------:R-:W-:Y:S02]  /*0670*/  LOP3.LUT R17, R5, 0x7ff00000, RZ, 0xc0, !PT ;  /* 0x7ff0000005117812 */ /* 0x000fe400078ec0ff */
[----:B------:R-:W-:Y:S01]  /*0680*/  LOP3.LUT R3, R2, 0x3ff00000, RZ, 0xfc, !PT ;  /* 0x3ff0000002037812 */ /* 0x000fe200078efcff */
[----:B------:R-:W-:Y:S01]  /*0690*/  IMAD.MOV.U32 R2, RZ, RZ, R4 ;  /* 0x000000ffff027224 */ /* 0x000fe200078e0004 */
[----:B------:R-:W-:-:S04]  /*06a0*/  LOP3.LUT R12, R7, 0x7ff00000, RZ, 0xc0, !PT ;  /* 0x7ff00000070c7812 */ /* 0x000fc800078ec0ff */
[----:B------:R-:W-:Y:S01]  /*06b0*/  ISETP.GE.U32.AND P1, PT, R12, R17, PT ;  /* 0x000000110c00720c */ /* 0x000fe20003f26070 */
[----:B------:R-:W-:Y:S01]  /*06c0*/  @!P0 DMUL R2, R4, 8.98846567431157953865e+307 ;  /* 0x7fe0000004028828 */ /* 0x000fe20000000000 */
[----:B------:R-:W-:-:S05]  /*06d0*/  IMAD.MOV.U32 R19, RZ, RZ, R12 ;  /* 0x000000ffff137224 */ /* 0x000fca00078e000c */
[----:B------:R-:W0:Y:S02]  /*06e0*/  MUFU.RCP64H R9, R3 ;  /* 0x0000000300097308 */ /* 0x000e240000001800 */
[----:B0-----:R-:W-:-:S08]  /*06f0*/  DFMA R10, R8, -R2, 1 ;  /* 0x3ff00000080a742b */ /* 0x001fd00000000802 */
[----:B------:R-:W-:-:S08]  /*0700*/  DFMA R10, R10, R10, R10 ;  /* 0x0000000a0a0a722b */ /* 0x000fd0000000000a */
[----:B------:R-:W-:Y:S01]  /*0710*/  DFMA R10, R8, R10, R8 ;  /* 0x0000000a080a722b */ /* 0x000fe20000000008 */
[----:B------:R-:W-:Y:S01]  /*0720*/  SEL R9, R13, 0x63400000, !P1 ;  /* 0x634000000d097807 */ /* 0x000fe20004800000 */
[----:B------:R-:W-:Y:S01]  /*0730*/  IMAD.MOV.U32 R8, RZ, RZ, R6 ;  /* 0x000000ffff087224 */ /* 0x000fe200078e0006 */
[----:B------:R-:W-:Y:S02]  /*0740*/  FSETP.GEU.AND P1, PT, |R7|, 1.469367938527859385e-39, PT ;  /* 0x001000000700780b */ /* 0x000fe40003f2e200 */
[----:B------:R-:W-:-:S03]  /*0750*/  LOP3.LUT R9, R9, 0x800fffff, R7, 0xf8, !PT ;  /* 0x800fffff09097812 */ /* 0x000fc600078ef807 */
[----:B------:R-:W-:-:S08]  /*0760*/  DFMA R14, R10, -R2, 1 ;  /* 0x3ff000000a0e742b */ /* 0x000fd00000000802 */
[----:B------:R-:W-:Y:S01]  /*0770*/  DFMA R10, R10, R14, R10 ;  /* 0x0000000e0a0a722b */ /* 0x000fe2000000000a */
[----:B------:R-:W-:Y:S10]  /*0780*/  @P1 BRA `(.L_x_151) ;  /* 0x0000000000201947 */ /* 0x000ff40003800000 */
[----:B------:R-:W-:Y:S01]  /*0790*/  LOP3.LUT R15, R5, 0x7ff00000, RZ, 0xc0, !PT ;  /* 0x7ff00000050f7812 */ /* 0x000fe200078ec0ff */
[----:B------:R-:W-:-:S03]  /*07a0*/  IMAD.MOV.U32 R14, RZ, RZ, RZ ;  /* 0x000000ffff0e7224 */ /* 0x000fc600078e00ff */
[----:B------:R-:W-:-:S04]  /*07b0*/  ISETP.GE.U32.AND P1, PT, R12, R15, PT ;  /* 0x0000000f0c00720c */ /* 0x000fc80003f26070 */
[----:B------:R-:W-:-:S04]  /*07c0*/  SEL R15, R13, 0x63400000, !P1 ;  /* 0x634000000d0f7807 */ /* 0x000fc80004800000 */
[----:B------:R-:W-:-:S04]  /*07d0*/  LOP3.LUT R15, R15, 0x80000000, R7, 0xf8, !PT ;  /* 0x800000000f0f7812 */ /* 0x000fc800078ef807 */
[----:B------:R-:W-:-:S06]  /*07e0*/  LOP3.LUT R15, R15, 0x100000, RZ, 0xfc, !PT ;  /* 0x001000000f0f7812 */ /* 0x000fcc00078efcff */
[----:B------:R-:W-:-:S10]  /*07f0*/  DFMA R8, R8, 2, -R14 ;  /* 0x400000000808782b */ /* 0x000fd4000000080e */
[----:B------:R-:W-:-:S07]  /*0800*/  LOP3.LUT R19, R9, 0x7ff00000, RZ, 0xc0, !PT ;  /* 0x7ff0000009137812 */ /* 0x000fce00078ec0ff */
.L_x_151:
[----:B------:R-:W-:Y:S01]  /*0810*/  IMAD.MOV.U32 R18, RZ, RZ, R17 ;  /* 0x000000ffff127224 */ /* 0x000fe200078e0011 */
        /* <DEDUP_REMOVED lines=13> */
[----:B------:R-:W-:-:S05]  /*08f0*/  SEL R13, R13, 0x63400000, !P0 ;  /* 0x634000000d0d7807 */ /* 0x000fca0004000000 */
[----:B------:R-:W-:Y:S02]  /*0900*/  IMAD.IADD R14, R6, 0x1, -R13 ;  /* 0x00000001060e7824 */ /* 0x000fe400078e0a0d */
[----:B------:R-:W-:Y:S02]  /*0910*/  IMAD.MOV.U32 R6, RZ, RZ, RZ ;  /* 0x000000ffff067224 */ /* 0x000fe400078e00ff */
        /* <DEDUP_REMOVED lines=20> */
.L_x_152:
        /* <DEDUP_REMOVED lines=11> */
[----:B------:R-:W-:Y:S01]  /*0b10*/  @P0 LOP3.LUT R2, R13, 0x7ff00000, RZ, 0xfc, !PT ;  /* 0x7ff000000d020812 */ /* 0x000fe200078efcff */
[----:B------:R-:W-:Y:S02]  /*0b20*/  @!P0 IMAD.MOV.U32 R12, RZ, RZ, RZ ;  /* 0x000000ffff0c8224 */ /* 0x000fe400078e00ff */
[----:B------:R-:W-:Y:S02]  /*0b30*/  @P0 IMAD.MOV.U32 R12, RZ, RZ, RZ ;  /* 0x000000ffff0c0224 */ /* 0x000fe400078e00ff */
[----:B------:R-:W-:Y:S01]  /*0b40*/  @P0 IMAD.MOV.U32 R13, RZ, RZ, R2 ;  /* 0x000000ffff0d0224 */ /* 0x000fe200078e0002 */
[----:B------:R-:W-:Y:S06]  /*0b50*/  BRA `(.L_x_153) ;  /* 0x0000000000147947 */ /* 0x000fec0003800000 */
.L_x_155:
[----:B------:R-:W-:Y:S01]  /*0b60*/  LOP3.LUT R13, R5, 0x80000, RZ, 0xfc, !PT ;  /* 0x00080000050d7812 */ /* 0x000fe200078efcff */
[----:B------:R-:W-:Y:S01]  /*0b70*/  IMAD.MOV.U32 R12, RZ, RZ, R4 ;  /* 0x000000ffff0c7224 */ /* 0x000fe200078e0004 */
[----:B------:R-:W-:Y:S06]  /*0b80*/  BRA `(.L_x_153) ;  /* 0x0000000000087947 */ /* 0x000fec0003800000 */
.L_x_154:
[----:B------:R-:W-:Y:S01]  /*0b90*/  LOP3.LUT R13, R7, 0x80000, RZ, 0xfc, !PT ;  /* 0x00080000070d7812 */ /* 0x000fe200078efcff */
[----:B------:R-:W-:-:S07]  /*0ba0*/  IMAD.MOV.U32 R12, RZ, RZ, R6 ;  /* 0x000000ffff0c7224 */ /* 0x000fce00078e0006 */
.L_x_153:
[----:B------:R-:W-:Y:S02]  /*0bb0*/  IMAD.MOV.U32 R2, RZ, RZ, R0 ;  /* 0x000000ffff027224 */ /* 0x000fe400078e0000 */
[----:B------:R-:W-:-:S04]  /*0bc0*/  IMAD.MOV.U32 R3, RZ, RZ, 0x0 ;  /* 0x00000000ff037424 */ /* 0x000fc800078e00ff */
[----:B------:R-:W-:Y:S05]  /*0bd0*/  RET.REL.NODEC R2 `(_Z6get_d0ffiiiPf) ;  /* 0xfffffff402087950 */ /* 0x000fea0003c3ffff */
.L_x_156:
        /* <DEDUP_REMOVED lines=10> */
.L_x_171:


//--------------------- .nv.global.init           --------------------------
	.section	.nv.global.init,"aw",@progbits
	.align	16
.nv.global.init:
	.type		__cudart_sin_cos_coeffs,@object
	.size		__cudart_sin_cos_coeffs,(__cudart_i2opi_d - __cudart_sin_cos_coeffs)
__cudart_sin_cos_coeffs:
        /*0000*/ 	.byte	0x46, 0xd2, 0xb0, 0x2c, 0xf1, 0xe5, 0x5a, 0xbe, 0x92, 0xe3, 0xac, 0x69, 0xe3, 0x1d, 0xc7, 0x3e
        /*0010*/ 	.byte	0xa1, 0x62, 0xdb, 0x19, 0xa0, 0x01, 0x2a, 0xbf, 0x18, 0x08, 0x11, 0x11, 0x11, 0x11, 0x81, 0x3f
        /*0020*/ 	.byte	0x54, 0x55, 0x55, 0x55, 0x55, 0x55, 0xc5, 0xbf, 0x00, 0x00, 0x00, 0x00, 0x00, 0x00, 0x00, 0x00
        /*0030*/ 	.byte	0x00, 0x00, 0x00, 0x00, 0x00, 0x00, 0x00, 0x00, 0x64, 0x81, 0xfd, 0x20, 0x83, 0xff, 0xa8, 0xbd
        /*0040*/ 	.byte	0x28, 0x85, 0xef, 0xc1, 0xa7, 0xee, 0x21, 0x3e, 0xd9, 0xe6, 0x06, 0x8e, 0x4f, 0x7e, 0x92, 0xbe
        /*0050*/ 	.byte	0xe9, 0xbc, 0xdd, 0x19, 0xa0, 0x01, 0xfa, 0x3e, 0x47, 0x5d, 0xc1, 0x16, 0x6c, 0xc1, 0x56, 0xbf
        /*0060*/ 	.byte	0x51, 0x55, 0x55, 0x55, 0x55, 0x55, 0xa5, 0x3f, 0x00, 0x00, 0x00, 0x00, 0x00, 0x00, 0xe0, 0xbf
        /*0070*/ 	.byte	0x00, 0x00, 0x00, 0x00, 0x00, 0x00, 0xf0, 0x3f, 0x00, 0x00, 0x00, 0x00, 0x00, 0x00, 0x00, 0x00
	.type		__cudart_i2opi_d,@object
	.size		__cudart_i2opi_d,(.L_2 - __cudart_i2opi_d)
__cudart_i2opi_d:
        /* <DEDUP_REMOVED lines=9> */
.L_2:


//--------------------- .nv.shared.reserved.0     --------------------------
	.section	.nv.shared.reserved.0,"aw",@nobits
	.weak		__nv_reservedSMEM_offset_0_alias
	.size		__nv_reservedSMEM_offset_0_alias, 0, 64
	.other		__nv_reservedSMEM_offset_0_alias,@"STO_CUDA_RESERVED_SHARED STV_DEFAULT"
__nv_reservedSMEM_offset_0_alias:
	.zero		0
	.zero		64


//--------------------- .nv.global                --------------------------
	.section	.nv.global,"aw",@nobits
	.align	4
.nv.global:
	.type		d0,@object
	.size		d0,(.L_0 - d0)
d0:
	.zero		4
.L_0:


//--------------------- .nv.constant0._Z13update_stressiiiifffPfS_S_S_S_iiS_S_S_S_S_S_S_S_S_S_S_S_S_S_iiiib --------------------------
	.section	.nv.constant0._Z13update_stressiiiifffPfS_S_S_S_iiS_S_S_S_S_S_S_S_S_S_S_S_S_S_iiiib,"a",@progbits
	.sectionflags	@""
	.align	4
.nv.constant0._Z13update_stressiiiifffPfS_S_S_S_iiS_S_S_S_S_S_S_S_S_S_S_S_S_S_iiiib:
	.zero		1105


//--------------------- .nv.constant0._Z10update_veliiiiiifffPfS_S_S_S_S_S_S_S_S_ --------------------------
	.section	.nv.constant0._Z10update_veliiiiiifffPfS_S_S_S_S_S_S_S_S_,"a",@progbits
	.sectionflags	@""
	.align	4
.nv.constant0._Z10update_veliiiiiifffPfS_S_S_S_S_S_S_S_S_:
	.zero		1016


//--------------------- .nv.constant0._Z10add_sourcefffiiiifffiiiiPfS_ --------------------------
	.section	.nv.constant0._Z10add_sourcefffiiiifffiiiiPfS_,"a",@progbits
	.sectionflags	@""
	.align	4
.nv.constant0._Z10add_sourcefffiiiifffiiiiPfS_:
	.zero		968


//--------------------- .nv.constant0._Z15mute_directwaveiiffffiiiiPfS_S_i --------------------------
	.section	.nv.constant0._Z15mute_directwaveiiffffiiiiPfS_S_i,"a",@progbits
	.sectionflags	@""
	.align	4
.nv.constant0._Z15mute_directwaveiiffffiiiiPfS_S_i:
	.zero		964


//--------------------- .nv.constant0._Z11shot_recordiiiiiiiPfS_ --------------------------
	.section	.nv.constant0._Z11shot_recordiiiiiiiPfS_,"a",@progbits
	.sectionflags	@""
	.align	4
.nv.constant0._Z11shot_recordiiiiiiiPfS_:
	.zero		944


//--------------------- .nv.constant0._Z13initial_coffefiPfS_S_S_i --------------------------
	.section	.nv.constant0._Z13initial_coffefiPfS_S_S_i,"a",@progbits
	.sectionflags	@""
	.align	4
.nv.constant0._Z13initial_coffefiPfS_S_S_i:
	.zero		940


//--------------------- .nv.constant0._Z6get_d0ffiiiPf --------------------------
	.section	.nv.constant0._Z6get_d0ffiiiPf,"a",@progbits
	.sectionflags	@""
	.align	4
.nv.constant0._Z6get_d0ffiiiPf:
	.zero		928


//--------------------- SYMBOLS --------------------------

	.type		.nv.reservedSmem.offset0,@object
	.size		.nv.reservedSmem.offset0,0x4
